	.target	sm_103a

	.elftype	@"ET_EXEC"


//--------------------- .note.nv.tkinfo           --------------------------
	.section	.note.nv.tkinfo,"",@"SHT_NOTE"
	.sectionflags	@"SHF_NOTE_NV_TKINFO"
	.tkinfo
        /*0018*/ 	.word	0x00000002
        /*0030*/ 	.string	""
        /*0030*/ 	.string	"ptxas"
        /*0030*/ 	.string	"Cuda compilation tools, release 13.0, V13.0.88"
        /*0030*/ 	.string	"Build cuda_13.0.r13.0/compiler.36424714_0"
        /*0030*/ 	.string	"-arch sm_103a -m 64 "



//--------------------- .note.nv.cuinfo           --------------------------
	.section	.note.nv.cuinfo,"",@"SHT_NOTE"
	.sectionflags	@"SHF_NOTE_NV_CUINFO"
        /*0018*/ 	.short	0x0002
        /*001a*/ 	.short	0x0067
        /*001c*/ 	.short	0x0082
	.zero		2


//--------------------- .nv.info                  --------------------------
	.section	.nv.info,"",@"SHT_CUDA_INFO"
	.align	4


	//----- nvinfo : EIATTR_REGCOUNT
	.align		4
        /*0000*/ 	.byte	0x04, 0x2f
        /*0002*/ 	.short	(.L_50 - .L_49)
	.align		4
.L_49:
        /*0004*/ 	.word	index@(_ZN3cub18CUB_300001_SM_10306detail11EmptyKernelIvEEvv)
        /*0008*/ 	.word	0x00000004


	//----- nvinfo : EIATTR_FRAME_SIZE
	.align		4
.L_50:
        /*000c*/ 	.byte	0x04, 0x11
        /*000e*/ 	.short	(.L_52 - .L_51)
	.align		4
.L_51:
        /*0010*/ 	.word	index@(_ZN3cub18CUB_300001_SM_10306detail11EmptyKernelIvEEvv)
        /*0014*/ 	.word	0x00000000


	//----- nvinfo : EIATTR_REGCOUNT
	.align		4
.L_52:
        /*0018*/ 	.byte	0x04, 0x2f
        /*001a*/ 	.short	(.L_54 - .L_53)
	.align		4
.L_53:
        /*001c*/ 	.word	index@(_ZN17fastertransformer20insertUnfinishedPathENS_14BeamHypothesesEPKbPKfii)
        /*0020*/ 	.word	0x00000020


	//----- nvinfo : EIATTR_FRAME_SIZE
	.align		4
.L_54:
        /*0024*/ 	.byte	0x04, 0x11
        /*0026*/ 	.short	(.L_56 - .L_55)
	.align		4
.L_55:
        /*0028*/ 	.word	index@(_ZN17fastertransformer20insertUnfinishedPathENS_14BeamHypothesesEPKbPKfii)
        /*002c*/ 	.word	0x00000000


	//----- nvinfo : EIATTR_REGCOUNT
	.align		4
.L_56:
        /*0030*/ 	.byte	0x04, 0x2f
        /*0032*/ 	.short	(.L_58 - .L_57)
	.align		4
.L_57:
        /*0034*/ 	.word	index@(_ZN17fastertransformer17topk_stage_1_opt3IfLi128ELi8EEEvPKT_PS1_PiS4_PKbPKiiifS9_)
        /*0038*/ 	.word	0x00000020


	//----- nvinfo : EIATTR_FRAME_SIZE
	.align		4
.L_58:
        /*003c*/ 	.byte	0x04, 0x11
        /*003e*/ 	.short	(.L_60 - .L_59)
	.align		4
.L_59:
        /*0040*/ 	.word	index@(_ZN17fastertransformer17topk_stage_1_opt3IfLi128ELi8EEEvPKT_PS1_PiS4_PKbPKiiifS9_)
        /*0044*/ 	.word	0x00000000


	//----- nvinfo : EIATTR_REGCOUNT
	.align		4
.L_60:
        /*0048*/ 	.byte	0x04, 0x2f
        /*004a*/ 	.short	(.L_62 - .L_61)
	.align		4
.L_61:
        /*004c*/ 	.word	index@(_ZN17fastertransformer17topk_stage_2_opt3IfLi128ELi8EEEvPKiPT_PiNS_14BeamHypothesesES2_ii)
        /*0050*/ 	.word	0x00000020


	//----- nvinfo : EIATTR_FRAME_SIZE
	.align		4
.L_62:
        /*0054*/ 	.byte	0x04, 0x11
        /*0056*/ 	.short	(.L_64 - .L_63)
	.align		4
.L_63:
        /*0058*/ 	.word	index@(_ZN17fastertransformer17topk_stage_2_opt3IfLi128ELi8EEEvPKiPT_PiNS_14BeamHypothesesES2_ii)
        /*005c*/ 	.word	0x00000000


	//----- nvinfo : EIATTR_REGCOUNT
	.align		4
.L_64:
        /*0060*/ 	.byte	0x04, 0x2f
        /*0062*/ 	.short	(.L_66 - .L_65)
	.align		4
.L_65:
        /*0064*/ 	.word	index@(_ZN17fastertransformer17topk_stage_1_opt3IfLi128ELi5EEEvPKT_PS1_PiS4_PKbPKiiifS9_)
        /*0068*/ 	.word	0x00000020


	//----- nvinfo : EIATTR_FRAME_SIZE
	.align		4
.L_66:
        /*006c*/ 	.byte	0x04, 0x11
        /*006e*/ 	.short	(.L_68 - .L_67)
	.align		4
.L_67:
        /*0070*/ 	.word	index@(_ZN17fastertransformer17topk_stage_1_opt3IfLi128ELi5EEEvPKT_PS1_PiS4_PKbPKiiifS9_)
        /*0074*/ 	.word	0x00000000


	//----- nvinfo : EIATTR_REGCOUNT
	.align		4
.L_68:
        /*0078*/ 	.byte	0x04, 0x2f
        /*007a*/ 	.short	(.L_70 - .L_69)
	.align		4
.L_69:
        /*007c*/ 	.word	index@(_ZN17fastertransformer17topk_stage_2_opt3IfLi128ELi5EEEvPKiPT_PiNS_14BeamHypothesesES2_ii)
        /*0080*/ 	.word	0x00000020


	//----- nvinfo : EIATTR_FRAME_SIZE
	.align		4
.L_70:
        /*0084*/ 	.byte	0x04, 0x11
        /*0086*/ 	.short	(.L_72 - .L_71)
	.align		4
.L_71:
        /*0088*/ 	.word	index@(_ZN17fastertransformer17topk_stage_2_opt3IfLi128ELi5EEEvPKiPT_PiNS_14BeamHypothesesES2_ii)
        /*008c*/ 	.word	0x00000000


	//----- nvinfo : EIATTR_REGCOUNT
	.align		4
.L_72:
        /*0090*/ 	.byte	0x04, 0x2f
        /*0092*/ 	.short	(.L_74 - .L_73)
	.align		4
.L_73:
        /*0094*/ 	.word	index@(_ZN17fastertransformer17topk_stage_1_opt3IfLi256ELi1EEEvPKT_PS1_PiS4_PKbPKiiifS9_)
        /*0098*/ 	.word	0x00000020


	//----- nvinfo : EIATTR_FRAME_SIZE
	.align		4
.L_74:
        /*009c*/ 	.byte	0x04, 0x11
        /*009e*/ 	.short	(.L_76 - .L_75)
	.align		4
.L_75:
        /*00a0*/ 	.word	index@(_ZN17fastertransformer17topk_stage_1_opt3IfLi256ELi1EEEvPKT_PS1_PiS4_PKbPKiiifS9_)
        /*00a4*/ 	.word	0x00000000


	//----- nvinfo : EIATTR_REGCOUNT
	.align		4
.L_76:
        /*00a8*/ 	.byte	0x04, 0x2f
        /*00aa*/ 	.short	(.L_78 - .L_77)
	.align		4
.L_77:
        /*00ac*/ 	.word	index@(_ZN17fastertransformer17topk_stage_2_opt3IfLi128ELi1EEEvPKiPT_PiNS_14BeamHypothesesES2_ii)
        /*00b0*/ 	.word	0x00000020


	//----- nvinfo : EIATTR_FRAME_SIZE
	.align		4
.L_78:
        /*00b4*/ 	.byte	0x04, 0x11
        /*00b6*/ 	.short	(.L_80 - .L_79)
	.align		4
.L_79:
        /*00b8*/ 	.word	index@(_ZN17fastertransformer17topk_stage_2_opt3IfLi128ELi1EEEvPKiPT_PiNS_14BeamHypothesesES2_ii)
        /*00bc*/ 	.word	0x00000000


	//----- nvinfo : EIATTR_REGCOUNT
	.align		4
.L_80:
        /*00c0*/ 	.byte	0x04, 0x2f
        /*00c2*/ 	.short	(.L_82 - .L_81)
	.align		4
.L_81:
        /*00c4*/ 	.word	index@(_ZN17fastertransformer17topk_stage_2_opt3IfLi256ELi1EEEvPKiPT_PiNS_14BeamHypothesesES2_ii)
        /*00c8*/ 	.word	0x00000020


	//----- nvinfo : EIATTR_FRAME_SIZE
	.align		4
.L_82:
        /*00cc*/ 	.byte	0x04, 0x11
        /*00ce*/ 	.short	(.L_84 - .L_83)
	.align		4
.L_83:
        /*00d0*/ 	.word	index@(_ZN17fastertransformer17topk_stage_2_opt3IfLi256ELi1EEEvPKiPT_PiNS_14BeamHypothesesES2_ii)
        /*00d4*/ 	.word	0x00000000


	//----- nvinfo : EIATTR_REGCOUNT
	.align		4
.L_84:
        /*00d8*/ 	.byte	0x04, 0x2f
        /*00da*/ 	.short	(.L_86 - .L_85)
	.align		4
.L_85:
        /*00dc*/ 	.word	index@(_ZN17fastertransformer25topk_stage_1_opt2_generalIfLi128ELi1EEEvPKT_PS1_PiS4_PKbPKiiif)
        /*00e0*/ 	.word	0x00000020


	//----- nvinfo : EIATTR_FRAME_SIZE
	.align		4
.L_86:
        /*00e4*/ 	.byte	0x04, 0x11
        /*00e6*/ 	.short	(.L_88 - .L_87)
	.align		4
.L_87:
        /*00e8*/ 	.word	index@(_ZN17fastertransformer25topk_stage_1_opt2_generalIfLi128ELi1EEEvPKT_PS1_PiS4_PKbPKiiif)
        /*00ec*/ 	.word	0x00000000


	//----- nvinfo : EIATTR_REGCOUNT
	.align		4
.L_88:
        /*00f0*/ 	.byte	0x04, 0x2f
        /*00f2*/ 	.short	(.L_90 - .L_89)
	.align		4
.L_89:
        /*00f4*/ 	.word	index@(_ZN17fastertransformer25topk_stage_2_opt2_generalIfLi128ELi1EEEvPKiPT_PiNS_14BeamHypothesesES2_ii)
        /*00f8*/ 	.word	0x00000020


	//----- nvinfo : EIATTR_FRAME_SIZE
	.align		4
.L_90:
        /*00fc*/ 	.byte	0x04, 0x11
        /*00fe*/ 	.short	(.L_92 - .L_91)
	.align		4
.L_91:
        /*0100*/ 	.word	index@(_ZN17fastertransformer25topk_stage_2_opt2_generalIfLi128ELi1EEEvPKiPT_PiNS_14BeamHypothesesES2_ii)
        /*0104*/ 	.word	0x00000000


	//----- nvinfo : EIATTR_REGCOUNT
	.align		4
.L_92:
        /*0108*/ 	.byte	0x04, 0x2f
        /*010a*/ 	.short	(.L_94 - .L_93)
	.align		4
.L_93:
        /*010c*/ 	.word	index@(_ZN17fastertransformer16beam_topK_kernelIfLi1ELi256EEEvPKT_PiPS1_PKbPKiiS1_f)
        /*0110*/ 	.word	0x0000001f


	//----- nvinfo : EIATTR_FRAME_SIZE
	.align		4
.L_94:
        /*0114*/ 	.byte	0x04, 0x11
        /*0116*/ 	.short	(.L_96 - .L_95)
	.align		4
.L_95:
        /*0118*/ 	.word	index@(_ZN17fastertransformer16beam_topK_kernelIfLi1ELi256EEEvPKT_PiPS1_PKbPKiiS1_f)
        /*011c*/ 	.word	0x00000000


	//----- nvinfo : EIATTR_REGCOUNT
	.align		4
.L_96:
        /*0120*/ 	.byte	0x04, 0x2f
        /*0122*/ 	.short	(.L_98 - .L_97)
	.align		4
.L_97:
        /*0124*/ 	.word	index@(_ZN17fastertransformer17batch_topK_kernelIfLi1ELi256EEEvPiPT_S1_)
        /*0128*/ 	.word	0x0000000a


	//----- nvinfo : EIATTR_FRAME_SIZE
	.align		4
.L_98:
        /*012c*/ 	.byte	0x04, 0x11
        /*012e*/ 	.short	(.L_100 - .L_99)
	.align		4
.L_99:
        /*0130*/ 	.word	index@(_ZN17fastertransformer17batch_topK_kernelIfLi1ELi256EEEvPiPT_S1_)
        /*0134*/ 	.word	0x00000000


	//----- nvinfo : EIATTR_REGCOUNT
	.align		4
.L_100:
        /*0138*/ 	.byte	0x04, 0x2f
        /*013a*/ 	.short	(.L_102 - .L_101)
	.align		4
.L_101:
        /*013c*/ 	.word	index@(_ZN17fastertransformer20batch_topK_kernel_v2IfLi1ELi32EEEvPiPT_S1_)
        /*0140*/ 	.word	0x0000000a


	//----- nvinfo : EIATTR_FRAME_SIZE
	.align		4
.L_102:
        /*0144*/ 	.byte	0x04, 0x11
        /*0146*/ 	.short	(.L_104 - .L_103)
	.align		4
.L_103:
        /*0148*/ 	.word	index@(_ZN17fastertransformer20batch_topK_kernel_v2IfLi1ELi32EEEvPiPT_S1_)
        /*014c*/ 	.word	0x00000000


	//----- nvinfo : EIATTR_REGCOUNT
	.align		4
.L_104:
        /*0150*/ 	.byte	0x04, 0x2f
        /*0152*/ 	.short	(.L_106 - .L_105)
	.align		4
.L_105:
        /*0154*/ 	.word	index@(_ZN17fastertransformer16beam_topK_kernelIfLi4ELi256EEEvPKT_PiPS1_PKbPKiiS1_f)
        /*0158*/ 	.word	0x0000001d


	//----- nvinfo : EIATTR_FRAME_SIZE
	.align		4
.L_106:
        /*015c*/ 	.byte	0x04, 0x11
        /*015e*/ 	.short	(.L_108 - .L_107)
	.align		4
.L_107:
        /*0160*/ 	.word	index@(_ZN17fastertransformer16beam_topK_kernelIfLi4ELi256EEEvPKT_PiPS1_PKbPKiiS1_f)
        /*0164*/ 	.word	0x00000000


	//----- nvinfo : EIATTR_REGCOUNT
	.align		4
.L_108:
        /*0168*/ 	.byte	0x04, 0x2f
        /*016a*/ 	.short	(.L_110 - .L_109)
	.align		4
.L_109:
        /*016c*/ 	.word	index@(_ZN17fastertransformer17batch_topK_kernelIfLi4ELi256EEEvPiPT_S1_)
        /*0170*/ 	.word	0x00000012


	//----- nvinfo : EIATTR_FRAME_SIZE
	.align		4
.L_110:
        /*0174*/ 	.byte	0x04, 0x11
        /*0176*/ 	.short	(.L_112 - .L_111)
	.align		4
.L_111:
        /*0178*/ 	.word	index@(_ZN17fastertransformer17batch_topK_kernelIfLi4ELi256EEEvPiPT_S1_)
        /*017c*/ 	.word	0x00000000


	//----- nvinfo : EIATTR_REGCOUNT
	.align		4
.L_112:
        /*0180*/ 	.byte	0x04, 0x2f
        /*0182*/ 	.short	(.L_114 - .L_113)
	.align		4
.L_113:
        /*0184*/ 	.word	index@(_ZN17fastertransformer20batch_topK_kernel_v2IfLi4ELi32EEEvPiPT_S1_)
        /*0188*/ 	.word	0x00000015


	//----- nvinfo : EIATTR_FRAME_SIZE
	.align		4
.L_114:
        /*018c*/ 	.byte	0x04, 0x11
        /*018e*/ 	.short	(.L_116 - .L_115)
	.align		4
.L_115:
        /*0190*/ 	.word	index@(_ZN17fastertransformer20batch_topK_kernel_v2IfLi4ELi32EEEvPiPT_S1_)
        /*0194*/ 	.word	0x00000000


	//----- nvinfo : EIATTR_REGCOUNT
	.align		4
.L_116:
        /*0198*/ 	.byte	0x04, 0x2f
        /*019a*/ 	.short	(.L_118 - .L_117)
	.align		4
.L_117:
        /*019c*/ 	.word	index@(_ZN17fastertransformer16beam_topK_kernelIfLi16ELi64EEEvPKT_PiPS1_PKbPKiiS1_f)
        /*01a0*/ 	.word	0x00000040


	//----- nvinfo : EIATTR_FRAME_SIZE
	.align		4
.L_118:
        /*01a4*/ 	.byte	0x04, 0x11
        /*01a6*/ 	.short	(.L_120 - .L_119)
	.align		4
.L_119:
        /*01a8*/ 	.word	index@(_ZN17fastertransformer16beam_topK_kernelIfLi16ELi64EEEvPKT_PiPS1_PKbPKiiS1_f)
        /*01ac*/ 	.word	0x00000080


	//----- nvinfo : EIATTR_REGCOUNT
	.align		4
.L_120:
        /*01b0*/ 	.byte	0x04, 0x2f
        /*01b2*/ 	.short	(.L_122 - .L_121)
	.align		4
.L_121:
        /*01b4*/ 	.word	index@(_ZN17fastertransformer17batch_topK_kernelIfLi16ELi256EEEvPiPT_S1_)
        /*01b8*/ 	.word	0x00000020


	//----- nvinfo : EIATTR_FRAME_SIZE
	.align		4
.L_122:
        /*01bc*/ 	.byte	0x04, 0x11
        /*01be*/ 	.short	(.L_124 - .L_123)
	.align		4
.L_123:
        /*01c0*/ 	.word	index@(_ZN17fastertransformer17batch_topK_kernelIfLi16ELi256EEEvPiPT_S1_)
        /*01c4*/ 	.word	0x00000000


	//----- nvinfo : EIATTR_REGCOUNT
	.align		4
.L_124:
        /*01c8*/ 	.byte	0x04, 0x2f
        /*01ca*/ 	.short	(.L_126 - .L_125)
	.align		4
.L_125:
        /*01cc*/ 	.word	index@(_ZN17fastertransformer20batch_topK_kernel_v2IfLi16ELi32EEEvPiPT_S1_)
        /*01d0*/ 	.word	0x0000003c


	//----- nvinfo : EIATTR_FRAME_SIZE
	.align		4
.L_126:
        /*01d4*/ 	.byte	0x04, 0x11
        /*01d6*/ 	.short	(.L_128 - .L_127)
	.align		4
.L_127:
        /*01d8*/ 	.word	index@(_ZN17fastertransformer20batch_topK_kernel_v2IfLi16ELi32EEEvPiPT_S1_)
        /*01dc*/ 	.word	0x00000080


	//----- nvinfo : EIATTR_REGCOUNT
	.align		4
.L_128:
        /*01e0*/ 	.byte	0x04, 0x2f
        /*01e2*/ 	.short	(.L_130 - .L_129)
	.align		4
.L_129:
        /*01e4*/ 	.word	index@(_ZN17fastertransformer16beam_topK_kernelIfLi32ELi64EEEvPKT_PiPS1_PKbPKiiS1_f)
        /*01e8*/ 	.word	0x00000060


	//----- nvinfo : EIATTR_FRAME_SIZE
	.align		4
.L_130:
        /*01ec*/ 	.byte	0x04, 0x11
        /*01ee*/ 	.short	(.L_132 - .L_131)
	.align		4
.L_131:
        /*01f0*/ 	.word	index@(_ZN17fastertransformer16beam_topK_kernelIfLi32ELi64EEEvPKT_PiPS1_PKbPKiiS1_f)
        /*01f4*/ 	.word	0x00000100


	//----- nvinfo : EIATTR_REGCOUNT
	.align		4
.L_132:
        /*01f8*/ 	.byte	0x04, 0x2f
        /*01fa*/ 	.short	(.L_134 - .L_133)
	.align		4
.L_133:
        /*01fc*/ 	.word	index@(_ZN17fastertransformer17batch_topK_kernelIfLi32ELi256EEEvPiPT_S1_)
        /*0200*/ 	.word	0x0000002a


	//----- nvinfo : EIATTR_FRAME_SIZE
	.align		4
.L_134:
        /*0204*/ 	.byte	0x04, 0x11
        /*0206*/ 	.short	(.L_136 - .L_135)
	.align		4
.L_135:
        /*0208*/ 	.word	index@(_ZN17fastertransformer17batch_topK_kernelIfLi32ELi256EEEvPiPT_S1_)
        /*020c*/ 	.word	0x00000000


	//----- nvinfo : EIATTR_REGCOUNT
	.align		4
.L_136:
        /*0210*/ 	.byte	0x04, 0x2f
        /*0212*/ 	.short	(.L_138 - .L_137)
	.align		4
.L_137:
        /*0214*/ 	.word	index@(_ZN17fastertransformer20batch_topK_kernel_v2IfLi32ELi32EEEvPiPT_S1_)
        /*0218*/ 	.word	0x0000004e


	//----- nvinfo : EIATTR_FRAME_SIZE
	.align		4
.L_138:
        /*021c*/ 	.byte	0x04, 0x11
        /*021e*/ 	.short	(.L_140 - .L_139)
	.align		4
.L_139:
        /*0220*/ 	.word	index@(_ZN17fastertransformer20batch_topK_kernel_v2IfLi32ELi32EEEvPiPT_S1_)
        /*0224*/ 	.word	0x00000100


	//----- nvinfo : EIATTR_REGCOUNT
	.align		4
.L_140:
        /*0228*/ 	.byte	0x04, 0x2f
        /*022a*/ 	.short	(.L_142 - .L_141)
	.align		4
.L_141:
        /*022c*/ 	.word	index@(_ZN17fastertransformer16beam_topK_kernelIfLi64ELi64EEEvPKT_PiPS1_PKbPKiiS1_f)
        /*0230*/ 	.word	0x000000a8


	//----- nvinfo : EIATTR_FRAME_SIZE
	.align		4
.L_142:
        /*0234*/ 	.byte	0x04, 0x11
        /*0236*/ 	.short	(.L_144 - .L_143)
	.align		4
.L_143:
        /*0238*/ 	.word	index@(_ZN17fastertransformer16beam_topK_kernelIfLi64ELi64EEEvPKT_PiPS1_PKbPKiiS1_f)
        /*023c*/ 	.word	0x00000200


	//----- nvinfo : EIATTR_REGCOUNT
	.align		4
.L_144:
        /*0240*/ 	.byte	0x04, 0x2f
        /*0242*/ 	.short	(.L_146 - .L_145)
	.align		4
.L_145:
        /*0244*/ 	.word	index@(_ZN17fastertransformer17batch_topK_kernelIfLi64ELi256EEEvPiPT_S1_)
        /*0248*/ 	.word	0x0000006a


	//----- nvinfo : EIATTR_FRAME_SIZE
	.align		4
.L_146:
        /*024c*/ 	.byte	0x04, 0x11
        /*024e*/ 	.short	(.L_148 - .L_147)
	.align		4
.L_147:
        /*0250*/ 	.word	index@(_ZN17fastertransformer17batch_topK_kernelIfLi64ELi256EEEvPiPT_S1_)
        /*0254*/ 	.word	0x00000000


	//----- nvinfo : EIATTR_REGCOUNT
	.align		4
.L_148:
        /*0258*/ 	.byte	0x04, 0x2f
        /*025a*/ 	.short	(.L_150 - .L_149)
	.align		4
.L_149:
        /*025c*/ 	.word	index@(_ZN17fastertransformer20batch_topK_kernel_v2IfLi64ELi32EEEvPiPT_S1_)
        /*0260*/ 	.word	0x000000bb


	//----- nvinfo : EIATTR_FRAME_SIZE
	.align		4
.L_150:
        /*0264*/ 	.byte	0x04, 0x11
        /*0266*/ 	.short	(.L_152 - .L_151)
	.align		4
.L_151:
        /*0268*/ 	.word	index@(_ZN17fastertransformer20batch_topK_kernel_v2IfLi64ELi32EEEvPiPT_S1_)
        /*026c*/ 	.word	0x00000200


	//----- nvinfo : EIATTR_REGCOUNT
	.align		4
.L_152:
        /*0270*/ 	.byte	0x04, 0x2f
        /*0272*/ 	.short	(.L_154 - .L_153)
	.align		4
.L_153:
        /*0274*/ 	.word	index@(_ZN17fastertransformer18tileEncoderResultsI7__half2EEvPT_PiPKS2_PKijjj)
        /*0278*/ 	.word	0x00000010


	//----- nvinfo : EIATTR_FRAME_SIZE
	.align		4
.L_154:
        /*027c*/ 	.byte	0x04, 0x11
        /*027e*/ 	.short	(.L_156 - .L_155)
	.align		4
.L_155:
        /*0280*/ 	.word	index@(_ZN17fastertransformer18tileEncoderResultsI7__half2EEvPT_PiPKS2_PKijjj)
        /*0284*/ 	.word	0x00000000


	//----- nvinfo : EIATTR_REGCOUNT
	.align		4
.L_156:
        /*0288*/ 	.byte	0x04, 0x2f
        /*028a*/ 	.short	(.L_158 - .L_157)
	.align		4
.L_157:
        /*028c*/ 	.word	index@(_ZN17fastertransformer18tileEncoderResultsIfEEvPT_PiPKS1_PKijjj)
        /*0290*/ 	.word	0x00000010


	//----- nvinfo : EIATTR_FRAME_SIZE
	.align		4
.L_158:
        /*0294*/ 	.byte	0x04, 0x11
        /*0296*/ 	.short	(.L_160 - .L_159)
	.align		4
.L_159:
        /*0298*/ 	.word	index@(_ZN17fastertransformer18tileEncoderResultsIfEEvPT_PiPKS1_PKijjj)
        /*029c*/ 	.word	0x00000000


	//----- nvinfo : EIATTR_REGCOUNT
	.align		4
.L_160:
        /*02a0*/ 	.byte	0x04, 0x2f
        /*02a2*/ 	.short	(.L_162 - .L_161)
	.align		4
.L_161:
        /*02a4*/ 	.word	index@(_ZN17fastertransformer18tileEncoderResultsI6__halfEEvPT_PiPKS2_PKijjj)
        /*02a8*/ 	.word	0x00000010


	//----- nvinfo : EIATTR_FRAME_SIZE
	.align		4
.L_162:
        /*02ac*/ 	.byte	0x04, 0x11
        /*02ae*/ 	.short	(.L_164 - .L_163)
	.align		4
.L_163:
        /*02b0*/ 	.word	index@(_ZN17fastertransformer18tileEncoderResultsI6__halfEEvPT_PiPKS2_PKijjj)
        /*02b4*/ 	.word	0x00000000


	//----- nvinfo : EIATTR_MIN_STACK_SIZE
	.align		4
.L_164:
        /*02b8*/ 	.byte	0x04, 0x12
        /*02ba*/ 	.short	(.L_166 - .L_165)
	.align		4
.L_165:
        /*02bc*/ 	.word	index@(_ZN17fastertransformer18tileEncoderResultsI6__halfEEvPT_PiPKS2_PKijjj)
        /*02c0*/ 	.word	0x00000000


	//----- nvinfo : EIATTR_MIN_STACK_SIZE
	.align		4
.L_166:
        /*02c4*/ 	.byte	0x04, 0x12
        /*02c6*/ 	.short	(.L_168 - .L_167)
	.align		4
.L_167:
        /*02c8*/ 	.word	index@(_ZN17fastertransformer18tileEncoderResultsIfEEvPT_PiPKS1_PKijjj)
        /*02cc*/ 	.word	0x00000000


	//----- nvinfo : EIATTR_MIN_STACK_SIZE
	.align		4
.L_168:
        /*02d0*/ 	.byte	0x04, 0x12
        /*02d2*/ 	.short	(.L_170 - .L_169)
	.align		4
.L_169:
        /*02d4*/ 	.word	index@(_ZN17fastertransformer18tileEncoderResultsI7__half2EEvPT_PiPKS2_PKijjj)
        /*02d8*/ 	.word	0x00000000


	//----- nvinfo : EIATTR_MIN_STACK_SIZE
	.align		4
.L_170:
        /*02dc*/ 	.byte	0x04, 0x12
        /*02de*/ 	.short	(.L_172 - .L_171)
	.align		4
.L_171:
        /*02e0*/ 	.word	index@(_ZN17fastertransformer20batch_topK_kernel_v2IfLi64ELi32EEEvPiPT_S1_)
        /*02e4*/ 	.word	0x00000200


	//----- nvinfo : EIATTR_MIN_STACK_SIZE
	.align		4
.L_172:
        /*02e8*/ 	.byte	0x04, 0x12
        /*02ea*/ 	.short	(.L_174 - .L_173)
	.align		4
.L_173:
        /*02ec*/ 	.word	index@(_ZN17fastertransformer17batch_topK_kernelIfLi64ELi256EEEvPiPT_S1_)
        /*02f0*/ 	.word	0x00000000


	//----- nvinfo : EIATTR_MIN_STACK_SIZE
	.align		4
.L_174:
        /*02f4*/ 	.byte	0x04, 0x12
        /*02f6*/ 	.short	(.L_176 - .L_175)
	.align		4
.L_175:
        /*02f8*/ 	.word	index@(_ZN17fastertransformer16beam_topK_kernelIfLi64ELi64EEEvPKT_PiPS1_PKbPKiiS1_f)
        /*02fc*/ 	.word	0x00000200


	//----- nvinfo : EIATTR_MIN_STACK_SIZE
	.align		4
.L_176:
        /*0300*/ 	.byte	0x04, 0x12
        /*0302*/ 	.short	(.L_178 - .L_177)
	.align		4
.L_177:
        /*0304*/ 	.word	index@(_ZN17fastertransformer20batch_topK_kernel_v2IfLi32ELi32EEEvPiPT_S1_)
        /*0308*/ 	.word	0x00000100


	//----- nvinfo : EIATTR_MIN_STACK_SIZE
	.align		4
.L_178:
        /*030c*/ 	.byte	0x04, 0x12
        /*030e*/ 	.short	(.L_180 - .L_179)
	.align		4
.L_179:
        /*0310*/ 	.word	index@(_ZN17fastertransformer17batch_topK_kernelIfLi32ELi256EEEvPiPT_S1_)
        /*0314*/ 	.word	0x00000000


	//----- nvinfo : EIATTR_MIN_STACK_SIZE
	.align		4
.L_180:
        /*0318*/ 	.byte	0x04, 0x12
        /*031a*/ 	.short	(.L_182 - .L_181)
	.align		4
.L_181:
        /*031c*/ 	.word	index@(_ZN17fastertransformer16beam_topK_kernelIfLi32ELi64EEEvPKT_PiPS1_PKbPKiiS1_f)
        /*0320*/ 	.word	0x00000100


	//----- nvinfo : EIATTR_MIN_STACK_SIZE
	.align		4
.L_182:
        /*0324*/ 	.byte	0x04, 0x12
        /*0326*/ 	.short	(.L_184 - .L_183)
	.align		4
.L_183:
        /*0328*/ 	.word	index@(_ZN17fastertransformer20batch_topK_kernel_v2IfLi16ELi32EEEvPiPT_S1_)
        /*032c*/ 	.word	0x00000080


	//----- nvinfo : EIATTR_MIN_STACK_SIZE
	.align		4
.L_184:
        /*0330*/ 	.byte	0x04, 0x12
        /*0332*/ 	.short	(.L_186 - .L_185)
	.align		4
.L_185:
        /*0334*/ 	.word	index@(_ZN17fastertransformer17batch_topK_kernelIfLi16ELi256EEEvPiPT_S1_)
        /*0338*/ 	.word	0x00000000


	//----- nvinfo : EIATTR_MIN_STACK_SIZE
	.align		4
.L_186:
        /*033c*/ 	.byte	0x04, 0x12
        /*033e*/ 	.short	(.L_188 - .L_187)
	.align		4
.L_187:
        /*0340*/ 	.word	index@(_ZN17fastertransformer16beam_topK_kernelIfLi16ELi64EEEvPKT_PiPS1_PKbPKiiS1_f)
        /*0344*/ 	.word	0x00000080


	//----- nvinfo : EIATTR_MIN_STACK_SIZE
	.align		4
.L_188:
        /*0348*/ 	.byte	0x04, 0x12
        /*034a*/ 	.short	(.L_190 - .L_189)
	.align		4
.L_189:
        /*034c*/ 	.word	index@(_ZN17fastertransformer20batch_topK_kernel_v2IfLi4ELi32EEEvPiPT_S1_)
        /*0350*/ 	.word	0x00000000


	//----- nvinfo : EIATTR_MIN_STACK_SIZE
	.align		4
.L_190:
        /*0354*/ 	.byte	0x04, 0x12
        /*0356*/ 	.short	(.L_192 - .L_191)
	.align		4
.L_191:
        /*0358*/ 	.word	index@(_ZN17fastertransformer17batch_topK_kernelIfLi4ELi256EEEvPiPT_S1_)
        /*035c*/ 	.word	0x00000000


	//----- nvinfo : EIATTR_MIN_STACK_SIZE
	.align		4
.L_192:
        /*0360*/ 	.byte	0x04, 0x12
        /*0362*/ 	.short	(.L_194 - .L_193)
	.align		4
.L_193:
        /*0364*/ 	.word	index@(_ZN17fastertransformer16beam_topK_kernelIfLi4ELi256EEEvPKT_PiPS1_PKbPKiiS1_f)
        /*0368*/ 	.word	0x00000000


	//----- nvinfo : EIATTR_MIN_STACK_SIZE
	.align		4
.L_194:
        /*036c*/ 	.byte	0x04, 0x12
        /*036e*/ 	.short	(.L_196 - .L_195)
	.align		4
.L_195:
        /*0370*/ 	.word	index@(_ZN17fastertransformer20batch_topK_kernel_v2IfLi1ELi32EEEvPiPT_S1_)
        /*0374*/ 	.word	0x00000000


	//----- nvinfo : EIATTR_MIN_STACK_SIZE
	.align		4
.L_196:
        /*0378*/ 	.byte	0x04, 0x12
        /*037a*/ 	.short	(.L_198 - .L_197)
	.align		4
.L_197:
        /*037c*/ 	.word	index@(_ZN17fastertransformer17batch_topK_kernelIfLi1ELi256EEEvPiPT_S1_)
        /*0380*/ 	.word	0x00000000


	//----- nvinfo : EIATTR_MIN_STACK_SIZE
	.align		4
.L_198:
        /*0384*/ 	.byte	0x04, 0x12
        /*0386*/ 	.short	(.L_200 - .L_199)
	.align		4
.L_199:
        /*0388*/ 	.word	index@(_ZN17fastertransformer16beam_topK_kernelIfLi1ELi256EEEvPKT_PiPS1_PKbPKiiS1_f)
        /*038c*/ 	.word	0x00000000


	//----- nvinfo : EIATTR_MIN_STACK_SIZE
	.align		4
.L_200:
        /*0390*/ 	.byte	0x04, 0x12
        /*0392*/ 	.short	(.L_202 - .L_201)
	.align		4
.L_201:
        /*0394*/ 	.word	index@(_ZN17fastertransformer25topk_stage_2_opt2_generalIfLi128ELi1EEEvPKiPT_PiNS_14BeamHypothesesES2_ii)
        /*0398*/ 	.word	0x00000000


	//----- nvinfo : EIATTR_MIN_STACK_SIZE
	.align		4
.L_202:
        /*039c*/ 	.byte	0x04, 0x12
        /*039e*/ 	.short	(.L_204 - .L_203)
	.align		4
.L_203:
        /*03a0*/ 	.word	index@(_ZN17fastertransformer25topk_stage_1_opt2_generalIfLi128ELi1EEEvPKT_PS1_PiS4_PKbPKiiif)
        /*03a4*/ 	.word	0x00000000


	//----- nvinfo : EIATTR_MIN_STACK_SIZE
	.align		4
.L_204:
        /*03a8*/ 	.byte	0x04, 0x12
        /*03aa*/ 	.short	(.L_206 - .L_205)
	.align		4
.L_205:
        /*03ac*/ 	.word	index@(_ZN17fastertransformer17topk_stage_2_opt3IfLi256ELi1EEEvPKiPT_PiNS_14BeamHypothesesES2_ii)
        /*03b0*/ 	.word	0x00000000


	//----- nvinfo : EIATTR_MIN_STACK_SIZE
	.align		4
.L_206:
        /*03b4*/ 	.byte	0x04, 0x12
        /*03b6*/ 	.short	(.L_208 - .L_207)
	.align		4
.L_207:
        /*03b8*/ 	.word	index@(_ZN17fastertransformer17topk_stage_2_opt3IfLi128ELi1EEEvPKiPT_PiNS_14BeamHypothesesES2_ii)
        /*03bc*/ 	.word	0x00000000


	//----- nvinfo : EIATTR_MIN_STACK_SIZE
	.align		4
.L_208:
        /*03c0*/ 	.byte	0x04, 0x12
        /*03c2*/ 	.short	(.L_210 - .L_209)
	.align		4
.L_209:
        /*03c4*/ 	.word	index@(_ZN17fastertransformer17topk_stage_1_opt3IfLi256ELi1EEEvPKT_PS1_PiS4_PKbPKiiifS9_)
        /*03c8*/ 	.word	0x00000000


	//----- nvinfo : EIATTR_MIN_STACK_SIZE
	.align		4
.L_210:
        /*03cc*/ 	.byte	0x04, 0x12
        /*03ce*/ 	.short	(.L_212 - .L_211)
	.align		4
.L_211:
        /*03d0*/ 	.word	index@(_ZN17fastertransformer17topk_stage_2_opt3IfLi128ELi5EEEvPKiPT_PiNS_14BeamHypothesesES2_ii)
        /*03d4*/ 	.word	0x00000000


	//----- nvinfo : EIATTR_MIN_STACK_SIZE
	.align		4
.L_212:
        /*03d8*/ 	.byte	0x04, 0x12
        /*03da*/ 	.short	(.L_214 - .L_213)
	.align		4
.L_213:
        /*03dc*/ 	.word	index@(_ZN17fastertransformer17topk_stage_1_opt3IfLi128ELi5EEEvPKT_PS1_PiS4_PKbPKiiifS9_)
        /*03e0*/ 	.word	0x00000000


	//----- nvinfo : EIATTR_MIN_STACK_SIZE
	.align		4
.L_214:
        /*03e4*/ 	.byte	0x04, 0x12
        /*03e6*/ 	.short	(.L_216 - .L_215)
	.align		4
.L_215:
        /*03e8*/ 	.word	index@(_ZN17fastertransformer17topk_stage_2_opt3IfLi128ELi8EEEvPKiPT_PiNS_14BeamHypothesesES2_ii)
        /*03ec*/ 	.word	0x00000000


	//----- nvinfo : EIATTR_MIN_STACK_SIZE
	.align		4
.L_216:
        /*03f0*/ 	.byte	0x04, 0x12
        /*03f2*/ 	.short	(.L_218 - .L_217)
	.align		4
.L_217:
        /*03f4*/ 	.word	index@(_ZN17fastertransformer17topk_stage_1_opt3IfLi128ELi8EEEvPKT_PS1_PiS4_PKbPKiiifS9_)
        /*03f8*/ 	.word	0x00000000


	//----- nvinfo : EIATTR_MIN_STACK_SIZE
	.align		4
.L_218:
        /*03fc*/ 	.byte	0x04, 0x12
        /*03fe*/ 	.short	(.L_220 - .L_219)
	.align		4
.L_219:
        /*0400*/ 	.word	index@(_ZN17fastertransformer20insertUnfinishedPathENS_14BeamHypothesesEPKbPKfii)
        /*0404*/ 	.word	0x00000000


	//----- nvinfo : EIATTR_MIN_STACK_SIZE
	.align		4
.L_220:
        /*0408*/ 	.byte	0x04, 0x12
        /*040a*/ 	.short	(.L_222 - .L_221)
	.align		4
.L_221:
        /*040c*/ 	.word	index@(_ZN3cub18CUB_300001_SM_10306detail11EmptyKernelIvEEvv)
        /*0410*/ 	.word	0x00000000
.L_222:


//--------------------- .nv.compat                --------------------------
	.section	.nv.compat,"",@"SHT_CUDA_COMPAT_INFO"
	.align	4
        /*0000*/ 	.byte	0x02, 0x09, 0x01, 0x00, 0x02, 0x02, 0x01, 0x00, 0x02, 0x05, 0x05, 0x00, 0x03, 0x07, 0x01, 0x01
        /*0010*/ 	.byte	0x02, 0x03, 0x00, 0x00, 0x02, 0x06, 0x01, 0x00, 0x04, 0x0b, 0x08, 0x00, 0x00, 0x00, 0x00, 0x00
        /*0020*/ 	.byte	0x00, 0x00, 0x00, 0x00


//--------------------- .nv.info._ZN17fastertransformer18tileEncoderResultsI6__halfEEvPT_PiPKS2_PKijjj --------------------------
	.section	.nv.info._ZN17fastertransformer18tileEncoderResultsI6__halfEEvPT_PiPKS2_PKijjj,"",@"SHT_CUDA_INFO"
	.sectionflags	@""
	.align	4


	//----- nvinfo : EIATTR_CUDA_API_VERSION
	.align		4
        /*0000*/ 	.byte	0x04, 0x37
        /*0002*/ 	.short	(.L_224 - .L_223)
.L_223:
        /*0004*/ 	.word	0x00000082


	//----- nvinfo : EIATTR_KPARAM_INFO
	.align		4
.L_224:
        /*0008*/ 	.byte	0x04, 0x17
        /*000a*/ 	.short	(.L_226 - .L_225)
.L_225:
        /*000c*/ 	.word	0x00000000
        /*0010*/ 	.short	0x0006
        /*0012*/ 	.short	0x0028
        /*0014*/ 	.byte	0x00, 0xf0, 0x11, 0x00


	//----- nvinfo : EIATTR_KPARAM_INFO
	.align		4
.L_226:
        /*0018*/ 	.byte	0x04, 0x17
        /*001a*/ 	.short	(.L_228 - .L_227)
.L_227:
        /*001c*/ 	.word	0x00000000
        /*0020*/ 	.short	0x0005
        /*0022*/ 	.short	0x0024
        /*0024*/ 	.byte	0x00, 0xf0, 0x11, 0x00


	//----- nvinfo : EIATTR_KPARAM_INFO
	.align		4
.L_228:
        /*0028*/ 	.byte	0x04, 0x17
        /*002a*/ 	.short	(.L_230 - .L_229)
.L_229:
        /*002c*/ 	.word	0x00000000
        /*0030*/ 	.short	0x0004
        /*0032*/ 	.short	0x0020
        /*0034*/ 	.byte	0x00, 0xf0, 0x11, 0x00


	//----- nvinfo : EIATTR_KPARAM_INFO
	.align		4
.L_230:
        /*0038*/ 	.byte	0x04, 0x17
        /*003a*/ 	.short	(.L_232 - .L_231)
.L_231:
        /*003c*/ 	.word	0x00000000
        /*0040*/ 	.short	0x0003
        /*0042*/ 	.short	0x0018
        /*0044*/ 	.byte	0x00, 0xf5, 0x21, 0x00


	//----- nvinfo : EIATTR_KPARAM_INFO
	.align		4
.L_232:
        /*0048*/ 	.byte	0x04, 0x17
        /*004a*/ 	.short	(.L_234 - .L_233)
.L_233:
        /*004c*/ 	.word	0x00000000
        /*0050*/ 	.short	0x0002
        /*0052*/ 	.short	0x0010
        /*0054*/ 	.byte	0x00, 0xf5, 0x21, 0x00


	//----- nvinfo : EIATTR_KPARAM_INFO
	.align		4
.L_234:
        /*0058*/ 	.byte	0x04, 0x17
        /*005a*/ 	.short	(.L_236 - .L_235)
.L_235:
        /*005c*/ 	.word	0x00000000
        /*0060*/ 	.short	0x0001
        /*0062*/ 	.short	0x0008
        /*0064*/ 	.byte	0x00, 0xf5, 0x21, 0x00


	//----- nvinfo : EIATTR_KPARAM_INFO
	.align		4
.L_236:
        /*0068*/ 	.byte	0x04, 0x17
        /*006a*/ 	.short	(.L_238 - .L_237)
.L_237:
        /*006c*/ 	.word	0x00000000
        /*0070*/ 	.short	0x0000
        /*0072*/ 	.short	0x0000
        /*0074*/ 	.byte	0x00, 0xf5, 0x21, 0x00


	//----- nvinfo : EIATTR_SPARSE_MMA_MASK
	.align		4
.L_238:
        /*0078*/ 	.byte	0x03, 0x50
        /*007a*/ 	.short	0x0000


	//----- nvinfo : EIATTR_MAXREG_COUNT
	.align		4
        /*007c*/ 	.byte	0x03, 0x1b
        /*007e*/ 	.short	0x00ff


	//----- nvinfo : EIATTR_MERCURY_ISA_VERSION
	.align		4
        /*0080*/ 	.byte	0x03, 0x5f
        /*0082*/ 	.short	0x0101


	//----- nvinfo : EIATTR_VRC_CTA_INIT_COUNT
	.align		4
        /*0084*/ 	.byte	0x02, 0x4a
	.zero		1
	.zero		1


	//----- nvinfo : EIATTR_EXIT_INSTR_OFFSETS
	.align		4
        /*0088*/ 	.byte	0x04, 0x1c
        /*008a*/ 	.short	(.L_240 - .L_239)


	//   ....[0]....
.L_239:
        /*008c*/ 	.word	0x000002c0


	//   ....[1]....
        /*0090*/ 	.word	0x00000430


	//----- nvinfo : EIATTR_CRS_STACK_SIZE
	.align		4
.L_240:
        /*0094*/ 	.byte	0x04, 0x1e
        /*0096*/ 	.short	(.L_242 - .L_241)
.L_241:
        /*0098*/ 	.word	0x00000000


	//----- nvinfo : EIATTR_CBANK_PARAM_SIZE
	.align		4
.L_242:
        /*009c*/ 	.byte	0x03, 0x19
        /*009e*/ 	.short	0x002c


	//----- nvinfo : EIATTR_PARAM_CBANK
	.align		4
        /*00a0*/ 	.byte	0x04, 0x0a
        /*00a2*/ 	.short	(.L_244 - .L_243)
	.align		4
.L_243:
        /*00a4*/ 	.word	index@(.nv.constant0._ZN17fastertransformer18tileEncoderResultsI6__halfEEvPT_PiPKS2_PKijjj)
        /*00a8*/ 	.short	0x0380
        /*00aa*/ 	.short	0x002c


	//----- nvinfo : EIATTR_SW_WAR
	.align		4
.L_244:
        /*00ac*/ 	.byte	0x04, 0x36
        /*00ae*/ 	.short	(.L_246 - .L_245)
.L_245:
        /*00b0*/ 	.word	0x00000008
.L_246:


//--------------------- .nv.info._ZN17fastertransformer18tileEncoderResultsIfEEvPT_PiPKS1_PKijjj --------------------------
	.section	.nv.info._ZN17fastertransformer18tileEncoderResultsIfEEvPT_PiPKS1_PKijjj,"",@"SHT_CUDA_INFO"
	.sectionflags	@""
	.align	4


	//----- nvinfo : EIATTR_CUDA_API_VERSION
	.align		4
        /*0000*/ 	.byte	0x04, 0x37
        /*0002*/ 	.short	(.L_248 - .L_247)
.L_247:
        /*0004*/ 	.word	0x00000082


	//----- nvinfo : EIATTR_KPARAM_INFO
	.align		4
.L_248:
        /*0008*/ 	.byte	0x04, 0x17
        /*000a*/ 	.short	(.L_250 - .L_249)
.L_249:
        /*000c*/ 	.word	0x00000000
        /*0010*/ 	.short	0x0006
        /*0012*/ 	.short	0x0028
        /*0014*/ 	.byte	0x00, 0xf0, 0x11, 0x00


	//----- nvinfo : EIATTR_KPARAM_INFO
	.align		4
.L_250:
        /*0018*/ 	.byte	0x04, 0x17
        /*001a*/ 	.short	(.L_252 - .L_251)
.L_251:
        /*001c*/ 	.word	0x00000000
        /*0020*/ 	.short	0x0005
        /*0022*/ 	.short	0x0024
        /*0024*/ 	.byte	0x00, 0xf0, 0x11, 0x00


	//----- nvinfo : EIATTR_KPARAM_INFO
	.align		4
.L_252:
        /*0028*/ 	.byte	0x04, 0x17
        /*002a*/ 	.short	(.L_254 - .L_253)
.L_253:
        /*002c*/ 	.word	0x00000000
        /*0030*/ 	.short	0x0004
        /*0032*/ 	.short	0x0020
        /*0034*/ 	.byte	0x00, 0xf0, 0x11, 0x00


	//----- nvinfo : EIATTR_KPARAM_INFO
	.align		4
.L_254:
        /*0038*/ 	.byte	0x04, 0x17
        /*003a*/ 	.short	(.L_256 - .L_255)
.L_255:
        /*003c*/ 	.word	0x00000000
        /*0040*/ 	.short	0x0003
        /*0042*/ 	.short	0x0018
        /*0044*/ 	.byte	0x00, 0xf5, 0x21, 0x00


	//----- nvinfo : EIATTR_KPARAM_INFO
	.align		4
.L_256:
        /*0048*/ 	.byte	0x04, 0x17
        /*004a*/ 	.short	(.L_258 - .L_257)
.L_257:
        /*004c*/ 	.word	0x00000000
        /*0050*/ 	.short	0x0002
        /*0052*/ 	.short	0x0010
        /*0054*/ 	.byte	0x00, 0xf5, 0x21, 0x00


	//----- nvinfo : EIATTR_KPARAM_INFO
	.align		4
.L_258:
        /*0058*/ 	.byte	0x04, 0x17
        /*005a*/ 	.short	(.L_260 - .L_259)
.L_259:
        /*005c*/ 	.word	0x00000000
        /*0060*/ 	.short	0x0001
        /*0062*/ 	.short	0x0008
        /*0064*/ 	.byte	0x00, 0xf5, 0x21, 0x00


	//----- nvinfo : EIATTR_KPARAM_INFO
	.align		4
.L_260:
        /*0068*/ 	.byte	0x04, 0x17
        /*006a*/ 	.short	(.L_262 - .L_261)
.L_261:
        /*006c*/ 	.word	0x00000000
        /*0070*/ 	.short	0x0000
        /*0072*/ 	.short	0x0000
        /*0074*/ 	.byte	0x00, 0xf5, 0x21, 0x00


	//----- nvinfo : EIATTR_SPARSE_MMA_MASK
	.align		4
.L_262:
        /*0078*/ 	.byte	0x03, 0x50
        /*007a*/ 	.short	0x0000


	//----- nvinfo : EIATTR_MAXREG_COUNT
	.align		4
        /*007c*/ 	.byte	0x03, 0x1b
        /*007e*/ 	.short	0x00ff


	//----- nvinfo : EIATTR_MERCURY_ISA_VERSION
	.align		4
        /*0080*/ 	.byte	0x03, 0x5f
        /*0082*/ 	.short	0x0101


	//----- nvinfo : EIATTR_VRC_CTA_INIT_COUNT
	.align		4
        /*0084*/ 	.byte	0x02, 0x4a
	.zero		1
	.zero		1


	//----- nvinfo : EIATTR_EXIT_INSTR_OFFSETS
	.align		4
        /*0088*/ 	.byte	0x04, 0x1c
        /*008a*/ 	.short	(.L_264 - .L_263)


	//   ....[0]....
.L_263:
        /*008c*/ 	.word	0x000002c0


	//   ....[1]....
        /*0090*/ 	.word	0x00000430


	//----- nvinfo : EIATTR_CRS_STACK_SIZE
	.align		4
.L_264:
        /*0094*/ 	.byte	0x04, 0x1e
        /*0096*/ 	.short	(.L_266 - .L_265)
.L_265:
        /*0098*/ 	.word	0x00000000


	//----- nvinfo : EIATTR_CBANK_PARAM_SIZE
	.align		4
.L_266:
        /*009c*/ 	.byte	0x03, 0x19
        /*009e*/ 	.short	0x002c


	//----- nvinfo : EIATTR_PARAM_CBANK
	.align		4
        /*00a0*/ 	.byte	0x04, 0x0a
        /*00a2*/ 	.short	(.L_268 - .L_267)
	.align		4
.L_267:
        /*00a4*/ 	.word	index@(.nv.constant0._ZN17fastertransformer18tileEncoderResultsIfEEvPT_PiPKS1_PKijjj)
        /*00a8*/ 	.short	0x0380
        /*00aa*/ 	.short	0x002c


	//----- nvinfo : EIATTR_SW_WAR
	.align		4
.L_268:
        /*00ac*/ 	.byte	0x04, 0x36
        /*00ae*/ 	.short	(.L_270 - .L_269)
.L_269:
        /*00b0*/ 	.word	0x00000008
.L_270:


//--------------------- .nv.info._ZN17fastertransformer18tileEncoderResultsI7__half2EEvPT_PiPKS2_PKijjj --------------------------
	.section	.nv.info._ZN17fastertransformer18tileEncoderResultsI7__half2EEvPT_PiPKS2_PKijjj,"",@"SHT_CUDA_INFO"
	.sectionflags	@""
	.align	4


	//----- nvinfo : EIATTR_CUDA_API_VERSION
	.align		4
        /*0000*/ 	.byte	0x04, 0x37
        /*0002*/ 	.short	(.L_272 - .L_271)
.L_271:
        /*0004*/ 	.word	0x00000082


	//----- nvinfo : EIATTR_KPARAM_INFO
	.align		4
.L_272:
        /*0008*/ 	.byte	0x04, 0x17
        /*000a*/ 	.short	(.L_274 - .L_273)
.L_273:
        /*000c*/ 	.word	0x00000000
        /*0010*/ 	.short	0x0006
        /*0012*/ 	.short	0x0028
        /*0014*/ 	.byte	0x00, 0xf0, 0x11, 0x00


	//----- nvinfo : EIATTR_KPARAM_INFO
	.align		4
.L_274:
        /*0018*/ 	.byte	0x04, 0x17
        /*001a*/ 	.short	(.L_276 - .L_275)
.L_275:
        /*001c*/ 	.word	0x00000000
        /*0020*/ 	.short	0x0005
        /*0022*/ 	.short	0x0024
        /*0024*/ 	.byte	0x00, 0xf0, 0x11, 0x00


	//----- nvinfo : EIATTR_KPARAM_INFO
	.align		4
.L_276:
        /*0028*/ 	.byte	0x04, 0x17
        /*002a*/ 	.short	(.L_278 - .L_277)
.L_277:
        /*002c*/ 	.word	0x00000000
        /*0030*/ 	.short	0x0004
        /*0032*/ 	.short	0x0020
        /*0034*/ 	.byte	0x00, 0xf0, 0x11, 0x00


	//----- nvinfo : EIATTR_KPARAM_INFO
	.align		4
.L_278:
        /*0038*/ 	.byte	0x04, 0x17
        /*003a*/ 	.short	(.L_280 - .L_279)
.L_279:
        /*003c*/ 	.word	0x00000000
        /*0040*/ 	.short	0x0003
        /*0042*/ 	.short	0x0018
        /*0044*/ 	.byte	0x00, 0xf5, 0x21, 0x00


	//----- nvinfo : EIATTR_KPARAM_INFO
	.align		4
.L_280:
        /*0048*/ 	.byte	0x04, 0x17
        /*004a*/ 	.short	(.L_282 - .L_281)
.L_281:
        /*004c*/ 	.word	0x00000000
        /*0050*/ 	.short	0x0002
        /*0052*/ 	.short	0x0010
        /*0054*/ 	.byte	0x00, 0xf5, 0x21, 0x00


	//----- nvinfo : EIATTR_KPARAM_INFO
	.align		4
.L_282:
        /*0058*/ 	.byte	0x04, 0x17
        /*005a*/ 	.short	(.L_284 - .L_283)
.L_283:
        /*005c*/ 	.word	0x00000000
        /*0060*/ 	.short	0x0001
        /*0062*/ 	.short	0x0008
        /*0064*/ 	.byte	0x00, 0xf5, 0x21, 0x00


	//----- nvinfo : EIATTR_KPARAM_INFO
	.align		4
.L_284:
        /*0068*/ 	.byte	0x04, 0x17
        /*006a*/ 	.short	(.L_286 - .L_285)
.L_285:
        /*006c*/ 	.word	0x00000000
        /*0070*/ 	.short	0x0000
        /*0072*/ 	.short	0x0000
        /*0074*/ 	.byte	0x00, 0xf5, 0x21, 0x00


	//----- nvinfo : EIATTR_SPARSE_MMA_MASK
	.align		4
.L_286:
        /*0078*/ 	.byte	0x03, 0x50
        /*007a*/ 	.short	0x0000


	//----- nvinfo : EIATTR_MAXREG_COUNT
	.align		4
        /*007c*/ 	.byte	0x03, 0x1b
        /*007e*/ 	.short	0x00ff


	//----- nvinfo : EIATTR_MERCURY_ISA_VERSION
	.align		4
        /*0080*/ 	.byte	0x03, 0x5f
        /*0082*/ 	.short	0x0101


	//----- nvinfo : EIATTR_VRC_CTA_INIT_COUNT
	.align		4
        /*0084*/ 	.byte	0x02, 0x4a
	.zero		1
	.zero		1


	//----- nvinfo : EIATTR_EXIT_INSTR_OFFSETS
	.align		4
        /*0088*/ 	.byte	0x04, 0x1c
        /*008a*/ 	.short	(.L_288 - .L_287)


	//   ....[0]....
.L_287:
        /*008c*/ 	.word	0x000002c0


	//   ....[1]....
        /*0090*/ 	.word	0x00000430


	//----- nvinfo : EIATTR_CRS_STACK_SIZE
	.align		4
.L_288:
        /*0094*/ 	.byte	0x04, 0x1e
        /*0096*/ 	.short	(.L_290 - .L_289)
.L_289:
        /*0098*/ 	.word	0x00000000


	//----- nvinfo : EIATTR_CBANK_PARAM_SIZE
	.align		4
.L_290:
        /*009c*/ 	.byte	0x03, 0x19
        /*009e*/ 	.short	0x002c


	//----- nvinfo : EIATTR_PARAM_CBANK
	.align		4
        /*00a0*/ 	.byte	0x04, 0x0a
        /*00a2*/ 	.short	(.L_292 - .L_291)
	.align		4
.L_291:
        /*00a4*/ 	.word	index@(.nv.constant0._ZN17fastertransformer18tileEncoderResultsI7__half2EEvPT_PiPKS2_PKijjj)
        /*00a8*/ 	.short	0x0380
        /*00aa*/ 	.short	0x002c


	//----- nvinfo : EIATTR_SW_WAR
	.align		4
.L_292:
        /*00ac*/ 	.byte	0x04, 0x36
        /*00ae*/ 	.short	(.L_294 - .L_293)
.L_293:
        /*00b0*/ 	.word	0x00000008
.L_294:


//--------------------- .nv.info._ZN17fastertransformer20batch_topK_kernel_v2IfLi64ELi32EEEvPiPT_S1_ --------------------------
	.section	.nv.info._ZN17fastertransformer20batch_topK_kernel_v2IfLi64ELi32EEEvPiPT_S1_,"",@"SHT_CUDA_INFO"
	.sectionflags	@""
	.align	4


	//----- nvinfo : EIATTR_CUDA_API_VERSION
	.align		4
        /*0000*/ 	.byte	0x04, 0x37
        /*0002*/ 	.short	(.L_296 - .L_295)
.L_295:
        /*0004*/ 	.word	0x00000082


	//----- nvinfo : EIATTR_KPARAM_INFO
	.align		4
.L_296:
        /*0008*/ 	.byte	0x04, 0x17
        /*000a*/ 	.short	(.L_298 - .L_297)
.L_297:
        /*000c*/ 	.word	0x00000000
        /*0010*/ 	.short	0x0002
        /*0012*/ 	.short	0x0010
        /*0014*/ 	.byte	0x00, 0xf5, 0x21, 0x00


	//----- nvinfo : EIATTR_KPARAM_INFO
	.align		4
.L_298:
        /*0018*/ 	.byte	0x04, 0x17
        /*001a*/ 	.short	(.L_300 - .L_299)
.L_299:
        /*001c*/ 	.word	0x00000000
        /*0020*/ 	.short	0x0001
        /*0022*/ 	.short	0x0008
        /*0024*/ 	.byte	0x00, 0xf5, 0x21, 0x00


	//----- nvinfo : EIATTR_KPARAM_INFO
	.align		4
.L_300:
        /*0028*/ 	.byte	0x04, 0x17
        /*002a*/ 	.short	(.L_302 - .L_301)
.L_301:
        /*002c*/ 	.word	0x00000000
        /*0030*/ 	.short	0x0000
        /*0032*/ 	.short	0x0000
        /*0034*/ 	.byte	0x00, 0xf5, 0x21, 0x00


	//----- nvinfo : EIATTR_SPARSE_MMA_MASK
	.align		4
.L_302:
        /*0038*/ 	.byte	0x03, 0x50
        /*003a*/ 	.short	0x0000


	//----- nvinfo : EIATTR_MAXREG_COUNT
	.align		4
        /*003c*/ 	.byte	0x03, 0x1b
        /*003e*/ 	.short	0x00ff


	//----- nvinfo : EIATTR_NUM_BARRIERS
	.align		4
        /*0040*/ 	.byte	0x02, 0x4c
        /*0042*/ 	.byte	0x01
	.zero		1


	//----- nvinfo : EIATTR_MERCURY_ISA_VERSION
	.align		4
        /*0044*/ 	.byte	0x03, 0x5f
        /*0046*/ 	.short	0x0101


	//----- nvinfo : EIATTR_COOP_GROUP_MASK_REGIDS
	.align		4
        /*0048*/ 	.byte	0x04, 0x29
        /*004a*/ 	.short	(.L_304 - .L_303)


	//   ....[0]....
.L_303:
        /*004c*/ 	.word	0xffffffff


	//   ....[1]....
        /*0050*/ 	.word	0xffffffff


	//   ....[2]....
        /*0054*/ 	.word	0xffffffff


	//   ....[3]....
        /*0058*/ 	.word	0xffffffff


	//   ....[4]....
        /*005c*/ 	.word	0xffffffff


	//   ....[5]....
        /*0060*/ 	.word	0xffffffff


	//   ....[6]....
        /*0064*/ 	.word	0xffffffff


	//   ....[7]....
        /*0068*/ 	.word	0xffffffff


	//   ....[8]....
        /*006c*/ 	.word	0xffffffff


	//   ....[9]....
        /*0070*/ 	.word	0xffffffff


	//   ....[10]....
        /*0074*/ 	.word	0xffffffff


	//   ....[11]....
        /*0078*/ 	.word	0xffffffff


	//   ....[12]....
        /*007c*/ 	.word	0xffffffff


	//   ....[13]....
        /*0080*/ 	.word	0xffffffff


	//   ....[14]....
        /*0084*/ 	.word	0xffffffff


	//   ....[15]....
        /*0088*/ 	.word	0xffffffff


	//   ....[16]....
        /*008c*/ 	.word	0xffffffff


	//   ....[17]....
        /*0090*/ 	.word	0xffffffff


	//   ....[18]....
        /*0094*/ 	.word	0xffffffff


	//   ....[19]....
        /*0098*/ 	.word	0xffffffff


	//   ....[20]....
        /*009c*/ 	.word	0xffffffff


	//   ....[21]....
        /*00a0*/ 	.word	0xffffffff


	//   ....[22]....
        /*00a4*/ 	.word	0xffffffff


	//   ....[23]....
        /*00a8*/ 	.word	0xffffffff


	//   ....[24]....
        /*00ac*/ 	.word	0xffffffff


	//   ....[25]....
        /*00b0*/ 	.word	0xffffffff


	//   ....[26]....
        /*00b4*/ 	.word	0xffffffff


	//   ....[27]....
        /*00b8*/ 	.word	0xffffffff


	//   ....[28]....
        /*00bc*/ 	.word	0xffffffff


	//   ....[29]....
        /*00c0*/ 	.word	0xffffffff


	//   ....[30]....
        /*00c4*/ 	.word	0xffffffff


	//   ....[31]....
        /*00c8*/ 	.word	0xffffffff


	//   ....[32]....
        /*00cc*/ 	.word	0xffffffff


	//   ....[33]....
        /*00d0*/ 	.word	0xffffffff


	//   ....[34]....
        /*00d4*/ 	.word	0xffffffff


	//   ....[35]....
        /*00d8*/ 	.word	0xffffffff


	//   ....[36]....
        /*00dc*/ 	.word	0xffffffff


	//   ....[37]....
        /*00e0*/ 	.word	0xffffffff


	//   ....[38]....
        /*00e4*/ 	.word	0xffffffff


	//   ....[39]....
        /*00e8*/ 	.word	0xffffffff


	//   ....[40]....
        /*00ec*/ 	.word	0xffffffff


	//   ....[41]....
        /*00f0*/ 	.word	0xffffffff


	//   ....[42]....
        /*00f4*/ 	.word	0xffffffff


	//   ....[43]....
        /*00f8*/ 	.word	0xffffffff


	//   ....[44]....
        /*00fc*/ 	.word	0xffffffff


	//   ....[45]....
        /*0100*/ 	.word	0xffffffff


	//   ....[46]....
        /*0104*/ 	.word	0xffffffff


	//   ....[47]....
        /*0108*/ 	.word	0xffffffff


	//   ....[48]....
        /*010c*/ 	.word	0xffffffff


	//   ....[49]....
        /*0110*/ 	.word	0xffffffff


	//   ....[50]....
        /*0114*/ 	.word	0xffffffff


	//   ....[51]....
        /*0118*/ 	.word	0xffffffff


	//   ....[52]....
        /*011c*/ 	.word	0xffffffff


	//   ....[53]....
        /*0120*/ 	.word	0xffffffff


	//   ....[54]....
        /*0124*/ 	.word	0xffffffff


	//   ....[55]....
        /*0128*/ 	.word	0xffffffff


	//   ....[56]....
        /*012c*/ 	.word	0xffffffff


	//   ....[57]....
        /*0130*/ 	.word	0xffffffff


	//   ....[58]....
        /*0134*/ 	.word	0xffffffff


	//   ....[59]....
        /*0138*/ 	.word	0xffffffff


	//   ....[60]....
        /*013c*/ 	.word	0xffffffff


	//   ....[61]....
        /*0140*/ 	.word	0xffffffff


	//   ....[62]....
        /*0144*/ 	.word	0xffffffff


	//   ....[63]....
        /*0148*/ 	.word	0xffffffff


	//   ....[64]....
        /*014c*/ 	.word	0xffffffff


	//   ....[65]....
        /*0150*/ 	.word	0xffffffff


	//   ....[66]....
        /*0154*/ 	.word	0xffffffff


	//   ....[67]....
        /*0158*/ 	.word	0xffffffff


	//   ....[68]....
        /*015c*/ 	.word	0xffffffff


	//   ....[69]....
        /*0160*/ 	.word	0xffffffff


	//   ....[70]....
        /*0164*/ 	.word	0xffffffff


	//   ....[71]....
        /*0168*/ 	.word	0xffffffff


	//   ....[72]....
        /*016c*/ 	.word	0xffffffff


	//   ....[73]....
        /*0170*/ 	.word	0xffffffff


	//   ....[74]....
        /*0174*/ 	.word	0xffffffff


	//   ....[75]....
        /*0178*/ 	.word	0xffffffff


	//   ....[76]....
        /*017c*/ 	.word	0xffffffff


	//   ....[77]....
        /*0180*/ 	.word	0xffffffff


	//   ....[78]....
        /*0184*/ 	.word	0xffffffff


	//   ....[79]....
        /*0188*/ 	.word	0xffffffff


	//   ....[80]....
        /*018c*/ 	.word	0xffffffff


	//   ....[81]....
        /*0190*/ 	.word	0xffffffff


	//   ....[82]....
        /*0194*/ 	.word	0xffffffff


	//   ....[83]....
        /*0198*/ 	.word	0xffffffff


	//   ....[84]....
        /*019c*/ 	.word	0xffffffff


	//   ....[85]....
        /*01a0*/ 	.word	0xffffffff


	//   ....[86]....
        /*01a4*/ 	.word	0xffffffff


	//   ....[87]....
        /*01a8*/ 	.word	0xffffffff


	//   ....[88]....
        /*01ac*/ 	.word	0xffffffff


	//   ....[89]....
        /*01b0*/ 	.word	0xffffffff


	//   ....[90]....
        /*01b4*/ 	.word	0xffffffff


	//   ....[91]....
        /*01b8*/ 	.word	0xffffffff


	//   ....[92]....
        /*01bc*/ 	.word	0xffffffff


	//   ....[93]....
        /*01c0*/ 	.word	0xffffffff


	//   ....[94]....
        /*01c4*/ 	.word	0xffffffff


	//   ....[95]....
        /*01c8*/ 	.word	0xffffffff


	//   ....[96]....
        /*01cc*/ 	.word	0xffffffff


	//   ....[97]....
        /*01d0*/ 	.word	0xffffffff


	//   ....[98]....
        /*01d4*/ 	.word	0xffffffff


	//   ....[99]....
        /*01d8*/ 	.word	0xffffffff


	//   ....[100]....
        /*01dc*/ 	.word	0xffffffff


	//   ....[101]....
        /*01e0*/ 	.word	0xffffffff


	//   ....[102]....
        /*01e4*/ 	.word	0xffffffff


	//   ....[103]....
        /*01e8*/ 	.word	0xffffffff


	//   ....[104]....
        /*01ec*/ 	.word	0xffffffff


	//   ....[105]....
        /*01f0*/ 	.word	0xffffffff


	//   ....[106]....
        /*01f4*/ 	.word	0xffffffff


	//   ....[107]....
        /*01f8*/ 	.word	0xffffffff


	//   ....[108]....
        /*01fc*/ 	.word	0xffffffff


	//   ....[109]....
        /*0200*/ 	.word	0xffffffff


	//   ....[110]....
        /*0204*/ 	.word	0xffffffff


	//   ....[111]....
        /*0208*/ 	.word	0xffffffff


	//   ....[112]....
        /*020c*/ 	.word	0xffffffff


	//   ....[113]....
        /*0210*/ 	.word	0xffffffff


	//   ....[114]....
        /*0214*/ 	.word	0xffffffff


	//   ....[115]....
        /*0218*/ 	.word	0xffffffff


	//   ....[116]....
        /*021c*/ 	.word	0xffffffff


	//   ....[117]....
        /*0220*/ 	.word	0xffffffff


	//   ....[118]....
        /*0224*/ 	.word	0xffffffff


	//   ....[119]....
        /*0228*/ 	.word	0xffffffff


	//   ....[120]....
        /*022c*/ 	.word	0xffffffff


	//   ....[121]....
        /*0230*/ 	.word	0xffffffff


	//   ....[122]....
        /*0234*/ 	.word	0xffffffff


	//   ....[123]....
        /*0238*/ 	.word	0xffffffff


	//   ....[124]....
        /*023c*/ 	.word	0xffffffff


	//   ....[125]....
        /*0240*/ 	.word	0xffffffff


	//   ....[126]....
        /*0244*/ 	.word	0xffffffff


	//   ....[127]....
        /*0248*/ 	.word	0xffffffff


	//   ....[128]....
        /*024c*/ 	.word	0xffffffff


	//   ....[129]....
        /*0250*/ 	.word	0xffffffff


	//   ....[130]....
        /*0254*/ 	.word	0xffffffff


	//   ....[131]....
        /*0258*/ 	.word	0xffffffff


	//   ....[132]....
        /*025c*/ 	.word	0xffffffff


	//   ....[133]....
        /*0260*/ 	.word	0xffffffff


	//   ....[134]....
        /*0264*/ 	.word	0xffffffff


	//   ....[135]....
        /*0268*/ 	.word	0xffffffff


	//   ....[136]....
        /*026c*/ 	.word	0xffffffff


	//   ....[137]....
        /*0270*/ 	.word	0xffffffff


	//   ....[138]....
        /*0274*/ 	.word	0xffffffff


	//   ....[139]....
        /*0278*/ 	.word	0xffffffff


	//   ....[140]....
        /*027c*/ 	.word	0xffffffff


	//   ....[141]....
        /*0280*/ 	.word	0xffffffff


	//   ....[142]....
        /*0284*/ 	.word	0xffffffff


	//   ....[143]....
        /*0288*/ 	.word	0xffffffff


	//   ....[144]....
        /*028c*/ 	.word	0xffffffff


	//   ....[145]....
        /*0290*/ 	.word	0xffffffff


	//   ....[146]....
        /*0294*/ 	.word	0xffffffff


	//   ....[147]....
        /*0298*/ 	.word	0xffffffff


	//   ....[148]....
        /*029c*/ 	.word	0xffffffff


	//   ....[149]....
        /*02a0*/ 	.word	0xffffffff


	//   ....[150]....
        /*02a4*/ 	.word	0xffffffff


	//   ....[151]....
        /*02a8*/ 	.word	0xffffffff


	//   ....[152]....
        /*02ac*/ 	.word	0xffffffff


	//   ....[153]....
        /*02b0*/ 	.word	0xffffffff


	//   ....[154]....
        /*02b4*/ 	.word	0xffffffff


	//   ....[155]....
        /*02b8*/ 	.word	0xffffffff


	//   ....[156]....
        /*02bc*/ 	.word	0xffffffff


	//   ....[157]....
        /*02c0*/ 	.word	0xffffffff


	//   ....[158]....
        /*02c4*/ 	.word	0xffffffff


	//   ....[159]....
        /*02c8*/ 	.word	0xffffffff


	//   ....[160]....
        /*02cc*/ 	.word	0xffffffff


	//   ....[161]....
        /*02d0*/ 	.word	0xffffffff


	//   ....[162]....
        /*02d4*/ 	.word	0xffffffff


	//   ....[163]....
        /*02d8*/ 	.word	0xffffffff


	//   ....[164]....
        /*02dc*/ 	.word	0xffffffff


	//   ....[165]....
        /*02e0*/ 	.word	0xffffffff


	//   ....[166]....
        /*02e4*/ 	.word	0xffffffff


	//   ....[167]....
        /*02e8*/ 	.word	0xffffffff


	//   ....[168]....
        /*02ec*/ 	.word	0xffffffff


	//   ....[169]....
        /*02f0*/ 	.word	0xffffffff


	//   ....[170]....
        /*02f4*/ 	.word	0xffffffff


	//   ....[171]....
        /*02f8*/ 	.word	0xffffffff


	//   ....[172]....
        /*02fc*/ 	.word	0xffffffff


	//   ....[173]....
        /*0300*/ 	.word	0xffffffff


	//   ....[174]....
        /*0304*/ 	.word	0xffffffff


	//   ....[175]....
        /*0308*/ 	.word	0xffffffff


	//   ....[176]....
        /*030c*/ 	.word	0xffffffff


	//   ....[177]....
        /*0310*/ 	.word	0xffffffff


	//   ....[178]....
        /*0314*/ 	.word	0xffffffff


	//   ....[179]....
        /*0318*/ 	.word	0xffffffff


	//   ....[180]....
        /*031c*/ 	.word	0xffffffff


	//   ....[181]....
        /*0320*/ 	.word	0xffffffff


	//   ....[182]....
        /*0324*/ 	.word	0xffffffff


	//   ....[183]....
        /*0328*/ 	.word	0xffffffff


	//   ....[184]....
        /*032c*/ 	.word	0xffffffff


	//   ....[185]....
        /*0330*/ 	.word	0xffffffff


	//   ....[186]....
        /*0334*/ 	.word	0xffffffff


	//   ....[187]....
        /*0338*/ 	.word	0xffffffff


	//   ....[188]....
        /*033c*/ 	.word	0xffffffff


	//   ....[189]....
        /*0340*/ 	.word	0xffffffff


	//   ....[190]....
        /*0344*/ 	.word	0xffffffff


	//   ....[191]....
        /*0348*/ 	.word	0xffffffff


	//   ....[192]....
        /*034c*/ 	.word	0xffffffff


	//   ....[193]....
        /*0350*/ 	.word	0xffffffff


	//   ....[194]....
        /*0354*/ 	.word	0xffffffff


	//   ....[195]....
        /*0358*/ 	.word	0xffffffff


	//   ....[196]....
        /*035c*/ 	.word	0xffffffff


	//   ....[197]....
        /*0360*/ 	.word	0xffffffff


	//   ....[198]....
        /*0364*/ 	.word	0xffffffff


	//   ....[199]....
        /*0368*/ 	.word	0xffffffff


	//   ....[200]....
        /*036c*/ 	.word	0xffffffff


	//   ....[201]....
        /*0370*/ 	.word	0xffffffff


	//   ....[202]....
        /*0374*/ 	.word	0xffffffff


	//   ....[203]....
        /*0378*/ 	.word	0xffffffff


	//   ....[204]....
        /*037c*/ 	.word	0xffffffff


	//   ....[205]....
        /*0380*/ 	.word	0xffffffff


	//   ....[206]....
        /*0384*/ 	.word	0xffffffff


	//   ....[207]....
        /*0388*/ 	.word	0xffffffff


	//   ....[208]....
        /*038c*/ 	.word	0xffffffff


	//   ....[209]....
        /*0390*/ 	.word	0xffffffff


	//   ....[210]....
        /*0394*/ 	.word	0xffffffff


	//   ....[211]....
        /*0398*/ 	.word	0xffffffff


	//   ....[212]....
        /*039c*/ 	.word	0xffffffff


	//   ....[213]....
        /*03a0*/ 	.word	0xffffffff


	//   ....[214]....
        /*03a4*/ 	.word	0xffffffff


	//   ....[215]....
        /*03a8*/ 	.word	0xffffffff


	//   ....[216]....
        /*03ac*/ 	.word	0xffffffff


	//   ....[217]....
        /*03b0*/ 	.word	0xffffffff


	//   ....[218]....
        /*03b4*/ 	.word	0xffffffff


	//   ....[219]....
        /*03b8*/ 	.word	0xffffffff


	//   ....[220]....
        /*03bc*/ 	.word	0xffffffff


	//   ....[221]....
        /*03c0*/ 	.word	0xffffffff


	//   ....[222]....
        /*03c4*/ 	.word	0xffffffff


	//   ....[223]....
        /*03c8*/ 	.word	0xffffffff


	//   ....[224]....
        /*03cc*/ 	.word	0xffffffff


	//   ....[225]....
        /*03d0*/ 	.word	0xffffffff


	//   ....[226]....
        /*03d4*/ 	.word	0xffffffff


	//   ....[227]....
        /*03d8*/ 	.word	0xffffffff


	//   ....[228]....
        /*03dc*/ 	.word	0xffffffff


	//   ....[229]....
        /*03e0*/ 	.word	0xffffffff


	//   ....[230]....
        /*03e4*/ 	.word	0xffffffff


	//   ....[231]....
        /*03e8*/ 	.word	0xffffffff


	//   ....[232]....
        /*03ec*/ 	.word	0xffffffff


	//   ....[233]....
        /*03f0*/ 	.word	0xffffffff


	//   ....[234]....
        /*03f4*/ 	.word	0xffffffff


	//   ....[235]....
        /*03f8*/ 	.word	0xffffffff


	//   ....[236]....
        /*03fc*/ 	.word	0xffffffff


	//   ....[237]....
        /*0400*/ 	.word	0xffffffff


	//   ....[238]....
        /*0404*/ 	.word	0xffffffff


	//   ....[239]....
        /*0408*/ 	.word	0xffffffff


	//   ....[240]....
        /*040c*/ 	.word	0xffffffff


	//   ....[241]....
        /*0410*/ 	.word	0xffffffff


	//   ....[242]....
        /*0414*/ 	.word	0xffffffff


	//   ....[243]....
        /*0418*/ 	.word	0xffffffff


	//   ....[244]....
        /*041c*/ 	.word	0xffffffff


	//   ....[245]....
        /*0420*/ 	.word	0xffffffff


	//   ....[246]....
        /*0424*/ 	.word	0xffffffff


	//   ....[247]....
        /*0428*/ 	.word	0xffffffff


	//   ....[248]....
        /*042c*/ 	.word	0xffffffff


	//   ....[249]....
        /*0430*/ 	.word	0xffffffff


	//   ....[250]....
        /*0434*/ 	.word	0xffffffff


	//   ....[251]....
        /*0438*/ 	.word	0xffffffff


	//   ....[252]....
        /*043c*/ 	.word	0xffffffff


	//   ....[253]....
        /*0440*/ 	.word	0xffffffff


	//   ....[254]....
        /*0444*/ 	.word	0xffffffff


	//   ....[255]....
        /*0448*/ 	.word	0xffffffff


	//   ....[0]....
        /*044c*/ 	.word	0xffffffff


	//   ....[1]....
        /*0450*/ 	.word	0xffffffff


	//   ....[2]....
        /*0454*/ 	.word	0xffffffff


	//   ....[3]....
        /*0458*/ 	.word	0xffffffff


	//   ....[4]....
        /*045c*/ 	.word	0xffffffff


	//   ....[5]....
        /*0460*/ 	.word	0xffffffff


	//   ....[6]....
        /*0464*/ 	.word	0xffffffff


	//   ....[7]....
        /*0468*/ 	.word	0xffffffff


	//   ....[8]....
        /*046c*/ 	.word	0xffffffff


	//   ....[9]....
        /*0470*/ 	.word	0xffffffff


	//   ....[10]....
        /*0474*/ 	.word	0xffffffff


	//   ....[11]....
        /*0478*/ 	.word	0xffffffff


	//   ....[12]....
        /*047c*/ 	.word	0xffffffff


	//   ....[13]....
        /*0480*/ 	.word	0xffffffff


	//   ....[14]....
        /*0484*/ 	.word	0xffffffff


	//   ....[15]....
        /*0488*/ 	.word	0xffffffff


	//   ....[16]....
        /*048c*/ 	.word	0xffffffff


	//   ....[17]....
        /*0490*/ 	.word	0xffffffff


	//   ....[18]....
        /*0494*/ 	.word	0xffffffff


	//   ....[19]....
        /*0498*/ 	.word	0xffffffff


	//   ....[20]....
        /*049c*/ 	.word	0xffffffff


	//   ....[21]....
        /*04a0*/ 	.word	0xffffffff


	//   ....[22]....
        /*04a4*/ 	.word	0xffffffff


	//   ....[23]....
        /*04a8*/ 	.word	0xffffffff


	//   ....[24]....
        /*04ac*/ 	.word	0xffffffff


	//   ....[25]....
        /*04b0*/ 	.word	0xffffffff


	//   ....[26]....
        /*04b4*/ 	.word	0xffffffff


	//   ....[27]....
        /*04b8*/ 	.word	0xffffffff


	//   ....[28]....
        /*04bc*/ 	.word	0xffffffff


	//   ....[29]....
        /*04c0*/ 	.word	0xffffffff


	//   ....[30]....
        /*04c4*/ 	.word	0xffffffff


	//   ....[31]....
        /*04c8*/ 	.word	0xffffffff


	//   ....[32]....
        /*04cc*/ 	.word	0xffffffff


	//   ....[33]....
        /*04d0*/ 	.word	0xffffffff


	//   ....[34]....
        /*04d4*/ 	.word	0xffffffff


	//   ....[35]....
        /*04d8*/ 	.word	0xffffffff


	//   ....[36]....
        /*04dc*/ 	.word	0xffffffff


	//   ....[37]....
        /*04e0*/ 	.word	0xffffffff


	//   ....[38]....
        /*04e4*/ 	.word	0xffffffff


	//   ....[39]....
        /*04e8*/ 	.word	0xffffffff


	//   ....[40]....
        /*04ec*/ 	.word	0xffffffff


	//   ....[41]....
        /*04f0*/ 	.word	0xffffffff


	//   ....[42]....
        /*04f4*/ 	.word	0xffffffff


	//   ....[43]....
        /*04f8*/ 	.word	0xffffffff


	//   ....[44]....
        /*04fc*/ 	.word	0xffffffff


	//   ....[45]....
        /*0500*/ 	.word	0xffffffff


	//   ....[46]....
        /*0504*/ 	.word	0xffffffff


	//   ....[47]....
        /*0508*/ 	.word	0xffffffff


	//   ....[48]....
        /*050c*/ 	.word	0xffffffff


	//   ....[49]....
        /*0510*/ 	.word	0xffffffff


	//   ....[50]....
        /*0514*/ 	.word	0xffffffff


	//   ....[51]....
        /*0518*/ 	.word	0xffffffff


	//   ....[52]....
        /*051c*/ 	.word	0xffffffff


	//   ....[53]....
        /*0520*/ 	.word	0xffffffff


	//   ....[54]....
        /*0524*/ 	.word	0xffffffff


	//   ....[55]....
        /*0528*/ 	.word	0xffffffff


	//   ....[56]....
        /*052c*/ 	.word	0xffffffff


	//   ....[57]....
        /*0530*/ 	.word	0xffffffff


	//   ....[58]....
        /*0534*/ 	.word	0xffffffff


	//   ....[59]....
        /*0538*/ 	.word	0xffffffff


	//   ....[60]....
        /*053c*/ 	.word	0xffffffff


	//   ....[61]....
        /*0540*/ 	.word	0xffffffff


	//   ....[62]....
        /*0544*/ 	.word	0xffffffff


	//   ....[63]....
        /*0548*/ 	.word	0xffffffff


	//   ....[64]....
        /*054c*/ 	.word	0xffffffff


	//   ....[65]....
        /*0550*/ 	.word	0xffffffff


	//   ....[66]....
        /*0554*/ 	.word	0xffffffff


	//   ....[67]....
        /*0558*/ 	.word	0xffffffff


	//   ....[68]....
        /*055c*/ 	.word	0xffffffff


	//   ....[69]....
        /*0560*/ 	.word	0xffffffff


	//   ....[70]....
        /*0564*/ 	.word	0xffffffff


	//   ....[71]....
        /*0568*/ 	.word	0xffffffff


	//   ....[72]....
        /*056c*/ 	.word	0xffffffff


	//   ....[73]....
        /*0570*/ 	.word	0xffffffff


	//   ....[74]....
        /*0574*/ 	.word	0xffffffff


	//   ....[75]....
        /*0578*/ 	.word	0xffffffff


	//   ....[76]....
        /*057c*/ 	.word	0xffffffff


	//   ....[77]....
        /*0580*/ 	.word	0xffffffff


	//   ....[78]....
        /*0584*/ 	.word	0xffffffff


	//   ....[79]....
        /*0588*/ 	.word	0xffffffff


	//   ....[80]....
        /*058c*/ 	.word	0xffffffff


	//   ....[81]....
        /*0590*/ 	.word	0xffffffff


	//   ....[82]....
        /*0594*/ 	.word	0xffffffff


	//   ....[83]....
        /*0598*/ 	.word	0xffffffff


	//   ....[84]....
        /*059c*/ 	.word	0xffffffff


	//   ....[85]....
        /*05a0*/ 	.word	0xffffffff


	//   ....[86]....
        /*05a4*/ 	.word	0xffffffff


	//   ....[87]....
        /*05a8*/ 	.word	0xffffffff


	//   ....[88]....
        /*05ac*/ 	.word	0xffffffff


	//   ....[89]....
        /*05b0*/ 	.word	0xffffffff


	//   ....[90]....
        /*05b4*/ 	.word	0xffffffff


	//   ....[91]....
        /*05b8*/ 	.word	0xffffffff


	//   ....[92]....
        /*05bc*/ 	.word	0xffffffff


	//   ....[93]....
        /*05c0*/ 	.word	0xffffffff


	//   ....[94]....
        /*05c4*/ 	.word	0xffffffff


	//   ....[95]....
        /*05c8*/ 	.word	0xffffffff


	//   ....[96]....
        /*05cc*/ 	.word	0xffffffff


	//   ....[97]....
        /*05d0*/ 	.word	0xffffffff


	//   ....[98]....
        /*05d4*/ 	.word	0xffffffff


	//   ....[99]....
        /*05d8*/ 	.word	0xffffffff


	//   ....[100]....
        /*05dc*/ 	.word	0xffffffff


	//   ....[101]....
        /*05e0*/ 	.word	0xffffffff


	//   ....[102]....
        /*05e4*/ 	.word	0xffffffff


	//   ....[103]....
        /*05e8*/ 	.word	0xffffffff


	//   ....[104]....
        /*05ec*/ 	.word	0xffffffff


	//   ....[105]....
        /*05f0*/ 	.word	0xffffffff


	//   ....[106]....
        /*05f4*/ 	.word	0xffffffff


	//   ....[107]....
        /*05f8*/ 	.word	0xffffffff


	//   ....[108]....
        /*05fc*/ 	.word	0xffffffff


	//   ....[109]....
        /*0600*/ 	.word	0xffffffff


	//   ....[110]....
        /*0604*/ 	.word	0xffffffff


	//   ....[111]....
        /*0608*/ 	.word	0xffffffff


	//   ....[112]....
        /*060c*/ 	.word	0xffffffff


	//   ....[113]....
        /*0610*/ 	.word	0xffffffff


	//   ....[114]....
        /*0614*/ 	.word	0xffffffff


	//   ....[115]....
        /*0618*/ 	.word	0xffffffff


	//   ....[116]....
        /*061c*/ 	.word	0xffffffff


	//   ....[117]....
        /*0620*/ 	.word	0xffffffff


	//   ....[118]....
        /*0624*/ 	.word	0xffffffff


	//   ....[119]....
        /*0628*/ 	.word	0xffffffff


	//   ....[120]....
        /*062c*/ 	.word	0xffffffff


	//   ....[121]....
        /*0630*/ 	.word	0xffffffff


	//   ....[122]....
        /*0634*/ 	.word	0xffffffff


	//   ....[123]....
        /*0638*/ 	.word	0xffffffff


	//   ....[124]....
        /*063c*/ 	.word	0xffffffff


	//   ....[125]....
        /*0640*/ 	.word	0xffffffff


	//   ....[126]....
        /*0644*/ 	.word	0xffffffff


	//   ....[127]....
        /*0648*/ 	.word	0xffffffff


	//   ....[128]....
        /*064c*/ 	.word	0xffffffff


	//   ....[129]....
        /*0650*/ 	.word	0xffffffff


	//   ....[130]....
        /*0654*/ 	.word	0xffffffff


	//   ....[131]....
        /*0658*/ 	.word	0xffffffff


	//   ....[132]....
        /*065c*/ 	.word	0xffffffff


	//   ....[133]....
        /*0660*/ 	.word	0xffffffff


	//   ....[134]....
        /*0664*/ 	.word	0xffffffff


	//   ....[135]....
        /*0668*/ 	.word	0xffffffff


	//   ....[136]....
        /*066c*/ 	.word	0xffffffff


	//   ....[137]....
        /*0670*/ 	.word	0xffffffff


	//   ....[138]....
        /*0674*/ 	.word	0xffffffff


	//   ....[139]....
        /*0678*/ 	.word	0xffffffff


	//   ....[140]....
        /*067c*/ 	.word	0xffffffff


	//   ....[141]....
        /*0680*/ 	.word	0xffffffff


	//   ....[142]....
        /*0684*/ 	.word	0xffffffff


	//   ....[143]....
        /*0688*/ 	.word	0xffffffff


	//   ....[144]....
        /*068c*/ 	.word	0xffffffff


	//   ....[145]....
        /*0690*/ 	.word	0xffffffff


	//   ....[146]....
        /*0694*/ 	.word	0xffffffff


	//   ....[147]....
        /*0698*/ 	.word	0xffffffff


	//   ....[148]....
        /*069c*/ 	.word	0xffffffff


	//   ....[149]....
        /*06a0*/ 	.word	0xffffffff


	//   ....[150]....
        /*06a4*/ 	.word	0xffffffff


	//   ....[151]....
        /*06a8*/ 	.word	0xffffffff


	//   ....[152]....
        /*06ac*/ 	.word	0xffffffff


	//   ....[153]....
        /*06b0*/ 	.word	0xffffffff


	//   ....[154]....
        /*06b4*/ 	.word	0xffffffff


	//   ....[155]....
        /*06b8*/ 	.word	0xffffffff


	//   ....[156]....
        /*06bc*/ 	.word	0xffffffff


	//   ....[157]....
        /*06c0*/ 	.word	0xffffffff


	//   ....[158]....
        /*06c4*/ 	.word	0xffffffff


	//   ....[159]....
        /*06c8*/ 	.word	0xffffffff


	//   ....[160]....
        /*06cc*/ 	.word	0xffffffff


	//   ....[161]....
        /*06d0*/ 	.word	0xffffffff


	//   ....[162]....
        /*06d4*/ 	.word	0xffffffff


	//   ....[163]....
        /*06d8*/ 	.word	0xffffffff


	//   ....[164]....
        /*06dc*/ 	.word	0xffffffff


	//   ....[165]....
        /*06e0*/ 	.word	0xffffffff


	//   ....[166]....
        /*06e4*/ 	.word	0xffffffff


	//   ....[167]....
        /*06e8*/ 	.word	0xffffffff


	//   ....[168]....
        /*06ec*/ 	.word	0xffffffff


	//   ....[169]....
        /*06f0*/ 	.word	0xffffffff


	//   ....[170]....
        /*06f4*/ 	.word	0xffffffff


	//   ....[171]....
        /*06f8*/ 	.word	0xffffffff


	//   ....[172]....
        /*06fc*/ 	.word	0xffffffff


	//   ....[173]....
        /*0700*/ 	.word	0xffffffff


	//   ....[174]....
        /*0704*/ 	.word	0xffffffff


	//   ....[175]....
        /*0708*/ 	.word	0xffffffff


	//   ....[176]....
        /*070c*/ 	.word	0xffffffff


	//   ....[177]....
        /*0710*/ 	.word	0xffffffff


	//   ....[178]....
        /*0714*/ 	.word	0xffffffff


	//   ....[179]....
        /*0718*/ 	.word	0xffffffff


	//   ....[180]....
        /*071c*/ 	.word	0xffffffff


	//   ....[181]....
        /*0720*/ 	.word	0xffffffff


	//   ....[182]....
        /*0724*/ 	.word	0xffffffff


	//   ....[183]....
        /*0728*/ 	.word	0xffffffff


	//   ....[184]....
        /*072c*/ 	.word	0xffffffff


	//   ....[185]....
        /*0730*/ 	.word	0xffffffff


	//   ....[186]....
        /*0734*/ 	.word	0xffffffff


	//   ....[187]....
        /*0738*/ 	.word	0xffffffff


	//   ....[188]....
        /*073c*/ 	.word	0xffffffff


	//   ....[189]....
        /*0740*/ 	.word	0xffffffff


	//   ....[190]....
        /*0744*/ 	.word	0xffffffff


	//   ....[191]....
        /*0748*/ 	.word	0xffffffff


	//   ....[192]....
        /*074c*/ 	.word	0xffffffff


	//   ....[193]....
        /*0750*/ 	.word	0xffffffff


	//   ....[194]....
        /*0754*/ 	.word	0xffffffff


	//   ....[195]....
        /*0758*/ 	.word	0xffffffff


	//   ....[196]....
        /*075c*/ 	.word	0xffffffff


	//   ....[197]....
        /*0760*/ 	.word	0xffffffff


	//   ....[198]....
        /*0764*/ 	.word	0xffffffff


	//   ....[199]....
        /*0768*/ 	.word	0xffffffff


	//   ....[200]....
        /*076c*/ 	.word	0xffffffff


	//   ....[201]....
        /*0770*/ 	.word	0xffffffff


	//   ....[202]....
        /*0774*/ 	.word	0xffffffff


	//   ....[203]....
        /*0778*/ 	.word	0xffffffff


	//   ....[204]....
        /*077c*/ 	.word	0xffffffff


	//   ....[205]....
        /*0780*/ 	.word	0xffffffff


	//   ....[206]....
        /*0784*/ 	.word	0xffffffff


	//   ....[207]....
        /*0788*/ 	.word	0xffffffff


	//   ....[208]....
        /*078c*/ 	.word	0xffffffff


	//   ....[209]....
        /*0790*/ 	.word	0xffffffff


	//   ....[210]....
        /*0794*/ 	.word	0xffffffff


	//   ....[211]....
        /*0798*/ 	.word	0xffffffff


	//   ....[212]....
        /*079c*/ 	.word	0xffffffff


	//   ....[213]....
        /*07a0*/ 	.word	0xffffffff


	//   ....[214]....
        /*07a4*/ 	.word	0xffffffff


	//   ....[215]....
        /*07a8*/ 	.word	0xffffffff


	//   ....[216]....
        /*07ac*/ 	.word	0xffffffff


	//   ....[217]....
        /*07b0*/ 	.word	0xffffffff


	//   ....[218]....
        /*07b4*/ 	.word	0xffffffff


	//   ....[219]....
        /*07b8*/ 	.word	0xffffffff


	//   ....[220]....
        /*07bc*/ 	.word	0xffffffff


	//   ....[221]....
        /*07c0*/ 	.word	0xffffffff


	//   ....[222]....
        /*07c4*/ 	.word	0xffffffff


	//   ....[223]....
        /*07c8*/ 	.word	0xffffffff


	//   ....[224]....
        /*07cc*/ 	.word	0xffffffff


	//   ....[225]....
        /*07d0*/ 	.word	0xffffffff


	//   ....[226]....
        /*07d4*/ 	.word	0xffffffff


	//   ....[227]....
        /*07d8*/ 	.word	0xffffffff


	//   ....[228]....
        /*07dc*/ 	.word	0xffffffff


	//   ....[229]....
        /*07e0*/ 	.word	0xffffffff


	//   ....[230]....
        /*07e4*/ 	.word	0xffffffff


	//   ....[231]....
        /*07e8*/ 	.word	0xffffffff


	//   ....[232]....
        /*07ec*/ 	.word	0xffffffff


	//   ....[233]....
        /*07f0*/ 	.word	0xffffffff


	//   ....[234]....
        /*07f4*/ 	.word	0xffffffff


	//   ....[235]....
        /*07f8*/ 	.word	0xffffffff


	//   ....[236]....
        /*07fc*/ 	.word	0xffffffff


	//   ....[237]....
        /*0800*/ 	.word	0xffffffff


	//   ....[238]....
        /*0804*/ 	.word	0xffffffff


	//   ....[239]....
        /*0808*/ 	.word	0xffffffff


	//   ....[240]....
        /*080c*/ 	.word	0xffffffff


	//   ....[241]....
        /*0810*/ 	.word	0xffffffff


	//   ....[242]....
        /*0814*/ 	.word	0xffffffff


	//   ....[243]....
        /*0818*/ 	.word	0xffffffff


	//   ....[244]....
        /*081c*/ 	.word	0xffffffff


	//   ....[245]....
        /*0820*/ 	.word	0xffffffff


	//   ....[246]....
        /*0824*/ 	.word	0xffffffff


	//   ....[247]....
        /*0828*/ 	.word	0xffffffff


	//   ....[248]....
        /*082c*/ 	.word	0xffffffff


	//   ....[249]....
        /*0830*/ 	.word	0xffffffff


	//   ....[250]....
        /*0834*/ 	.word	0xffffffff


	//   ....[251]....
        /*0838*/ 	.word	0xffffffff


	//   ....[252]....
        /*083c*/ 	.word	0xffffffff


	//   ....[253]....
        /*0840*/ 	.word	0xffffffff


	//   ....[254]....
        /*0844*/ 	.word	0xffffffff


	//   ....[255]....
        /*0848*/ 	.word	0xffffffff


	//   ....[0]....
        /*084c*/ 	.word	0xffffffff


	//   ....[1]....
        /*0850*/ 	.word	0xffffffff


	//   ....[2]....
        /*0854*/ 	.word	0xffffffff


	//   ....[3]....
        /*0858*/ 	.word	0xffffffff


	//   ....[4]....
        /*085c*/ 	.word	0xffffffff


	//   ....[5]....
        /*0860*/ 	.word	0xffffffff


	//   ....[6]....
        /*0864*/ 	.word	0xffffffff


	//   ....[7]....
        /*0868*/ 	.word	0xffffffff


	//   ....[8]....
        /*086c*/ 	.word	0xffffffff


	//   ....[9]....
        /*0870*/ 	.word	0xffffffff


	//   ....[10]....
        /*0874*/ 	.word	0xffffffff


	//   ....[11]....
        /*0878*/ 	.word	0xffffffff


	//   ....[12]....
        /*087c*/ 	.word	0xffffffff


	//   ....[13]....
        /*0880*/ 	.word	0xffffffff


	//   ....[14]....
        /*0884*/ 	.word	0xffffffff


	//   ....[15]....
        /*0888*/ 	.word	0xffffffff


	//   ....[16]....
        /*088c*/ 	.word	0xffffffff


	//   ....[17]....
        /*0890*/ 	.word	0xffffffff


	//   ....[18]....
        /*0894*/ 	.word	0xffffffff


	//   ....[19]....
        /*0898*/ 	.word	0xffffffff


	//   ....[20]....
        /*089c*/ 	.word	0xffffffff


	//   ....[21]....
        /*08a0*/ 	.word	0xffffffff


	//   ....[22]....
        /*08a4*/ 	.word	0xffffffff


	//   ....[23]....
        /*08a8*/ 	.word	0xffffffff


	//   ....[24]....
        /*08ac*/ 	.word	0xffffffff


	//   ....[25]....
        /*08b0*/ 	.word	0xffffffff


	//   ....[26]....
        /*08b4*/ 	.word	0xffffffff


	//   ....[27]....
        /*08b8*/ 	.word	0xffffffff


	//   ....[28]....
        /*08bc*/ 	.word	0xffffffff


	//   ....[29]....
        /*08c0*/ 	.word	0xffffffff


	//   ....[30]....
        /*08c4*/ 	.word	0xffffffff


	//   ....[31]....
        /*08c8*/ 	.word	0xffffffff


	//   ....[32]....
        /*08cc*/ 	.word	0xffffffff


	//   ....[33]....
        /*08d0*/ 	.word	0xffffffff


	//   ....[34]....
        /*08d4*/ 	.word	0xffffffff


	//   ....[35]....
        /*08d8*/ 	.word	0xffffffff


	//   ....[36]....
        /*08dc*/ 	.word	0xffffffff


	//   ....[37]....
        /*08e0*/ 	.word	0xffffffff


	//   ....[38]....
        /*08e4*/ 	.word	0xffffffff


	//   ....[39]....
        /*08e8*/ 	.word	0xffffffff


	//   ....[40]....
        /*08ec*/ 	.word	0xffffffff


	//   ....[41]....
        /*08f0*/ 	.word	0xffffffff


	//   ....[42]....
        /*08f4*/ 	.word	0xffffffff


	//   ....[43]....
        /*08f8*/ 	.word	0xffffffff


	//   ....[44]....
        /*08fc*/ 	.word	0xffffffff


	//   ....[45]....
        /*0900*/ 	.word	0xffffffff


	//   ....[46]....
        /*0904*/ 	.word	0xffffffff


	//   ....[47]....
        /*0908*/ 	.word	0xffffffff


	//   ....[48]....
        /*090c*/ 	.word	0xffffffff


	//   ....[49]....
        /*0910*/ 	.word	0xffffffff


	//   ....[50]....
        /*0914*/ 	.word	0xffffffff


	//   ....[51]....
        /*0918*/ 	.word	0xffffffff


	//   ....[52]....
        /*091c*/ 	.word	0xffffffff


	//   ....[53]....
        /*0920*/ 	.word	0xffffffff


	//   ....[54]....
        /*0924*/ 	.word	0xffffffff


	//   ....[55]....
        /*0928*/ 	.word	0xffffffff


	//   ....[56]....
        /*092c*/ 	.word	0xffffffff


	//   ....[57]....
        /*0930*/ 	.word	0xffffffff


	//   ....[58]....
        /*0934*/ 	.word	0xffffffff


	//   ....[59]....
        /*0938*/ 	.word	0xffffffff


	//   ....[60]....
        /*093c*/ 	.word	0xffffffff


	//   ....[61]....
        /*0940*/ 	.word	0xffffffff


	//   ....[62]....
        /*0944*/ 	.word	0xffffffff


	//   ....[63]....
        /*0948*/ 	.word	0xffffffff


	//   ....[64]....
        /*094c*/ 	.word	0xffffffff


	//   ....[65]....
        /*0950*/ 	.word	0xffffffff


	//   ....[66]....
        /*0954*/ 	.word	0xffffffff


	//   ....[67]....
        /*0958*/ 	.word	0xffffffff


	//   ....[68]....
        /*095c*/ 	.word	0xffffffff


	//   ....[69]....
        /*0960*/ 	.word	0xffffffff


	//   ....[70]....
        /*0964*/ 	.word	0xffffffff


	//   ....[71]....
        /*0968*/ 	.word	0xffffffff


	//   ....[72]....
        /*096c*/ 	.word	0xffffffff


	//   ....[73]....
        /*0970*/ 	.word	0xffffffff


	//   ....[74]....
        /*0974*/ 	.word	0xffffffff


	//   ....[75]....
        /*0978*/ 	.word	0xffffffff


	//   ....[76]....
        /*097c*/ 	.word	0xffffffff


	//   ....[77]....
        /*0980*/ 	.word	0xffffffff


	//   ....[78]....
        /*0984*/ 	.word	0xffffffff


	//   ....[79]....
        /*0988*/ 	.word	0xffffffff


	//   ....[80]....
        /*098c*/ 	.word	0xffffffff


	//   ....[81]....
        /*0990*/ 	.word	0xffffffff


	//   ....[82]....
        /*0994*/ 	.word	0xffffffff


	//   ....[83]....
        /*0998*/ 	.word	0xffffffff


	//   ....[84]....
        /*099c*/ 	.word	0xffffffff


	//   ....[85]....
        /*09a0*/ 	.word	0xffffffff


	//   ....[86]....
        /*09a4*/ 	.word	0xffffffff


	//   ....[87]....
        /*09a8*/ 	.word	0xffffffff


	//   ....[88]....
        /*09ac*/ 	.word	0xffffffff


	//   ....[89]....
        /*09b0*/ 	.word	0xffffffff


	//   ....[90]....
        /*09b4*/ 	.word	0xffffffff


	//   ....[91]....
        /*09b8*/ 	.word	0xffffffff


	//   ....[92]....
        /*09bc*/ 	.word	0xffffffff


	//   ....[93]....
        /*09c0*/ 	.word	0xffffffff


	//   ....[94]....
        /*09c4*/ 	.word	0xffffffff


	//   ....[95]....
        /*09c8*/ 	.word	0xffffffff


	//   ....[96]....
        /*09cc*/ 	.word	0xffffffff


	//   ....[97]....
        /*09d0*/ 	.word	0xffffffff


	//   ....[98]....
        /*09d4*/ 	.word	0xffffffff


	//   ....[99]....
        /*09d8*/ 	.word	0xffffffff


	//   ....[100]....
        /*09dc*/ 	.word	0xffffffff


	//   ....[101]....
        /*09e0*/ 	.word	0xffffffff


	//   ....[102]....
        /*09e4*/ 	.word	0xffffffff


	//   ....[103]....
        /*09e8*/ 	.word	0xffffffff


	//   ....[104]....
        /*09ec*/ 	.word	0xffffffff


	//   ....[105]....
        /*09f0*/ 	.word	0xffffffff


	//   ....[106]....
        /*09f4*/ 	.word	0xffffffff


	//   ....[107]....
        /*09f8*/ 	.word	0xffffffff


	//   ....[108]....
        /*09fc*/ 	.word	0xffffffff


	//   ....[109]....
        /*0a00*/ 	.word	0xffffffff


	//   ....[110]....
        /*0a04*/ 	.word	0xffffffff


	//   ....[111]....
        /*0a08*/ 	.word	0xffffffff


	//   ....[112]....
        /*0a0c*/ 	.word	0xffffffff


	//   ....[113]....
        /*0a10*/ 	.word	0xffffffff


	//   ....[114]....
        /*0a14*/ 	.word	0xffffffff


	//   ....[115]....
        /*0a18*/ 	.word	0xffffffff


	//   ....[116]....
        /*0a1c*/ 	.word	0xffffffff


	//   ....[117]....
        /*0a20*/ 	.word	0xffffffff


	//   ....[118]....
        /*0a24*/ 	.word	0xffffffff


	//   ....[119]....
        /*0a28*/ 	.word	0xffffffff


	//   ....[120]....
        /*0a2c*/ 	.word	0xffffffff


	//   ....[121]....
        /*0a30*/ 	.word	0xffffffff


	//   ....[122]....
        /*0a34*/ 	.word	0xffffffff


	//   ....[123]....
        /*0a38*/ 	.word	0xffffffff


	//   ....[124]....
        /*0a3c*/ 	.word	0xffffffff


	//   ....[125]....
        /*0a40*/ 	.word	0xffffffff


	//   ....[126]....
        /*0a44*/ 	.word	0xffffffff


	//   ....[127]....
        /*0a48*/ 	.word	0xffffffff


	//----- nvinfo : EIATTR_COOP_GROUP_INSTR_OFFSETS
	.align		4
.L_304:
        /*0a4c*/ 	.byte	0x04, 0x28
        /*0a4e*/ 	.short	(.L_306 - .L_305)


	//   ....[0]....
.L_305:
        /*0a50*/ 	.word	0x0006ff00


	//   ....[1]....
        /*0a54*/ 	.word	0x0006ff20


	//   ....[2]....
        /*0a58*/ 	.word	0x0006ff30


	//   ....[3]....
        /*0a5c*/ 	.word	0x0006ff40


	//   ....[4]....
        /*0a60*/ 	.word	0x0006ff50


	//   ....[5]....
        /*0a64*/ 	.word	0x0006ff60


	//   ....[6]....
        /*0a68*/ 	.word	0x0006ff70


	//   ....[7]....
        /*0a6c*/ 	.word	0x0006ff90


	//   ....[8]....
        /*0a70*/ 	.word	0x0006ffa0


	//   ....[9]....
        /*0a74*/ 	.word	0x0006ffb0


	//   ....[10]....
        /*0a78*/ 	.word	0x0006ffc0


	//   ....[11]....
        /*0a7c*/ 	.word	0x0006ffd0


	//   ....[12]....
        /*0a80*/ 	.word	0x0006ffe0


	//   ....[13]....
        /*0a84*/ 	.word	0x0006fff0


	//   ....[14]....
        /*0a88*/ 	.word	0x00070000


	//   ....[15]....
        /*0a8c*/ 	.word	0x00070010


	//   ....[16]....
        /*0a90*/ 	.word	0x00070020


	//   ....[17]....
        /*0a94*/ 	.word	0x00070030


	//   ....[18]....
        /*0a98*/ 	.word	0x00070040


	//   ....[19]....
        /*0a9c*/ 	.word	0x00070050


	//   ....[20]....
        /*0aa0*/ 	.word	0x00070060


	//   ....[21]....
        /*0aa4*/ 	.word	0x00070070


	//   ....[22]....
        /*0aa8*/ 	.word	0x00070080


	//   ....[23]....
        /*0aac*/ 	.word	0x00070090


	//   ....[24]....
        /*0ab0*/ 	.word	0x000700a0


	//   ....[25]....
        /*0ab4*/ 	.word	0x000700b0


	//   ....[26]....
        /*0ab8*/ 	.word	0x000700c0


	//   ....[27]....
        /*0abc*/ 	.word	0x000700d0


	//   ....[28]....
        /*0ac0*/ 	.word	0x000700e0


	//   ....[29]....
        /*0ac4*/ 	.word	0x000700f0


	//   ....[30]....
        /*0ac8*/ 	.word	0x00070100


	//   ....[31]....
        /*0acc*/ 	.word	0x00070110


	//   ....[32]....
        /*0ad0*/ 	.word	0x00070120


	//   ....[33]....
        /*0ad4*/ 	.word	0x00070130


	//   ....[34]....
        /*0ad8*/ 	.word	0x00070150


	//   ....[35]....
        /*0adc*/ 	.word	0x00070160


	//   ....[36]....
        /*0ae0*/ 	.word	0x00070260


	//   ....[37]....
        /*0ae4*/ 	.word	0x00070270


	//   ....[38]....
        /*0ae8*/ 	.word	0x00070280


	//   ....[39]....
        /*0aec*/ 	.word	0x00070290


	//   ....[40]....
        /*0af0*/ 	.word	0x000702a0


	//   ....[41]....
        /*0af4*/ 	.word	0x000702b0


	//   ....[42]....
        /*0af8*/ 	.word	0x000702c0


	//   ....[43]....
        /*0afc*/ 	.word	0x000702d0


	//   ....[44]....
        /*0b00*/ 	.word	0x000702e0


	//   ....[45]....
        /*0b04*/ 	.word	0x000702f0


	//   ....[46]....
        /*0b08*/ 	.word	0x00070300


	//   ....[47]....
        /*0b0c*/ 	.word	0x00070310


	//   ....[48]....
        /*0b10*/ 	.word	0x00070320


	//   ....[49]....
        /*0b14*/ 	.word	0x00070330


	//   ....[50]....
        /*0b18*/ 	.word	0x00070340


	//   ....[51]....
        /*0b1c*/ 	.word	0x00070350


	//   ....[52]....
        /*0b20*/ 	.word	0x00070360


	//   ....[53]....
        /*0b24*/ 	.word	0x00070370


	//   ....[54]....
        /*0b28*/ 	.word	0x00070380


	//   ....[55]....
        /*0b2c*/ 	.word	0x00070390


	//   ....[56]....
        /*0b30*/ 	.word	0x000703a0


	//   ....[57]....
        /*0b34*/ 	.word	0x000703b0


	//   ....[58]....
        /*0b38*/ 	.word	0x000703c0


	//   ....[59]....
        /*0b3c*/ 	.word	0x000703d0


	//   ....[60]....
        /*0b40*/ 	.word	0x000703e0


	//   ....[61]....
        /*0b44*/ 	.word	0x000703f0


	//   ....[62]....
        /*0b48*/ 	.word	0x00070400


	//   ....[63]....
        /*0b4c*/ 	.word	0x00070410


	//   ....[64]....
        /*0b50*/ 	.word	0x00070420


	//   ....[65]....
        /*0b54*/ 	.word	0x00070430


	//   ....[66]....
        /*0b58*/ 	.word	0x00070450


	//   ....[67]....
        /*0b5c*/ 	.word	0x00070460


	//   ....[68]....
        /*0b60*/ 	.word	0x00070560


	//   ....[69]....
        /*0b64*/ 	.word	0x00070570


	//   ....[70]....
        /*0b68*/ 	.word	0x00070580


	//   ....[71]....
        /*0b6c*/ 	.word	0x00070590


	//   ....[72]....
        /*0b70*/ 	.word	0x000705a0


	//   ....[73]....
        /*0b74*/ 	.word	0x000705b0


	//   ....[74]....
        /*0b78*/ 	.word	0x000705c0


	//   ....[75]....
        /*0b7c*/ 	.word	0x000705d0


	//   ....[76]....
        /*0b80*/ 	.word	0x000705e0


	//   ....[77]....
        /*0b84*/ 	.word	0x000705f0


	//   ....[78]....
        /*0b88*/ 	.word	0x00070600


	//   ....[79]....
        /*0b8c*/ 	.word	0x00070610


	//   ....[80]....
        /*0b90*/ 	.word	0x00070620


	//   ....[81]....
        /*0b94*/ 	.word	0x00070630


	//   ....[82]....
        /*0b98*/ 	.word	0x00070640


	//   ....[83]....
        /*0b9c*/ 	.word	0x00070650


	//   ....[84]....
        /*0ba0*/ 	.word	0x00070660


	//   ....[85]....
        /*0ba4*/ 	.word	0x00070670


	//   ....[86]....
        /*0ba8*/ 	.word	0x00070680


	//   ....[87]....
        /*0bac*/ 	.word	0x00070690


	//   ....[88]....
        /*0bb0*/ 	.word	0x000706a0


	//   ....[89]....
        /*0bb4*/ 	.word	0x000706b0


	//   ....[90]....
        /*0bb8*/ 	.word	0x000706c0


	//   ....[91]....
        /*0bbc*/ 	.word	0x000706d0


	//   ....[92]....
        /*0bc0*/ 	.word	0x000706e0


	//   ....[93]....
        /*0bc4*/ 	.word	0x000706f0


	//   ....[94]....
        /*0bc8*/ 	.word	0x00070700


	//   ....[95]....
        /*0bcc*/ 	.word	0x00070710


	//   ....[96]....
        /*0bd0*/ 	.word	0x00070720


	//   ....[97]....
        /*0bd4*/ 	.word	0x00070730


	//   ....[98]....
        /*0bd8*/ 	.word	0x00070870


	//   ....[99]....
        /*0bdc*/ 	.word	0x00070880


	//   ....[100]....
        /*0be0*/ 	.word	0x00070890


	//   ....[101]....
        /*0be4*/ 	.word	0x000708a0


	//   ....[102]....
        /*0be8*/ 	.word	0x000708b0


	//   ....[103]....
        /*0bec*/ 	.word	0x000708c0


	//   ....[104]....
        /*0bf0*/ 	.word	0x000708d0


	//   ....[105]....
        /*0bf4*/ 	.word	0x000708e0


	//   ....[106]....
        /*0bf8*/ 	.word	0x000708f0


	//   ....[107]....
        /*0bfc*/ 	.word	0x00070900


	//   ....[108]....
        /*0c00*/ 	.word	0x00070910


	//   ....[109]....
        /*0c04*/ 	.word	0x00070920


	//   ....[110]....
        /*0c08*/ 	.word	0x00070930


	//   ....[111]....
        /*0c0c*/ 	.word	0x00070940


	//   ....[112]....
        /*0c10*/ 	.word	0x00070950


	//   ....[113]....
        /*0c14*/ 	.word	0x00070960


	//   ....[114]....
        /*0c18*/ 	.word	0x00070970


	//   ....[115]....
        /*0c1c*/ 	.word	0x00070980


	//   ....[116]....
        /*0c20*/ 	.word	0x00070990


	//   ....[117]....
        /*0c24*/ 	.word	0x000709a0


	//   ....[118]....
        /*0c28*/ 	.word	0x000709b0


	//   ....[119]....
        /*0c2c*/ 	.word	0x000709c0


	//   ....[120]....
        /*0c30*/ 	.word	0x000709d0


	//   ....[121]....
        /*0c34*/ 	.word	0x000709e0


	//   ....[122]....
        /*0c38*/ 	.word	0x000709f0


	//   ....[123]....
        /*0c3c*/ 	.word	0x00070a00


	//   ....[124]....
        /*0c40*/ 	.word	0x00070a10


	//   ....[125]....
        /*0c44*/ 	.word	0x00070a20


	//   ....[126]....
        /*0c48*/ 	.word	0x00070a30


	//   ....[127]....
        /*0c4c*/ 	.word	0x00070a40


	//   ....[128]....
        /*0c50*/ 	.word	0x00074b70


	//   ....[129]....
        /*0c54*/ 	.word	0x00074b90


	//   ....[130]....
        /*0c58*/ 	.word	0x00074ba0


	//   ....[131]....
        /*0c5c*/ 	.word	0x00074bb0


	//   ....[132]....
        /*0c60*/ 	.word	0x00074bc0


	//   ....[133]....
        /*0c64*/ 	.word	0x00074bd0


	//   ....[134]....
        /*0c68*/ 	.word	0x00074be0


	//   ....[135]....
        /*0c6c*/ 	.word	0x00074bf0


	//   ....[136]....
        /*0c70*/ 	.word	0x00074c20


	//   ....[137]....
        /*0c74*/ 	.word	0x00074c40


	//   ....[138]....
        /*0c78*/ 	.word	0x00074c60


	//   ....[139]....
        /*0c7c*/ 	.word	0x00074c70


	//   ....[140]....
        /*0c80*/ 	.word	0x00074c80


	//   ....[141]....
        /*0c84*/ 	.word	0x00074c90


	//   ....[142]....
        /*0c88*/ 	.word	0x00074ca0


	//   ....[143]....
        /*0c8c*/ 	.word	0x00074cb0


	//   ....[144]....
        /*0c90*/ 	.word	0x00074cc0


	//   ....[145]....
        /*0c94*/ 	.word	0x00074cd0


	//   ....[146]....
        /*0c98*/ 	.word	0x00074ce0


	//   ....[147]....
        /*0c9c*/ 	.word	0x00074cf0


	//   ....[148]....
        /*0ca0*/ 	.word	0x00074d00


	//   ....[149]....
        /*0ca4*/ 	.word	0x00074d10


	//   ....[150]....
        /*0ca8*/ 	.word	0x00074d20


	//   ....[151]....
        /*0cac*/ 	.word	0x00074d30


	//   ....[152]....
        /*0cb0*/ 	.word	0x00074d40


	//   ....[153]....
        /*0cb4*/ 	.word	0x00074d50


	//   ....[154]....
        /*0cb8*/ 	.word	0x00074d60


	//   ....[155]....
        /*0cbc*/ 	.word	0x00074d70


	//   ....[156]....
        /*0cc0*/ 	.word	0x00074d80


	//   ....[157]....
        /*0cc4*/ 	.word	0x00074d90


	//   ....[158]....
        /*0cc8*/ 	.word	0x00074da0


	//   ....[159]....
        /*0ccc*/ 	.word	0x00074db0


	//   ....[160]....
        /*0cd0*/ 	.word	0x00074dc0


	//   ....[161]....
        /*0cd4*/ 	.word	0x00074dd0


	//   ....[162]....
        /*0cd8*/ 	.word	0x00074de0


	//   ....[163]....
        /*0cdc*/ 	.word	0x00074df0


	//   ....[164]....
        /*0ce0*/ 	.word	0x00074e00


	//   ....[165]....
        /*0ce4*/ 	.word	0x00074e10


	//   ....[166]....
        /*0ce8*/ 	.word	0x00074f10


	//   ....[167]....
        /*0cec*/ 	.word	0x00074f20


	//   ....[168]....
        /*0cf0*/ 	.word	0x00074f30


	//   ....[169]....
        /*0cf4*/ 	.word	0x00074f40


	//   ....[170]....
        /*0cf8*/ 	.word	0x00074f50


	//   ....[171]....
        /*0cfc*/ 	.word	0x00074f60


	//   ....[172]....
        /*0d00*/ 	.word	0x00074f70


	//   ....[173]....
        /*0d04*/ 	.word	0x00074f80


	//   ....[174]....
        /*0d08*/ 	.word	0x00074f90


	//   ....[175]....
        /*0d0c*/ 	.word	0x00074fa0


	//   ....[176]....
        /*0d10*/ 	.word	0x00074fb0


	//   ....[177]....
        /*0d14*/ 	.word	0x00074fc0


	//   ....[178]....
        /*0d18*/ 	.word	0x00074fd0


	//   ....[179]....
        /*0d1c*/ 	.word	0x00074fe0


	//   ....[180]....
        /*0d20*/ 	.word	0x00074ff0


	//   ....[181]....
        /*0d24*/ 	.word	0x00075000


	//   ....[182]....
        /*0d28*/ 	.word	0x00075010


	//   ....[183]....
        /*0d2c*/ 	.word	0x00075020


	//   ....[184]....
        /*0d30*/ 	.word	0x00075030


	//   ....[185]....
        /*0d34*/ 	.word	0x00075040


	//   ....[186]....
        /*0d38*/ 	.word	0x00075050


	//   ....[187]....
        /*0d3c*/ 	.word	0x00075060


	//   ....[188]....
        /*0d40*/ 	.word	0x00075070


	//   ....[189]....
        /*0d44*/ 	.word	0x00075080


	//   ....[190]....
        /*0d48*/ 	.word	0x00075090


	//   ....[191]....
        /*0d4c*/ 	.word	0x000750a0


	//   ....[192]....
        /*0d50*/ 	.word	0x000750b0


	//   ....[193]....
        /*0d54*/ 	.word	0x000750c0


	//   ....[194]....
        /*0d58*/ 	.word	0x000750d0


	//   ....[195]....
        /*0d5c*/ 	.word	0x000750e0


	//   ....[196]....
        /*0d60*/ 	.word	0x000751e0


	//   ....[197]....
        /*0d64*/ 	.word	0x000751f0


	//   ....[198]....
        /*0d68*/ 	.word	0x00075200


	//   ....[199]....
        /*0d6c*/ 	.word	0x00075210


	//   ....[200]....
        /*0d70*/ 	.word	0x00075220


	//   ....[201]....
        /*0d74*/ 	.word	0x00075230


	//   ....[202]....
        /*0d78*/ 	.word	0x00075240


	//   ....[203]....
        /*0d7c*/ 	.word	0x00075250


	//   ....[204]....
        /*0d80*/ 	.word	0x00075260


	//   ....[205]....
        /*0d84*/ 	.word	0x00075270


	//   ....[206]....
        /*0d88*/ 	.word	0x00075280


	//   ....[207]....
        /*0d8c*/ 	.word	0x00075290


	//   ....[208]....
        /*0d90*/ 	.word	0x000752a0


	//   ....[209]....
        /*0d94*/ 	.word	0x000752b0


	//   ....[210]....
        /*0d98*/ 	.word	0x000752c0


	//   ....[211]....
        /*0d9c*/ 	.word	0x000752d0


	//   ....[212]....
        /*0da0*/ 	.word	0x000752e0


	//   ....[213]....
        /*0da4*/ 	.word	0x000752f0


	//   ....[214]....
        /*0da8*/ 	.word	0x00075300


	//   ....[215]....
        /*0dac*/ 	.word	0x00075310


	//   ....[216]....
        /*0db0*/ 	.word	0x00075320


	//   ....[217]....
        /*0db4*/ 	.word	0x00075330


	//   ....[218]....
        /*0db8*/ 	.word	0x00075340


	//   ....[219]....
        /*0dbc*/ 	.word	0x00075350


	//   ....[220]....
        /*0dc0*/ 	.word	0x00075360


	//   ....[221]....
        /*0dc4*/ 	.word	0x00075370


	//   ....[222]....
        /*0dc8*/ 	.word	0x00075380


	//   ....[223]....
        /*0dcc*/ 	.word	0x00075390


	//   ....[224]....
        /*0dd0*/ 	.word	0x000753a0


	//   ....[225]....
        /*0dd4*/ 	.word	0x000753b0


	//   ....[226]....
        /*0dd8*/ 	.word	0x000754d0


	//   ....[227]....
        /*0ddc*/ 	.word	0x000754e0


	//   ....[228]....
        /*0de0*/ 	.word	0x000754f0


	//   ....[229]....
        /*0de4*/ 	.word	0x00075500


	//   ....[230]....
        /*0de8*/ 	.word	0x00075510


	//   ....[231]....
        /*0dec*/ 	.word	0x00075520


	//   ....[232]....
        /*0df0*/ 	.word	0x00075530


	//   ....[233]....
        /*0df4*/ 	.word	0x00075540


	//   ....[234]....
        /*0df8*/ 	.word	0x00075550


	//   ....[235]....
        /*0dfc*/ 	.word	0x00075560


	//   ....[236]....
        /*0e00*/ 	.word	0x00075570


	//   ....[237]....
        /*0e04*/ 	.word	0x00075580


	//   ....[238]....
        /*0e08*/ 	.word	0x00075590


	//   ....[239]....
        /*0e0c*/ 	.word	0x000755a0


	//   ....[240]....
        /*0e10*/ 	.word	0x000755b0


	//   ....[241]....
        /*0e14*/ 	.word	0x000755c0


	//   ....[242]....
        /*0e18*/ 	.word	0x000755d0


	//   ....[243]....
        /*0e1c*/ 	.word	0x000755e0


	//   ....[244]....
        /*0e20*/ 	.word	0x000755f0


	//   ....[245]....
        /*0e24*/ 	.word	0x00075600


	//   ....[246]....
        /*0e28*/ 	.word	0x00075610


	//   ....[247]....
        /*0e2c*/ 	.word	0x00075620


	//   ....[248]....
        /*0e30*/ 	.word	0x00075630


	//   ....[249]....
        /*0e34*/ 	.word	0x00075640


	//   ....[250]....
        /*0e38*/ 	.word	0x00075650


	//   ....[251]....
        /*0e3c*/ 	.word	0x00075660


	//   ....[252]....
        /*0e40*/ 	.word	0x00075670


	//   ....[253]....
        /*0e44*/ 	.word	0x00075680


	//   ....[254]....
        /*0e48*/ 	.word	0x00075690


	//   ....[255]....
        /*0e4c*/ 	.word	0x000756a0


	//   ....[0]....
        /*0e50*/ 	.word	0x000797d0


	//   ....[1]....
        /*0e54*/ 	.word	0x000797f0


	//   ....[2]....
        /*0e58*/ 	.word	0x00079800


	//   ....[3]....
        /*0e5c*/ 	.word	0x00079810


	//   ....[4]....
        /*0e60*/ 	.word	0x00079820


	//   ....[5]....
        /*0e64*/ 	.word	0x00079830


	//   ....[6]....
        /*0e68*/ 	.word	0x00079840


	//   ....[7]....
        /*0e6c*/ 	.word	0x00079850


	//   ....[8]....
        /*0e70*/ 	.word	0x00079880


	//   ....[9]....
        /*0e74*/ 	.word	0x000798a0


	//   ....[10]....
        /*0e78*/ 	.word	0x000798c0


	//   ....[11]....
        /*0e7c*/ 	.word	0x000798d0


	//   ....[12]....
        /*0e80*/ 	.word	0x000798e0


	//   ....[13]....
        /*0e84*/ 	.word	0x000798f0


	//   ....[14]....
        /*0e88*/ 	.word	0x00079900


	//   ....[15]....
        /*0e8c*/ 	.word	0x00079910


	//   ....[16]....
        /*0e90*/ 	.word	0x00079920


	//   ....[17]....
        /*0e94*/ 	.word	0x00079930


	//   ....[18]....
        /*0e98*/ 	.word	0x00079940


	//   ....[19]....
        /*0e9c*/ 	.word	0x00079950


	//   ....[20]....
        /*0ea0*/ 	.word	0x00079960


	//   ....[21]....
        /*0ea4*/ 	.word	0x00079970


	//   ....[22]....
        /*0ea8*/ 	.word	0x00079980


	//   ....[23]....
        /*0eac*/ 	.word	0x00079990


	//   ....[24]....
        /*0eb0*/ 	.word	0x000799a0


	//   ....[25]....
        /*0eb4*/ 	.word	0x000799b0


	//   ....[26]....
        /*0eb8*/ 	.word	0x000799c0


	//   ....[27]....
        /*0ebc*/ 	.word	0x000799d0


	//   ....[28]....
        /*0ec0*/ 	.word	0x000799e0


	//   ....[29]....
        /*0ec4*/ 	.word	0x000799f0


	//   ....[30]....
        /*0ec8*/ 	.word	0x00079a00


	//   ....[31]....
        /*0ecc*/ 	.word	0x00079a10


	//   ....[32]....
        /*0ed0*/ 	.word	0x00079a20


	//   ....[33]....
        /*0ed4*/ 	.word	0x00079a30


	//   ....[34]....
        /*0ed8*/ 	.word	0x00079a40


	//   ....[35]....
        /*0edc*/ 	.word	0x00079a50


	//   ....[36]....
        /*0ee0*/ 	.word	0x00079a60


	//   ....[37]....
        /*0ee4*/ 	.word	0x00079a70


	//   ....[38]....
        /*0ee8*/ 	.word	0x00079b70


	//   ....[39]....
        /*0eec*/ 	.word	0x00079b80


	//   ....[40]....
        /*0ef0*/ 	.word	0x00079b90


	//   ....[41]....
        /*0ef4*/ 	.word	0x00079ba0


	//   ....[42]....
        /*0ef8*/ 	.word	0x00079bb0


	//   ....[43]....
        /*0efc*/ 	.word	0x00079bc0


	//   ....[44]....
        /*0f00*/ 	.word	0x00079bd0


	//   ....[45]....
        /*0f04*/ 	.word	0x00079be0


	//   ....[46]....
        /*0f08*/ 	.word	0x00079bf0


	//   ....[47]....
        /*0f0c*/ 	.word	0x00079c00


	//   ....[48]....
        /*0f10*/ 	.word	0x00079c10


	//   ....[49]....
        /*0f14*/ 	.word	0x00079c20


	//   ....[50]....
        /*0f18*/ 	.word	0x00079c30


	//   ....[51]....
        /*0f1c*/ 	.word	0x00079c40


	//   ....[52]....
        /*0f20*/ 	.word	0x00079c50


	//   ....[53]....
        /*0f24*/ 	.word	0x00079c60


	//   ....[54]....
        /*0f28*/ 	.word	0x00079c70


	//   ....[55]....
        /*0f2c*/ 	.word	0x00079c80


	//   ....[56]....
        /*0f30*/ 	.word	0x00079c90


	//   ....[57]....
        /*0f34*/ 	.word	0x00079ca0


	//   ....[58]....
        /*0f38*/ 	.word	0x00079cb0


	//   ....[59]....
        /*0f3c*/ 	.word	0x00079cc0


	//   ....[60]....
        /*0f40*/ 	.word	0x00079cd0


	//   ....[61]....
        /*0f44*/ 	.word	0x00079ce0


	//   ....[62]....
        /*0f48*/ 	.word	0x00079cf0


	//   ....[63]....
        /*0f4c*/ 	.word	0x00079d00


	//   ....[64]....
        /*0f50*/ 	.word	0x00079d10


	//   ....[65]....
        /*0f54*/ 	.word	0x00079d20


	//   ....[66]....
        /*0f58*/ 	.word	0x00079d30


	//   ....[67]....
        /*0f5c*/ 	.word	0x00079d40


	//   ....[68]....
        /*0f60*/ 	.word	0x00079e40


	//   ....[69]....
        /*0f64*/ 	.word	0x00079e50


	//   ....[70]....
        /*0f68*/ 	.word	0x00079e60


	//   ....[71]....
        /*0f6c*/ 	.word	0x00079e70


	//   ....[72]....
        /*0f70*/ 	.word	0x00079e80


	//   ....[73]....
        /*0f74*/ 	.word	0x00079e90


	//   ....[74]....
        /*0f78*/ 	.word	0x00079ea0


	//   ....[75]....
        /*0f7c*/ 	.word	0x00079eb0


	//   ....[76]....
        /*0f80*/ 	.word	0x00079ec0


	//   ....[77]....
        /*0f84*/ 	.word	0x00079ed0


	//   ....[78]....
        /*0f88*/ 	.word	0x00079ee0


	//   ....[79]....
        /*0f8c*/ 	.word	0x00079ef0


	//   ....[80]....
        /*0f90*/ 	.word	0x00079f00


	//   ....[81]....
        /*0f94*/ 	.word	0x00079f10


	//   ....[82]....
        /*0f98*/ 	.word	0x00079f20


	//   ....[83]....
        /*0f9c*/ 	.word	0x00079f30


	//   ....[84]....
        /*0fa0*/ 	.word	0x00079f40


	//   ....[85]....
        /*0fa4*/ 	.word	0x00079f50


	//   ....[86]....
        /*0fa8*/ 	.word	0x00079f60


	//   ....[87]....
        /*0fac*/ 	.word	0x00079f70


	//   ....[88]....
        /*0fb0*/ 	.word	0x00079f80


	//   ....[89]....
        /*0fb4*/ 	.word	0x00079f90


	//   ....[90]....
        /*0fb8*/ 	.word	0x00079fa0


	//   ....[91]....
        /*0fbc*/ 	.word	0x00079fb0


	//   ....[92]....
        /*0fc0*/ 	.word	0x00079fc0


	//   ....[93]....
        /*0fc4*/ 	.word	0x00079fd0


	//   ....[94]....
        /*0fc8*/ 	.word	0x00079fe0


	//   ....[95]....
        /*0fcc*/ 	.word	0x00079ff0


	//   ....[96]....
        /*0fd0*/ 	.word	0x0007a000


	//   ....[97]....
        /*0fd4*/ 	.word	0x0007a010


	//   ....[98]....
        /*0fd8*/ 	.word	0x0007a130


	//   ....[99]....
        /*0fdc*/ 	.word	0x0007a140


	//   ....[100]....
        /*0fe0*/ 	.word	0x0007a150


	//   ....[101]....
        /*0fe4*/ 	.word	0x0007a160


	//   ....[102]....
        /*0fe8*/ 	.word	0x0007a170


	//   ....[103]....
        /*0fec*/ 	.word	0x0007a180


	//   ....[104]....
        /*0ff0*/ 	.word	0x0007a190


	//   ....[105]....
        /*0ff4*/ 	.word	0x0007a1a0


	//   ....[106]....
        /*0ff8*/ 	.word	0x0007a1b0


	//   ....[107]....
        /*0ffc*/ 	.word	0x0007a1c0


	//   ....[108]....
        /*1000*/ 	.word	0x0007a1d0


	//   ....[109]....
        /*1004*/ 	.word	0x0007a1e0


	//   ....[110]....
        /*1008*/ 	.word	0x0007a1f0


	//   ....[111]....
        /*100c*/ 	.word	0x0007a200


	//   ....[112]....
        /*1010*/ 	.word	0x0007a210


	//   ....[113]....
        /*1014*/ 	.word	0x0007a220


	//   ....[114]....
        /*1018*/ 	.word	0x0007a230


	//   ....[115]....
        /*101c*/ 	.word	0x0007a240


	//   ....[116]....
        /*1020*/ 	.word	0x0007a250


	//   ....[117]....
        /*1024*/ 	.word	0x0007a260


	//   ....[118]....
        /*1028*/ 	.word	0x0007a270


	//   ....[119]....
        /*102c*/ 	.word	0x0007a280


	//   ....[120]....
        /*1030*/ 	.word	0x0007a290


	//   ....[121]....
        /*1034*/ 	.word	0x0007a2a0


	//   ....[122]....
        /*1038*/ 	.word	0x0007a2b0


	//   ....[123]....
        /*103c*/ 	.word	0x0007a2c0


	//   ....[124]....
        /*1040*/ 	.word	0x0007a2d0


	//   ....[125]....
        /*1044*/ 	.word	0x0007a2e0


	//   ....[126]....
        /*1048*/ 	.word	0x0007a2f0


	//   ....[127]....
        /*104c*/ 	.word	0x0007a300


	//   ....[128]....
        /*1050*/ 	.word	0x0007e430


	//   ....[129]....
        /*1054*/ 	.word	0x0007e450


	//   ....[130]....
        /*1058*/ 	.word	0x0007e460


	//   ....[131]....
        /*105c*/ 	.word	0x0007e470


	//   ....[132]....
        /*1060*/ 	.word	0x0007e480


	//   ....[133]....
        /*1064*/ 	.word	0x0007e490


	//   ....[134]....
        /*1068*/ 	.word	0x0007e4a0


	//   ....[135]....
        /*106c*/ 	.word	0x0007e4b0


	//   ....[136]....
        /*1070*/ 	.word	0x0007e4e0


	//   ....[137]....
        /*1074*/ 	.word	0x0007e500


	//   ....[138]....
        /*1078*/ 	.word	0x0007e520


	//   ....[139]....
        /*107c*/ 	.word	0x0007e530


	//   ....[140]....
        /*1080*/ 	.word	0x0007e540


	//   ....[141]....
        /*1084*/ 	.word	0x0007e550


	//   ....[142]....
        /*1088*/ 	.word	0x0007e560


	//   ....[143]....
        /*108c*/ 	.word	0x0007e570


	//   ....[144]....
        /*1090*/ 	.word	0x0007e580


	//   ....[145]....
        /*1094*/ 	.word	0x0007e590


	//   ....[146]....
        /*1098*/ 	.word	0x0007e5a0


	//   ....[147]....
        /*109c*/ 	.word	0x0007e5b0


	//   ....[148]....
        /*10a0*/ 	.word	0x0007e5c0


	//   ....[149]....
        /*10a4*/ 	.word	0x0007e5d0


	//   ....[150]....
        /*10a8*/ 	.word	0x0007e5e0


	//   ....[151]....
        /*10ac*/ 	.word	0x0007e5f0


	//   ....[152]....
        /*10b0*/ 	.word	0x0007e600


	//   ....[153]....
        /*10b4*/ 	.word	0x0007e610


	//   ....[154]....
        /*10b8*/ 	.word	0x0007e620


	//   ....[155]....
        /*10bc*/ 	.word	0x0007e630


	//   ....[156]....
        /*10c0*/ 	.word	0x0007e640


	//   ....[157]....
        /*10c4*/ 	.word	0x0007e650


	//   ....[158]....
        /*10c8*/ 	.word	0x0007e660


	//   ....[159]....
        /*10cc*/ 	.word	0x0007e670


	//   ....[160]....
        /*10d0*/ 	.word	0x0007e680


	//   ....[161]....
        /*10d4*/ 	.word	0x0007e690


	//   ....[162]....
        /*10d8*/ 	.word	0x0007e6a0


	//   ....[163]....
        /*10dc*/ 	.word	0x0007e6b0


	//   ....[164]....
        /*10e0*/ 	.word	0x0007e6c0


	//   ....[165]....
        /*10e4*/ 	.word	0x0007e6d0


	//   ....[166]....
        /*10e8*/ 	.word	0x0007e7d0


	//   ....[167]....
        /*10ec*/ 	.word	0x0007e7e0


	//   ....[168]....
        /*10f0*/ 	.word	0x0007e7f0


	//   ....[169]....
        /*10f4*/ 	.word	0x0007e800


	//   ....[170]....
        /*10f8*/ 	.word	0x0007e810


	//   ....[171]....
        /*10fc*/ 	.word	0x0007e820


	//   ....[172]....
        /*1100*/ 	.word	0x0007e830


	//   ....[173]....
        /*1104*/ 	.word	0x0007e840


	//   ....[174]....
        /*1108*/ 	.word	0x0007e850


	//   ....[175]....
        /*110c*/ 	.word	0x0007e860


	//   ....[176]....
        /*1110*/ 	.word	0x0007e870


	//   ....[177]....
        /*1114*/ 	.word	0x0007e880


	//   ....[178]....
        /*1118*/ 	.word	0x0007e890


	//   ....[179]....
        /*111c*/ 	.word	0x0007e8a0


	//   ....[180]....
        /*1120*/ 	.word	0x0007e8b0


	//   ....[181]....
        /*1124*/ 	.word	0x0007e8c0


	//   ....[182]....
        /*1128*/ 	.word	0x0007e8d0


	//   ....[183]....
        /*112c*/ 	.word	0x0007e8e0


	//   ....[184]....
        /*1130*/ 	.word	0x0007e8f0


	//   ....[185]....
        /*1134*/ 	.word	0x0007e900


	//   ....[186]....
        /*1138*/ 	.word	0x0007e910


	//   ....[187]....
        /*113c*/ 	.word	0x0007e920


	//   ....[188]....
        /*1140*/ 	.word	0x0007e930


	//   ....[189]....
        /*1144*/ 	.word	0x0007e940


	//   ....[190]....
        /*1148*/ 	.word	0x0007e950


	//   ....[191]....
        /*114c*/ 	.word	0x0007e960


	//   ....[192]....
        /*1150*/ 	.word	0x0007e970


	//   ....[193]....
        /*1154*/ 	.word	0x0007e980


	//   ....[194]....
        /*1158*/ 	.word	0x0007e990


	//   ....[195]....
        /*115c*/ 	.word	0x0007e9a0


	//   ....[196]....
        /*1160*/ 	.word	0x0007eaa0


	//   ....[197]....
        /*1164*/ 	.word	0x0007eab0


	//   ....[198]....
        /*1168*/ 	.word	0x0007eac0


	//   ....[199]....
        /*116c*/ 	.word	0x0007ead0


	//   ....[200]....
        /*1170*/ 	.word	0x0007eae0


	//   ....[201]....
        /*1174*/ 	.word	0x0007eaf0


	//   ....[202]....
        /*1178*/ 	.word	0x0007eb00


	//   ....[203]....
        /*117c*/ 	.word	0x0007eb10


	//   ....[204]....
        /*1180*/ 	.word	0x0007eb20


	//   ....[205]....
        /*1184*/ 	.word	0x0007eb30


	//   ....[206]....
        /*1188*/ 	.word	0x0007eb40


	//   ....[207]....
        /*118c*/ 	.word	0x0007eb50


	//   ....[208]....
        /*1190*/ 	.word	0x0007eb60


	//   ....[209]....
        /*1194*/ 	.word	0x0007eb70


	//   ....[210]....
        /*1198*/ 	.word	0x0007eb80


	//   ....[211]....
        /*119c*/ 	.word	0x0007eb90


	//   ....[212]....
        /*11a0*/ 	.word	0x0007eba0


	//   ....[213]....
        /*11a4*/ 	.word	0x0007ebb0


	//   ....[214]....
        /*11a8*/ 	.word	0x0007ebc0


	//   ....[215]....
        /*11ac*/ 	.word	0x0007ebd0


	//   ....[216]....
        /*11b0*/ 	.word	0x0007ebe0


	//   ....[217]....
        /*11b4*/ 	.word	0x0007ebf0


	//   ....[218]....
        /*11b8*/ 	.word	0x0007ec00


	//   ....[219]....
        /*11bc*/ 	.word	0x0007ec10


	//   ....[220]....
        /*11c0*/ 	.word	0x0007ec20


	//   ....[221]....
        /*11c4*/ 	.word	0x0007ec30


	//   ....[222]....
        /*11c8*/ 	.word	0x0007ec40


	//   ....[223]....
        /*11cc*/ 	.word	0x0007ec50


	//   ....[224]....
        /*11d0*/ 	.word	0x0007ec60


	//   ....[225]....
        /*11d4*/ 	.word	0x0007ec70


	//   ....[226]....
        /*11d8*/ 	.word	0x0007ed90


	//   ....[227]....
        /*11dc*/ 	.word	0x0007eda0


	//   ....[228]....
        /*11e0*/ 	.word	0x0007edb0


	//   ....[229]....
        /*11e4*/ 	.word	0x0007edc0


	//   ....[230]....
        /*11e8*/ 	.word	0x0007edd0


	//   ....[231]....
        /*11ec*/ 	.word	0x0007ede0


	//   ....[232]....
        /*11f0*/ 	.word	0x0007edf0


	//   ....[233]....
        /*11f4*/ 	.word	0x0007ee00


	//   ....[234]....
        /*11f8*/ 	.word	0x0007ee10


	//   ....[235]....
        /*11fc*/ 	.word	0x0007ee20


	//   ....[236]....
        /*1200*/ 	.word	0x0007ee30


	//   ....[237]....
        /*1204*/ 	.word	0x0007ee40


	//   ....[238]....
        /*1208*/ 	.word	0x0007ee50


	//   ....[239]....
        /*120c*/ 	.word	0x0007ee60


	//   ....[240]....
        /*1210*/ 	.word	0x0007ee70


	//   ....[241]....
        /*1214*/ 	.word	0x0007ee80


	//   ....[242]....
        /*1218*/ 	.word	0x0007ee90


	//   ....[243]....
        /*121c*/ 	.word	0x0007eea0


	//   ....[244]....
        /*1220*/ 	.word	0x0007eeb0


	//   ....[245]....
        /*1224*/ 	.word	0x0007eec0


	//   ....[246]....
        /*1228*/ 	.word	0x0007eed0


	//   ....[247]....
        /*122c*/ 	.word	0x0007eee0


	//   ....[248]....
        /*1230*/ 	.word	0x0007eef0


	//   ....[249]....
        /*1234*/ 	.word	0x0007ef00


	//   ....[250]....
        /*1238*/ 	.word	0x0007ef10


	//   ....[251]....
        /*123c*/ 	.word	0x0007ef20


	//   ....[252]....
        /*1240*/ 	.word	0x0007ef30


	//   ....[253]....
        /*1244*/ 	.word	0x0007ef40


	//   ....[254]....
        /*1248*/ 	.word	0x0007ef50


	//   ....[255]....
        /*124c*/ 	.word	0x0007ef60


	//   ....[0]....
        /*1250*/ 	.word	0x00083090


	//   ....[1]....
        /*1254*/ 	.word	0x000830b0


	//   ....[2]....
        /*1258*/ 	.word	0x000830c0


	//   ....[3]....
        /*125c*/ 	.word	0x000830d0


	//   ....[4]....
        /*1260*/ 	.word	0x000830e0


	//   ....[5]....
        /*1264*/ 	.word	0x000830f0


	//   ....[6]....
        /*1268*/ 	.word	0x00083100


	//   ....[7]....
        /*126c*/ 	.word	0x00083110


	//   ....[8]....
        /*1270*/ 	.word	0x00083140


	//   ....[9]....
        /*1274*/ 	.word	0x00083160


	//   ....[10]....
        /*1278*/ 	.word	0x00083180


	//   ....[11]....
        /*127c*/ 	.word	0x00083190


	//   ....[12]....
        /*1280*/ 	.word	0x000831a0


	//   ....[13]....
        /*1284*/ 	.word	0x000831b0


	//   ....[14]....
        /*1288*/ 	.word	0x000831c0


	//   ....[15]....
        /*128c*/ 	.word	0x000831d0


	//   ....[16]....
        /*1290*/ 	.word	0x000831e0


	//   ....[17]....
        /*1294*/ 	.word	0x000831f0


	//   ....[18]....
        /*1298*/ 	.word	0x00083200


	//   ....[19]....
        /*129c*/ 	.word	0x00083210


	//   ....[20]....
        /*12a0*/ 	.word	0x00083220


	//   ....[21]....
        /*12a4*/ 	.word	0x00083230


	//   ....[22]....
        /*12a8*/ 	.word	0x00083240


	//   ....[23]....
        /*12ac*/ 	.word	0x00083250


	//   ....[24]....
        /*12b0*/ 	.word	0x00083260


	//   ....[25]....
        /*12b4*/ 	.word	0x00083270


	//   ....[26]....
        /*12b8*/ 	.word	0x00083280


	//   ....[27]....
        /*12bc*/ 	.word	0x00083290


	//   ....[28]....
        /*12c0*/ 	.word	0x000832a0


	//   ....[29]....
        /*12c4*/ 	.word	0x000832b0


	//   ....[30]....
        /*12c8*/ 	.word	0x000832c0


	//   ....[31]....
        /*12cc*/ 	.word	0x000832d0


	//   ....[32]....
        /*12d0*/ 	.word	0x000832e0


	//   ....[33]....
        /*12d4*/ 	.word	0x000832f0


	//   ....[34]....
        /*12d8*/ 	.word	0x00083300


	//   ....[35]....
        /*12dc*/ 	.word	0x00083310


	//   ....[36]....
        /*12e0*/ 	.word	0x00083320


	//   ....[37]....
        /*12e4*/ 	.word	0x00083330


	//   ....[38]....
        /*12e8*/ 	.word	0x00083430


	//   ....[39]....
        /*12ec*/ 	.word	0x00083440


	//   ....[40]....
        /*12f0*/ 	.word	0x00083450


	//   ....[41]....
        /*12f4*/ 	.word	0x00083460


	//   ....[42]....
        /*12f8*/ 	.word	0x00083470


	//   ....[43]....
        /*12fc*/ 	.word	0x00083480


	//   ....[44]....
        /*1300*/ 	.word	0x00083490


	//   ....[45]....
        /*1304*/ 	.word	0x000834a0


	//   ....[46]....
        /*1308*/ 	.word	0x000834b0


	//   ....[47]....
        /*130c*/ 	.word	0x000834c0


	//   ....[48]....
        /*1310*/ 	.word	0x000834d0


	//   ....[49]....
        /*1314*/ 	.word	0x000834e0


	//   ....[50]....
        /*1318*/ 	.word	0x000834f0


	//   ....[51]....
        /*131c*/ 	.word	0x00083500


	//   ....[52]....
        /*1320*/ 	.word	0x00083510


	//   ....[53]....
        /*1324*/ 	.word	0x00083520


	//   ....[54]....
        /*1328*/ 	.word	0x00083530


	//   ....[55]....
        /*132c*/ 	.word	0x00083540


	//   ....[56]....
        /*1330*/ 	.word	0x00083550


	//   ....[57]....
        /*1334*/ 	.word	0x00083560


	//   ....[58]....
        /*1338*/ 	.word	0x00083570


	//   ....[59]....
        /*133c*/ 	.word	0x00083580


	//   ....[60]....
        /*1340*/ 	.word	0x00083590


	//   ....[61]....
        /*1344*/ 	.word	0x000835a0


	//   ....[62]....
        /*1348*/ 	.word	0x000835b0


	//   ....[63]....
        /*134c*/ 	.word	0x000835c0


	//   ....[64]....
        /*1350*/ 	.word	0x000835d0


	//   ....[65]....
        /*1354*/ 	.word	0x000835e0


	//   ....[66]....
        /*1358*/ 	.word	0x000835f0


	//   ....[67]....
        /*135c*/ 	.word	0x00083600


	//   ....[68]....
        /*1360*/ 	.word	0x00083700


	//   ....[69]....
        /*1364*/ 	.word	0x00083710


	//   ....[70]....
        /*1368*/ 	.word	0x00083720


	//   ....[71]....
        /*136c*/ 	.word	0x00083730


	//   ....[72]....
        /*1370*/ 	.word	0x00083740


	//   ....[73]....
        /*1374*/ 	.word	0x00083750


	//   ....[74]....
        /*1378*/ 	.word	0x00083760


	//   ....[75]....
        /*137c*/ 	.word	0x00083770


	//   ....[76]....
        /*1380*/ 	.word	0x00083780


	//   ....[77]....
        /*1384*/ 	.word	0x00083790


	//   ....[78]....
        /*1388*/ 	.word	0x000837a0


	//   ....[79]....
        /*138c*/ 	.word	0x000837b0


	//   ....[80]....
        /*1390*/ 	.word	0x000837c0


	//   ....[81]....
        /*1394*/ 	.word	0x000837d0


	//   ....[82]....
        /*1398*/ 	.word	0x000837e0


	//   ....[83]....
        /*139c*/ 	.word	0x000837f0


	//   ....[84]....
        /*13a0*/ 	.word	0x00083800


	//   ....[85]....
        /*13a4*/ 	.word	0x00083810


	//   ....[86]....
        /*13a8*/ 	.word	0x00083820


	//   ....[87]....
        /*13ac*/ 	.word	0x00083830


	//   ....[88]....
        /*13b0*/ 	.word	0x00083840


	//   ....[89]....
        /*13b4*/ 	.word	0x00083850


	//   ....[90]....
        /*13b8*/ 	.word	0x00083860


	//   ....[91]....
        /*13bc*/ 	.word	0x00083870


	//   ....[92]....
        /*13c0*/ 	.word	0x00083880


	//   ....[93]....
        /*13c4*/ 	.word	0x00083890


	//   ....[94]....
        /*13c8*/ 	.word	0x000838a0


	//   ....[95]....
        /*13cc*/ 	.word	0x000838b0


	//   ....[96]....
        /*13d0*/ 	.word	0x000838c0


	//   ....[97]....
        /*13d4*/ 	.word	0x000838d0


	//   ....[98]....
        /*13d8*/ 	.word	0x000839f0


	//   ....[99]....
        /*13dc*/ 	.word	0x00083a00


	//   ....[100]....
        /*13e0*/ 	.word	0x00083a10


	//   ....[101]....
        /*13e4*/ 	.word	0x00083a20


	//   ....[102]....
        /*13e8*/ 	.word	0x00083a30


	//   ....[103]....
        /*13ec*/ 	.word	0x00083a40


	//   ....[104]....
        /*13f0*/ 	.word	0x00083a50


	//   ....[105]....
        /*13f4*/ 	.word	0x00083a60


	//   ....[106]....
        /*13f8*/ 	.word	0x00083a70


	//   ....[107]....
        /*13fc*/ 	.word	0x00083a80


	//   ....[108]....
        /*1400*/ 	.word	0x00083a90


	//   ....[109]....
        /*1404*/ 	.word	0x00083aa0


	//   ....[110]....
        /*1408*/ 	.word	0x00083ab0


	//   ....[111]....
        /*140c*/ 	.word	0x00083ac0


	//   ....[112]....
        /*1410*/ 	.word	0x00083ad0


	//   ....[113]....
        /*1414*/ 	.word	0x00083ae0


	//   ....[114]....
        /*1418*/ 	.word	0x00083af0


	//   ....[115]....
        /*141c*/ 	.word	0x00083b00


	//   ....[116]....
        /*1420*/ 	.word	0x00083b10


	//   ....[117]....
        /*1424*/ 	.word	0x00083b20


	//   ....[118]....
        /*1428*/ 	.word	0x00083b30


	//   ....[119]....
        /*142c*/ 	.word	0x00083b40


	//   ....[120]....
        /*1430*/ 	.word	0x00083b50


	//   ....[121]....
        /*1434*/ 	.word	0x00083b60


	//   ....[122]....
        /*1438*/ 	.word	0x00083b70


	//   ....[123]....
        /*143c*/ 	.word	0x00083b80


	//   ....[124]....
        /*1440*/ 	.word	0x00083b90


	//   ....[125]....
        /*1444*/ 	.word	0x00083ba0


	//   ....[126]....
        /*1448*/ 	.word	0x00083bb0


	//   ....[127]....
        /*144c*/ 	.word	0x00083bc0


	//----- nvinfo : EIATTR_VRC_CTA_INIT_COUNT
	.align		4
.L_306:
        /*1450*/ 	.byte	0x02, 0x4a
	.zero		1
	.zero		1


	//----- nvinfo : EIATTR_EXIT_INSTR_OFFSETS
	.align		4
        /*1454*/ 	.byte	0x04, 0x1c
        /*1456*/ 	.short	(.L_308 - .L_307)


	//   ....[0]....
.L_307:
        /*1458*/ 	.word	0x00087ce0


	//   ....[1]....
        /*145c*/ 	.word	0x00088130


	//----- nvinfo : EIATTR_MAX_THREADS
	.align		4
.L_308:
        /*1460*/ 	.byte	0x04, 0x05
        /*1462*/ 	.short	(.L_310 - .L_309)
.L_309:
        /*1464*/ 	.word	0x00000020
        /*1468*/ 	.word	0x00000001
        /*146c*/ 	.word	0x00000001


	//----- nvinfo : EIATTR_CRS_STACK_SIZE
	.align		4
.L_310:
        /*1470*/ 	.byte	0x04, 0x1e
        /*1472*/ 	.short	(.L_312 - .L_311)
.L_311:
        /*1474*/ 	.word	0x00000000


	//----- nvinfo : EIATTR_CBANK_PARAM_SIZE
	.align		4
.L_312:
        /*1478*/ 	.byte	0x03, 0x19
        /*147a*/ 	.short	0x0018


	//----- nvinfo : EIATTR_PARAM_CBANK
	.align		4
        /*147c*/ 	.byte	0x04, 0x0a
        /*147e*/ 	.short	(.L_314 - .L_313)
	.align		4
.L_313:
        /*1480*/ 	.word	index@(.nv.constant0._ZN17fastertransformer20batch_topK_kernel_v2IfLi64ELi32EEEvPiPT_S1_)
        /*1484*/ 	.short	0x0380
        /*1486*/ 	.short	0x0018


	//----- nvinfo : EIATTR_SW_WAR
	.align		4
.L_314:
        /*1488*/ 	.byte	0x04, 0x36
        /*148a*/ 	.short	(.L_316 - .L_315)
.L_315:
        /*148c*/ 	.word	0x00000008
.L_316:


//--------------------- .nv.info._ZN17fastertransformer17batch_topK_kernelIfLi64ELi256EEEvPiPT_S1_ --------------------------
	.section	.nv.info._ZN17fastertransformer17batch_topK_kernelIfLi64ELi256EEEvPiPT_S1_,"",@"SHT_CUDA_INFO"
	.sectionflags	@""
	.align	4


	//----- nvinfo : EIATTR_CUDA_API_VERSION
	.align		4
        /*0000*/ 	.byte	0x04, 0x37
        /*0002*/ 	.short	(.L_318 - .L_317)
.L_317:
        /*0004*/ 	.word	0x00000082


	//----- nvinfo : EIATTR_KPARAM_INFO
	.align		4
.L_318:
        /*0008*/ 	.byte	0x04, 0x17
        /*000a*/ 	.short	(.L_320 - .L_319)
.L_319:
        /*000c*/ 	.word	0x00000000
        /*0010*/ 	.short	0x0002
        /*0012*/ 	.short	0x0010
        /*0014*/ 	.byte	0x00, 0xf5, 0x21, 0x00


	//----- nvinfo : EIATTR_KPARAM_INFO
	.align		4
.L_320:
        /*0018*/ 	.byte	0x04, 0x17
        /*001a*/ 	.short	(.L_322 - .L_321)
.L_321:
        /*001c*/ 	.word	0x00000000
        /*0020*/ 	.short	0x0001
        /*0022*/ 	.short	0x0008
        /*0024*/ 	.byte	0x00, 0xf5, 0x21, 0x00


	//----- nvinfo : EIATTR_KPARAM_INFO
	.align		4
.L_322:
        /*0028*/ 	.byte	0x04, 0x17
        /*002a*/ 	.short	(.L_324 - .L_323)
.L_323:
        /*002c*/ 	.word	0x00000000
        /*0030*/ 	.short	0x0000
        /*0032*/ 	.short	0x0000
        /*0034*/ 	.byte	0x00, 0xf5, 0x21, 0x00


	//----- nvinfo : EIATTR_SPARSE_MMA_MASK
	.align		4
.L_324:
        /*0038*/ 	.byte	0x03, 0x50
        /*003a*/ 	.short	0x0000


	//----- nvinfo : EIATTR_MAXREG_COUNT
	.align		4
        /*003c*/ 	.byte	0x03, 0x1b
        /*003e*/ 	.short	0x00ff


	//----- nvinfo : EIATTR_MERCURY_ISA_VERSION
	.align		4
        /*0040*/ 	.byte	0x03, 0x5f
        /*0042*/ 	.short	0x0101


	//----- nvinfo : EIATTR_VRC_CTA_INIT_COUNT
	.align		4
        /*0044*/ 	.byte	0x02, 0x4a
	.zero		1
	.zero		1


	//----- nvinfo : EIATTR_EXIT_INSTR_OFFSETS
	.align		4
        /*0048*/ 	.byte	0x04, 0x1c
        /*004a*/ 	.short	(.L_326 - .L_325)


	//   ....[0]....
.L_325:
        /*004c*/ 	.word	0x00000030


	//   ....[1]....
        /*0050*/ 	.word	0x00004980


	//----- nvinfo : EIATTR_MAX_THREADS
	.align		4
.L_326:
        /*0054*/ 	.byte	0x04, 0x05
        /*0056*/ 	.short	(.L_328 - .L_327)
.L_327:
        /*0058*/ 	.word	0x00000100
        /*005c*/ 	.word	0x00000001
        /*0060*/ 	.word	0x00000001


	//----- nvinfo : EIATTR_CBANK_PARAM_SIZE
	.align		4
.L_328:
        /*0064*/ 	.byte	0x03, 0x19
        /*0066*/ 	.short	0x0018


	//----- nvinfo : EIATTR_PARAM_CBANK
	.align		4
        /*0068*/ 	.byte	0x04, 0x0a
        /*006a*/ 	.short	(.L_330 - .L_329)
	.align		4
.L_329:
        /*006c*/ 	.word	index@(.nv.constant0._ZN17fastertransformer17batch_topK_kernelIfLi64ELi256EEEvPiPT_S1_)
        /*0070*/ 	.short	0x0380
        /*0072*/ 	.short	0x0018


	//----- nvinfo : EIATTR_SW_WAR
	.align		4
.L_330:
        /*0074*/ 	.byte	0x04, 0x36
        /*0076*/ 	.short	(.L_332 - .L_331)
.L_331:
        /*0078*/ 	.word	0x00000008
.L_332:


//--------------------- .nv.info._ZN17fastertransformer16beam_topK_kernelIfLi64ELi64EEEvPKT_PiPS1_PKbPKiiS1_f --------------------------
	.section	.nv.info._ZN17fastertransformer16beam_topK_kernelIfLi64ELi64EEEvPKT_PiPS1_PKbPKiiS1_f,"",@"SHT_CUDA_INFO"
	.sectionflags	@""
	.align	4


	//----- nvinfo : EIATTR_CUDA_API_VERSION
	.align		4
        /*0000*/ 	.byte	0x04, 0x37
        /*0002*/ 	.short	(.L_334 - .L_333)
.L_333:
        /*0004*/ 	.word	0x00000082


	//----- nvinfo : EIATTR_KPARAM_INFO
	.align		4
.L_334:
        /*0008*/ 	.byte	0x04, 0x17
        /*000a*/ 	.short	(.L_336 - .L_335)
.L_335:
        /*000c*/ 	.word	0x00000000
        /*0010*/ 	.short	0x0007
        /*0012*/ 	.short	0x0030
        /*0014*/ 	.byte	0x00, 0xf0, 0x11, 0x00


	//----- nvinfo : EIATTR_KPARAM_INFO
	.align		4
.L_336:
        /*0018*/ 	.byte	0x04, 0x17
        /*001a*/ 	.short	(.L_338 - .L_337)
.L_337:
        /*001c*/ 	.word	0x00000000
        /*0020*/ 	.short	0x0006
        /*0022*/ 	.short	0x002c
        /*0024*/ 	.byte	0x00, 0xf0, 0x11, 0x00


	//----- nvinfo : EIATTR_KPARAM_INFO
	.align		4
.L_338:
        /*0028*/ 	.byte	0x04, 0x17
        /*002a*/ 	.short	(.L_340 - .L_339)
.L_339:
        /*002c*/ 	.word	0x00000000
        /*0030*/ 	.short	0x0005
        /*0032*/ 	.short	0x0028
        /*0034*/ 	.byte	0x00, 0xf0, 0x11, 0x00


	//----- nvinfo : EIATTR_KPARAM_INFO
	.align		4
.L_340:
        /*0038*/ 	.byte	0x04, 0x17
        /*003a*/ 	.short	(.L_342 - .L_341)
.L_341:
        /*003c*/ 	.word	0x00000000
        /*0040*/ 	.short	0x0004
        /*0042*/ 	.short	0x0020
        /*0044*/ 	.byte	0x00, 0xf5, 0x21, 0x00


	//----- nvinfo : EIATTR_KPARAM_INFO
	.align		4
.L_342:
        /*0048*/ 	.byte	0x04, 0x17
        /*004a*/ 	.short	(.L_344 - .L_343)
.L_343:
        /*004c*/ 	.word	0x00000000
        /*0050*/ 	.short	0x0003
        /*0052*/ 	.short	0x0018
        /*0054*/ 	.byte	0x00, 0xf5, 0x21, 0x00


	//----- nvinfo : EIATTR_KPARAM_INFO
	.align		4
.L_344:
        /*0058*/ 	.byte	0x04, 0x17
        /*005a*/ 	.short	(.L_346 - .L_345)
.L_345:
        /*005c*/ 	.word	0x00000000
        /*0060*/ 	.short	0x0002
        /*0062*/ 	.short	0x0010
        /*0064*/ 	.byte	0x00, 0xf5, 0x21, 0x00


	//----- nvinfo : EIATTR_KPARAM_INFO
	.align		4
.L_346:
        /*0068*/ 	.byte	0x04, 0x17
        /*006a*/ 	.short	(.L_348 - .L_347)
.L_347:
        /*006c*/ 	.word	0x00000000
        /*0070*/ 	.short	0x0001
        /*0072*/ 	.short	0x0008
        /*0074*/ 	.byte	0x00, 0xf5, 0x21, 0x00


	//----- nvinfo : EIATTR_KPARAM_INFO
	.align		4
.L_348:
        /*0078*/ 	.byte	0x04, 0x17
        /*007a*/ 	.short	(.L_350 - .L_349)
.L_349:
        /*007c*/ 	.word	0x00000000
        /*0080*/ 	.short	0x0000
        /*0082*/ 	.short	0x0000
        /*0084*/ 	.byte	0x00, 0xf5, 0x21, 0x00


	//----- nvinfo : EIATTR_SPARSE_MMA_MASK
	.align		4
.L_350:
        /*0088*/ 	.byte	0x03, 0x50
        /*008a*/ 	.short	0x0000


	//----- nvinfo : EIATTR_MAXREG_COUNT
	.align		4
        /*008c*/ 	.byte	0x03, 0x1b
        /*008e*/ 	.short	0x00ff


	//----- nvinfo : EIATTR_NUM_BARRIERS
	.align		4
        /*0090*/ 	.byte	0x02, 0x4c
        /*0092*/ 	.byte	0x01
	.zero		1


	//----- nvinfo : EIATTR_MERCURY_ISA_VERSION
	.align		4
        /*0094*/ 	.byte	0x03, 0x5f
        /*0096*/ 	.short	0x0101


	//----- nvinfo : EIATTR_UNUSED_LOAD_BYTE_OFFSET
	.align		4
        /*0098*/ 	.byte	0x04, 0x44
        /*009a*/ 	.short	(.L_352 - .L_351)


	//   ....[0]....
.L_351:
        /*009c*/ 	.word	0x0001e770
        /*00a0*/ 	.word	0x0000fff0


	//----- nvinfo : EIATTR_COOP_GROUP_MASK_REGIDS
	.align		4
.L_352:
        /*00a4*/ 	.byte	0x04, 0x29
        /*00a6*/ 	.short	(.L_354 - .L_353)


	//   ....[0]....
.L_353:
        /*00a8*/ 	.word	0xffffffff


	//   ....[1]....
        /*00ac*/ 	.word	0xffffffff


	//   ....[2]....
        /*00b0*/ 	.word	0xffffffff


	//   ....[3]....
        /*00b4*/ 	.word	0xffffffff


	//   ....[4]....
        /*00b8*/ 	.word	0xffffffff


	//   ....[5]....
        /*00bc*/ 	.word	0xffffffff


	//   ....[6]....
        /*00c0*/ 	.word	0xffffffff


	//   ....[7]....
        /*00c4*/ 	.word	0xffffffff


	//   ....[8]....
        /*00c8*/ 	.word	0xffffffff


	//   ....[9]....
        /*00cc*/ 	.word	0xffffffff


	//   ....[10]....
        /*00d0*/ 	.word	0xffffffff


	//   ....[11]....
        /*00d4*/ 	.word	0xffffffff


	//   ....[12]....
        /*00d8*/ 	.word	0xffffffff


	//   ....[13]....
        /*00dc*/ 	.word	0xffffffff


	//   ....[14]....
        /*00e0*/ 	.word	0xffffffff


	//   ....[15]....
        /*00e4*/ 	.word	0xffffffff


	//   ....[16]....
        /*00e8*/ 	.word	0xffffffff


	//   ....[17]....
        /*00ec*/ 	.word	0xffffffff


	//   ....[18]....
        /*00f0*/ 	.word	0xffffffff


	//   ....[19]....
        /*00f4*/ 	.word	0xffffffff


	//   ....[20]....
        /*00f8*/ 	.word	0xffffffff


	//   ....[21]....
        /*00fc*/ 	.word	0xffffffff


	//   ....[22]....
        /*0100*/ 	.word	0xffffffff


	//   ....[23]....
        /*0104*/ 	.word	0xffffffff


	//   ....[24]....
        /*0108*/ 	.word	0xffffffff


	//   ....[25]....
        /*010c*/ 	.word	0xffffffff


	//   ....[26]....
        /*0110*/ 	.word	0xffffffff


	//   ....[27]....
        /*0114*/ 	.word	0xffffffff


	//   ....[28]....
        /*0118*/ 	.word	0xffffffff


	//   ....[29]....
        /*011c*/ 	.word	0xffffffff


	//   ....[30]....
        /*0120*/ 	.word	0xffffffff


	//   ....[31]....
        /*0124*/ 	.word	0xffffffff


	//   ....[32]....
        /*0128*/ 	.word	0xffffffff


	//   ....[33]....
        /*012c*/ 	.word	0xffffffff


	//   ....[34]....
        /*0130*/ 	.word	0xffffffff


	//   ....[35]....
        /*0134*/ 	.word	0xffffffff


	//   ....[36]....
        /*0138*/ 	.word	0xffffffff


	//   ....[37]....
        /*013c*/ 	.word	0xffffffff


	//   ....[38]....
        /*0140*/ 	.word	0xffffffff


	//   ....[39]....
        /*0144*/ 	.word	0xffffffff


	//   ....[40]....
        /*0148*/ 	.word	0xffffffff


	//   ....[41]....
        /*014c*/ 	.word	0xffffffff


	//   ....[42]....
        /*0150*/ 	.word	0xffffffff


	//   ....[43]....
        /*0154*/ 	.word	0xffffffff


	//   ....[44]....
        /*0158*/ 	.word	0xffffffff


	//   ....[45]....
        /*015c*/ 	.word	0xffffffff


	//   ....[46]....
        /*0160*/ 	.word	0xffffffff


	//   ....[47]....
        /*0164*/ 	.word	0xffffffff


	//   ....[48]....
        /*0168*/ 	.word	0xffffffff


	//   ....[49]....
        /*016c*/ 	.word	0xffffffff


	//   ....[50]....
        /*0170*/ 	.word	0xffffffff


	//   ....[51]....
        /*0174*/ 	.word	0xffffffff


	//   ....[52]....
        /*0178*/ 	.word	0xffffffff


	//   ....[53]....
        /*017c*/ 	.word	0xffffffff


	//   ....[54]....
        /*0180*/ 	.word	0xffffffff


	//   ....[55]....
        /*0184*/ 	.word	0xffffffff


	//   ....[56]....
        /*0188*/ 	.word	0xffffffff


	//   ....[57]....
        /*018c*/ 	.word	0xffffffff


	//   ....[58]....
        /*0190*/ 	.word	0xffffffff


	//   ....[59]....
        /*0194*/ 	.word	0xffffffff


	//   ....[60]....
        /*0198*/ 	.word	0xffffffff


	//   ....[61]....
        /*019c*/ 	.word	0xffffffff


	//   ....[62]....
        /*01a0*/ 	.word	0xffffffff


	//   ....[63]....
        /*01a4*/ 	.word	0xffffffff


	//   ....[64]....
        /*01a8*/ 	.word	0xffffffff


	//   ....[65]....
        /*01ac*/ 	.word	0xffffffff


	//   ....[66]....
        /*01b0*/ 	.word	0xffffffff


	//   ....[67]....
        /*01b4*/ 	.word	0xffffffff


	//   ....[68]....
        /*01b8*/ 	.word	0xffffffff


	//   ....[69]....
        /*01bc*/ 	.word	0xffffffff


	//   ....[70]....
        /*01c0*/ 	.word	0xffffffff


	//   ....[71]....
        /*01c4*/ 	.word	0xffffffff


	//   ....[72]....
        /*01c8*/ 	.word	0xffffffff


	//   ....[73]....
        /*01cc*/ 	.word	0xffffffff


	//   ....[74]....
        /*01d0*/ 	.word	0xffffffff


	//   ....[75]....
        /*01d4*/ 	.word	0xffffffff


	//   ....[76]....
        /*01d8*/ 	.word	0xffffffff


	//   ....[77]....
        /*01dc*/ 	.word	0xffffffff


	//   ....[78]....
        /*01e0*/ 	.word	0xffffffff


	//   ....[79]....
        /*01e4*/ 	.word	0xffffffff


	//   ....[80]....
        /*01e8*/ 	.word	0xffffffff


	//   ....[81]....
        /*01ec*/ 	.word	0xffffffff


	//   ....[82]....
        /*01f0*/ 	.word	0xffffffff


	//   ....[83]....
        /*01f4*/ 	.word	0xffffffff


	//   ....[84]....
        /*01f8*/ 	.word	0xffffffff


	//   ....[85]....
        /*01fc*/ 	.word	0xffffffff


	//   ....[86]....
        /*0200*/ 	.word	0xffffffff


	//   ....[87]....
        /*0204*/ 	.word	0xffffffff


	//   ....[88]....
        /*0208*/ 	.word	0xffffffff


	//   ....[89]....
        /*020c*/ 	.word	0xffffffff


	//   ....[90]....
        /*0210*/ 	.word	0xffffffff


	//   ....[91]....
        /*0214*/ 	.word	0xffffffff


	//   ....[92]....
        /*0218*/ 	.word	0xffffffff


	//   ....[93]....
        /*021c*/ 	.word	0xffffffff


	//   ....[94]....
        /*0220*/ 	.word	0xffffffff


	//   ....[95]....
        /*0224*/ 	.word	0xffffffff


	//   ....[96]....
        /*0228*/ 	.word	0xffffffff


	//   ....[97]....
        /*022c*/ 	.word	0xffffffff


	//   ....[98]....
        /*0230*/ 	.word	0xffffffff


	//   ....[99]....
        /*0234*/ 	.word	0xffffffff


	//   ....[100]....
        /*0238*/ 	.word	0xffffffff


	//   ....[101]....
        /*023c*/ 	.word	0xffffffff


	//   ....[102]....
        /*0240*/ 	.word	0xffffffff


	//   ....[103]....
        /*0244*/ 	.word	0xffffffff


	//   ....[104]....
        /*0248*/ 	.word	0xffffffff


	//   ....[105]....
        /*024c*/ 	.word	0xffffffff


	//   ....[106]....
        /*0250*/ 	.word	0xffffffff


	//   ....[107]....
        /*0254*/ 	.word	0xffffffff


	//   ....[108]....
        /*0258*/ 	.word	0xffffffff


	//   ....[109]....
        /*025c*/ 	.word	0xffffffff


	//   ....[110]....
        /*0260*/ 	.word	0xffffffff


	//   ....[111]....
        /*0264*/ 	.word	0xffffffff


	//   ....[112]....
        /*0268*/ 	.word	0xffffffff


	//   ....[113]....
        /*026c*/ 	.word	0xffffffff


	//   ....[114]....
        /*0270*/ 	.word	0xffffffff


	//   ....[115]....
        /*0274*/ 	.word	0xffffffff


	//   ....[116]....
        /*0278*/ 	.word	0xffffffff


	//   ....[117]....
        /*027c*/ 	.word	0xffffffff


	//   ....[118]....
        /*0280*/ 	.word	0xffffffff


	//   ....[119]....
        /*0284*/ 	.word	0xffffffff


	//   ....[120]....
        /*0288*/ 	.word	0xffffffff


	//   ....[121]....
        /*028c*/ 	.word	0xffffffff


	//   ....[122]....
        /*0290*/ 	.word	0xffffffff


	//   ....[123]....
        /*0294*/ 	.word	0xffffffff


	//   ....[124]....
        /*0298*/ 	.word	0xffffffff


	//   ....[125]....
        /*029c*/ 	.word	0xffffffff


	//   ....[126]....
        /*02a0*/ 	.word	0xffffffff


	//   ....[127]....
        /*02a4*/ 	.word	0xffffffff


	//   ....[128]....
        /*02a8*/ 	.word	0xffffffff


	//   ....[129]....
        /*02ac*/ 	.word	0xffffffff


	//   ....[130]....
        /*02b0*/ 	.word	0xffffffff


	//   ....[131]....
        /*02b4*/ 	.word	0xffffffff


	//   ....[132]....
        /*02b8*/ 	.word	0xffffffff


	//   ....[133]....
        /*02bc*/ 	.word	0xffffffff


	//   ....[134]....
        /*02c0*/ 	.word	0xffffffff


	//   ....[135]....
        /*02c4*/ 	.word	0xffffffff


	//   ....[136]....
        /*02c8*/ 	.word	0xffffffff


	//   ....[137]....
        /*02cc*/ 	.word	0xffffffff


	//   ....[138]....
        /*02d0*/ 	.word	0xffffffff


	//   ....[139]....
        /*02d4*/ 	.word	0xffffffff


	//   ....[140]....
        /*02d8*/ 	.word	0xffffffff


	//   ....[141]....
        /*02dc*/ 	.word	0xffffffff


	//   ....[142]....
        /*02e0*/ 	.word	0xffffffff


	//   ....[143]....
        /*02e4*/ 	.word	0xffffffff


	//   ....[144]....
        /*02e8*/ 	.word	0xffffffff


	//   ....[145]....
        /*02ec*/ 	.word	0xffffffff


	//   ....[146]....
        /*02f0*/ 	.word	0xffffffff


	//   ....[147]....
        /*02f4*/ 	.word	0xffffffff


	//   ....[148]....
        /*02f8*/ 	.word	0xffffffff


	//   ....[149]....
        /*02fc*/ 	.word	0xffffffff


	//   ....[150]....
        /*0300*/ 	.word	0xffffffff


	//   ....[151]....
        /*0304*/ 	.word	0xffffffff


	//   ....[152]....
        /*0308*/ 	.word	0xffffffff


	//   ....[153]....
        /*030c*/ 	.word	0xffffffff


	//   ....[154]....
        /*0310*/ 	.word	0xffffffff


	//   ....[155]....
        /*0314*/ 	.word	0xffffffff


	//   ....[156]....
        /*0318*/ 	.word	0xffffffff


	//   ....[157]....
        /*031c*/ 	.word	0xffffffff


	//   ....[158]....
        /*0320*/ 	.word	0xffffffff


	//   ....[159]....
        /*0324*/ 	.word	0xffffffff


	//   ....[160]....
        /*0328*/ 	.word	0xffffffff


	//   ....[161]....
        /*032c*/ 	.word	0xffffffff


	//   ....[162]....
        /*0330*/ 	.word	0xffffffff


	//   ....[163]....
        /*0334*/ 	.word	0xffffffff


	//   ....[164]....
        /*0338*/ 	.word	0xffffffff


	//   ....[165]....
        /*033c*/ 	.word	0xffffffff


	//   ....[166]....
        /*0340*/ 	.word	0xffffffff


	//   ....[167]....
        /*0344*/ 	.word	0xffffffff


	//   ....[168]....
        /*0348*/ 	.word	0xffffffff


	//   ....[169]....
        /*034c*/ 	.word	0xffffffff


	//   ....[170]....
        /*0350*/ 	.word	0xffffffff


	//   ....[171]....
        /*0354*/ 	.word	0xffffffff


	//   ....[172]....
        /*0358*/ 	.word	0xffffffff


	//   ....[173]....
        /*035c*/ 	.word	0xffffffff


	//   ....[174]....
        /*0360*/ 	.word	0xffffffff


	//   ....[175]....
        /*0364*/ 	.word	0xffffffff


	//   ....[176]....
        /*0368*/ 	.word	0xffffffff


	//   ....[177]....
        /*036c*/ 	.word	0xffffffff


	//   ....[178]....
        /*0370*/ 	.word	0xffffffff


	//   ....[179]....
        /*0374*/ 	.word	0xffffffff


	//   ....[180]....
        /*0378*/ 	.word	0xffffffff


	//   ....[181]....
        /*037c*/ 	.word	0xffffffff


	//   ....[182]....
        /*0380*/ 	.word	0xffffffff


	//   ....[183]....
        /*0384*/ 	.word	0xffffffff


	//   ....[184]....
        /*0388*/ 	.word	0xffffffff


	//   ....[185]....
        /*038c*/ 	.word	0xffffffff


	//   ....[186]....
        /*0390*/ 	.word	0xffffffff


	//   ....[187]....
        /*0394*/ 	.word	0xffffffff


	//   ....[188]....
        /*0398*/ 	.word	0xffffffff


	//   ....[189]....
        /*039c*/ 	.word	0xffffffff


	//   ....[190]....
        /*03a0*/ 	.word	0xffffffff


	//   ....[191]....
        /*03a4*/ 	.word	0xffffffff


	//   ....[192]....
        /*03a8*/ 	.word	0xffffffff


	//   ....[193]....
        /*03ac*/ 	.word	0xffffffff


	//   ....[194]....
        /*03b0*/ 	.word	0xffffffff


	//   ....[195]....
        /*03b4*/ 	.word	0xffffffff


	//   ....[196]....
        /*03b8*/ 	.word	0xffffffff


	//   ....[197]....
        /*03bc*/ 	.word	0xffffffff


	//   ....[198]....
        /*03c0*/ 	.word	0xffffffff


	//   ....[199]....
        /*03c4*/ 	.word	0xffffffff


	//   ....[200]....
        /*03c8*/ 	.word	0xffffffff


	//   ....[201]....
        /*03cc*/ 	.word	0xffffffff


	//   ....[202]....
        /*03d0*/ 	.word	0xffffffff


	//   ....[203]....
        /*03d4*/ 	.word	0xffffffff


	//   ....[204]....
        /*03d8*/ 	.word	0xffffffff


	//   ....[205]....
        /*03dc*/ 	.word	0xffffffff


	//   ....[206]....
        /*03e0*/ 	.word	0xffffffff


	//   ....[207]....
        /*03e4*/ 	.word	0xffffffff


	//   ....[208]....
        /*03e8*/ 	.word	0xffffffff


	//   ....[209]....
        /*03ec*/ 	.word	0xffffffff


	//   ....[210]....
        /*03f0*/ 	.word	0xffffffff


	//   ....[211]....
        /*03f4*/ 	.word	0xffffffff


	//   ....[212]....
        /*03f8*/ 	.word	0xffffffff


	//   ....[213]....
        /*03fc*/ 	.word	0xffffffff


	//   ....[214]....
        /*0400*/ 	.word	0xffffffff


	//   ....[215]....
        /*0404*/ 	.word	0xffffffff


	//   ....[216]....
        /*0408*/ 	.word	0xffffffff


	//   ....[217]....
        /*040c*/ 	.word	0xffffffff


	//   ....[218]....
        /*0410*/ 	.word	0xffffffff


	//   ....[219]....
        /*0414*/ 	.word	0xffffffff


	//   ....[220]....
        /*0418*/ 	.word	0xffffffff


	//   ....[221]....
        /*041c*/ 	.word	0xffffffff


	//   ....[222]....
        /*0420*/ 	.word	0xffffffff


	//   ....[223]....
        /*0424*/ 	.word	0xffffffff


	//   ....[224]....
        /*0428*/ 	.word	0xffffffff


	//   ....[225]....
        /*042c*/ 	.word	0xffffffff


	//   ....[226]....
        /*0430*/ 	.word	0xffffffff


	//   ....[227]....
        /*0434*/ 	.word	0xffffffff


	//   ....[228]....
        /*0438*/ 	.word	0xffffffff


	//   ....[229]....
        /*043c*/ 	.word	0xffffffff


	//   ....[230]....
        /*0440*/ 	.word	0xffffffff


	//   ....[231]....
        /*0444*/ 	.word	0xffffffff


	//   ....[232]....
        /*0448*/ 	.word	0xffffffff


	//   ....[233]....
        /*044c*/ 	.word	0xffffffff


	//   ....[234]....
        /*0450*/ 	.word	0xffffffff


	//   ....[235]....
        /*0454*/ 	.word	0xffffffff


	//   ....[236]....
        /*0458*/ 	.word	0xffffffff


	//   ....[237]....
        /*045c*/ 	.word	0xffffffff


	//   ....[238]....
        /*0460*/ 	.word	0xffffffff


	//   ....[239]....
        /*0464*/ 	.word	0xffffffff


	//   ....[240]....
        /*0468*/ 	.word	0xffffffff


	//   ....[241]....
        /*046c*/ 	.word	0xffffffff


	//   ....[242]....
        /*0470*/ 	.word	0xffffffff


	//   ....[243]....
        /*0474*/ 	.word	0xffffffff


	//   ....[244]....
        /*0478*/ 	.word	0xffffffff


	//   ....[245]....
        /*047c*/ 	.word	0xffffffff


	//   ....[246]....
        /*0480*/ 	.word	0xffffffff


	//   ....[247]....
        /*0484*/ 	.word	0xffffffff


	//   ....[248]....
        /*0488*/ 	.word	0xffffffff


	//   ....[249]....
        /*048c*/ 	.word	0xffffffff


	//   ....[250]....
        /*0490*/ 	.word	0xffffffff


	//   ....[251]....
        /*0494*/ 	.word	0xffffffff


	//   ....[252]....
        /*0498*/ 	.word	0xffffffff


	//   ....[253]....
        /*049c*/ 	.word	0xffffffff


	//   ....[254]....
        /*04a0*/ 	.word	0xffffffff


	//   ....[255]....
        /*04a4*/ 	.word	0xffffffff


	//   ....[0]....
        /*04a8*/ 	.word	0xffffffff


	//   ....[1]....
        /*04ac*/ 	.word	0xffffffff


	//   ....[2]....
        /*04b0*/ 	.word	0xffffffff


	//   ....[3]....
        /*04b4*/ 	.word	0xffffffff


	//   ....[4]....
        /*04b8*/ 	.word	0xffffffff


	//   ....[5]....
        /*04bc*/ 	.word	0xffffffff


	//   ....[6]....
        /*04c0*/ 	.word	0xffffffff


	//   ....[7]....
        /*04c4*/ 	.word	0xffffffff


	//   ....[8]....
        /*04c8*/ 	.word	0xffffffff


	//   ....[9]....
        /*04cc*/ 	.word	0xffffffff


	//   ....[10]....
        /*04d0*/ 	.word	0xffffffff


	//   ....[11]....
        /*04d4*/ 	.word	0xffffffff


	//   ....[12]....
        /*04d8*/ 	.word	0xffffffff


	//   ....[13]....
        /*04dc*/ 	.word	0xffffffff


	//   ....[14]....
        /*04e0*/ 	.word	0xffffffff


	//   ....[15]....
        /*04e4*/ 	.word	0xffffffff


	//   ....[16]....
        /*04e8*/ 	.word	0xffffffff


	//   ....[17]....
        /*04ec*/ 	.word	0xffffffff


	//   ....[18]....
        /*04f0*/ 	.word	0xffffffff


	//   ....[19]....
        /*04f4*/ 	.word	0xffffffff


	//   ....[20]....
        /*04f8*/ 	.word	0xffffffff


	//   ....[21]....
        /*04fc*/ 	.word	0xffffffff


	//   ....[22]....
        /*0500*/ 	.word	0xffffffff


	//   ....[23]....
        /*0504*/ 	.word	0xffffffff


	//   ....[24]....
        /*0508*/ 	.word	0xffffffff


	//   ....[25]....
        /*050c*/ 	.word	0xffffffff


	//   ....[26]....
        /*0510*/ 	.word	0xffffffff


	//   ....[27]....
        /*0514*/ 	.word	0xffffffff


	//   ....[28]....
        /*0518*/ 	.word	0xffffffff


	//   ....[29]....
        /*051c*/ 	.word	0xffffffff


	//   ....[30]....
        /*0520*/ 	.word	0xffffffff


	//   ....[31]....
        /*0524*/ 	.word	0xffffffff


	//   ....[32]....
        /*0528*/ 	.word	0xffffffff


	//   ....[33]....
        /*052c*/ 	.word	0xffffffff


	//   ....[34]....
        /*0530*/ 	.word	0xffffffff


	//   ....[35]....
        /*0534*/ 	.word	0xffffffff


	//   ....[36]....
        /*0538*/ 	.word	0xffffffff


	//   ....[37]....
        /*053c*/ 	.word	0xffffffff


	//   ....[38]....
        /*0540*/ 	.word	0xffffffff


	//   ....[39]....
        /*0544*/ 	.word	0xffffffff


	//   ....[40]....
        /*0548*/ 	.word	0xffffffff


	//   ....[41]....
        /*054c*/ 	.word	0xffffffff


	//   ....[42]....
        /*0550*/ 	.word	0xffffffff


	//   ....[43]....
        /*0554*/ 	.word	0xffffffff


	//   ....[44]....
        /*0558*/ 	.word	0xffffffff


	//   ....[45]....
        /*055c*/ 	.word	0xffffffff


	//   ....[46]....
        /*0560*/ 	.word	0xffffffff


	//   ....[47]....
        /*0564*/ 	.word	0xffffffff


	//   ....[48]....
        /*0568*/ 	.word	0xffffffff


	//   ....[49]....
        /*056c*/ 	.word	0xffffffff


	//   ....[50]....
        /*0570*/ 	.word	0xffffffff


	//   ....[51]....
        /*0574*/ 	.word	0xffffffff


	//   ....[52]....
        /*0578*/ 	.word	0xffffffff


	//   ....[53]....
        /*057c*/ 	.word	0xffffffff


	//   ....[54]....
        /*0580*/ 	.word	0xffffffff


	//   ....[55]....
        /*0584*/ 	.word	0xffffffff


	//   ....[56]....
        /*0588*/ 	.word	0xffffffff


	//   ....[57]....
        /*058c*/ 	.word	0xffffffff


	//   ....[58]....
        /*0590*/ 	.word	0xffffffff


	//   ....[59]....
        /*0594*/ 	.word	0xffffffff


	//   ....[60]....
        /*0598*/ 	.word	0xffffffff


	//   ....[61]....
        /*059c*/ 	.word	0xffffffff


	//   ....[62]....
        /*05a0*/ 	.word	0xffffffff


	//   ....[63]....
        /*05a4*/ 	.word	0xffffffff


	//   ....[64]....
        /*05a8*/ 	.word	0xffffffff


	//   ....[65]....
        /*05ac*/ 	.word	0xffffffff


	//   ....[66]....
        /*05b0*/ 	.word	0xffffffff


	//   ....[67]....
        /*05b4*/ 	.word	0xffffffff


	//   ....[68]....
        /*05b8*/ 	.word	0xffffffff


	//   ....[69]....
        /*05bc*/ 	.word	0xffffffff


	//   ....[70]....
        /*05c0*/ 	.word	0xffffffff


	//   ....[71]....
        /*05c4*/ 	.word	0xffffffff


	//   ....[72]....
        /*05c8*/ 	.word	0xffffffff


	//   ....[73]....
        /*05cc*/ 	.word	0xffffffff


	//   ....[74]....
        /*05d0*/ 	.word	0xffffffff


	//   ....[75]....
        /*05d4*/ 	.word	0xffffffff


	//   ....[76]....
        /*05d8*/ 	.word	0xffffffff


	//   ....[77]....
        /*05dc*/ 	.word	0xffffffff


	//   ....[78]....
        /*05e0*/ 	.word	0xffffffff


	//   ....[79]....
        /*05e4*/ 	.word	0xffffffff


	//   ....[80]....
        /*05e8*/ 	.word	0xffffffff


	//   ....[81]....
        /*05ec*/ 	.word	0xffffffff


	//   ....[82]....
        /*05f0*/ 	.word	0xffffffff


	//   ....[83]....
        /*05f4*/ 	.word	0xffffffff


	//   ....[84]....
        /*05f8*/ 	.word	0xffffffff


	//   ....[85]....
        /*05fc*/ 	.word	0xffffffff


	//   ....[86]....
        /*0600*/ 	.word	0xffffffff


	//   ....[87]....
        /*0604*/ 	.word	0xffffffff


	//   ....[88]....
        /*0608*/ 	.word	0xffffffff


	//   ....[89]....
        /*060c*/ 	.word	0xffffffff


	//   ....[90]....
        /*0610*/ 	.word	0xffffffff


	//   ....[91]....
        /*0614*/ 	.word	0xffffffff


	//   ....[92]....
        /*0618*/ 	.word	0xffffffff


	//   ....[93]....
        /*061c*/ 	.word	0xffffffff


	//   ....[94]....
        /*0620*/ 	.word	0xffffffff


	//   ....[95]....
        /*0624*/ 	.word	0xffffffff


	//   ....[96]....
        /*0628*/ 	.word	0xffffffff


	//   ....[97]....
        /*062c*/ 	.word	0xffffffff


	//   ....[98]....
        /*0630*/ 	.word	0xffffffff


	//   ....[99]....
        /*0634*/ 	.word	0xffffffff


	//   ....[100]....
        /*0638*/ 	.word	0xffffffff


	//   ....[101]....
        /*063c*/ 	.word	0xffffffff


	//   ....[102]....
        /*0640*/ 	.word	0xffffffff


	//   ....[103]....
        /*0644*/ 	.word	0xffffffff


	//   ....[104]....
        /*0648*/ 	.word	0xffffffff


	//   ....[105]....
        /*064c*/ 	.word	0xffffffff


	//   ....[106]....
        /*0650*/ 	.word	0xffffffff


	//   ....[107]....
        /*0654*/ 	.word	0xffffffff


	//   ....[108]....
        /*0658*/ 	.word	0xffffffff


	//   ....[109]....
        /*065c*/ 	.word	0xffffffff


	//   ....[110]....
        /*0660*/ 	.word	0xffffffff


	//   ....[111]....
        /*0664*/ 	.word	0xffffffff


	//   ....[112]....
        /*0668*/ 	.word	0xffffffff


	//   ....[113]....
        /*066c*/ 	.word	0xffffffff


	//   ....[114]....
        /*0670*/ 	.word	0xffffffff


	//   ....[115]....
        /*0674*/ 	.word	0xffffffff


	//   ....[116]....
        /*0678*/ 	.word	0xffffffff


	//   ....[117]....
        /*067c*/ 	.word	0xffffffff


	//   ....[118]....
        /*0680*/ 	.word	0xffffffff


	//   ....[119]....
        /*0684*/ 	.word	0xffffffff


	//   ....[120]....
        /*0688*/ 	.word	0xffffffff


	//   ....[121]....
        /*068c*/ 	.word	0xffffffff


	//   ....[122]....
        /*0690*/ 	.word	0xffffffff


	//   ....[123]....
        /*0694*/ 	.word	0xffffffff


	//   ....[124]....
        /*0698*/ 	.word	0xffffffff


	//   ....[125]....
        /*069c*/ 	.word	0xffffffff


	//   ....[126]....
        /*06a0*/ 	.word	0xffffffff


	//   ....[127]....
        /*06a4*/ 	.word	0xffffffff


	//   ....[128]....
        /*06a8*/ 	.word	0xffffffff


	//   ....[129]....
        /*06ac*/ 	.word	0xffffffff


	//   ....[130]....
        /*06b0*/ 	.word	0xffffffff


	//   ....[131]....
        /*06b4*/ 	.word	0xffffffff


	//   ....[132]....
        /*06b8*/ 	.word	0xffffffff


	//   ....[133]....
        /*06bc*/ 	.word	0xffffffff


	//   ....[134]....
        /*06c0*/ 	.word	0xffffffff


	//   ....[135]....
        /*06c4*/ 	.word	0xffffffff


	//   ....[136]....
        /*06c8*/ 	.word	0xffffffff


	//   ....[137]....
        /*06cc*/ 	.word	0xffffffff


	//   ....[138]....
        /*06d0*/ 	.word	0xffffffff


	//   ....[139]....
        /*06d4*/ 	.word	0xffffffff


	//   ....[140]....
        /*06d8*/ 	.word	0xffffffff


	//   ....[141]....
        /*06dc*/ 	.word	0xffffffff


	//   ....[142]....
        /*06e0*/ 	.word	0xffffffff


	//   ....[143]....
        /*06e4*/ 	.word	0xffffffff


	//   ....[144]....
        /*06e8*/ 	.word	0xffffffff


	//   ....[145]....
        /*06ec*/ 	.word	0xffffffff


	//   ....[146]....
        /*06f0*/ 	.word	0xffffffff


	//   ....[147]....
        /*06f4*/ 	.word	0xffffffff


	//   ....[148]....
        /*06f8*/ 	.word	0xffffffff


	//   ....[149]....
        /*06fc*/ 	.word	0xffffffff


	//   ....[150]....
        /*0700*/ 	.word	0xffffffff


	//   ....[151]....
        /*0704*/ 	.word	0xffffffff


	//   ....[152]....
        /*0708*/ 	.word	0xffffffff


	//   ....[153]....
        /*070c*/ 	.word	0xffffffff


	//   ....[154]....
        /*0710*/ 	.word	0xffffffff


	//   ....[155]....
        /*0714*/ 	.word	0xffffffff


	//   ....[156]....
        /*0718*/ 	.word	0xffffffff


	//   ....[157]....
        /*071c*/ 	.word	0xffffffff


	//   ....[158]....
        /*0720*/ 	.word	0xffffffff


	//   ....[159]....
        /*0724*/ 	.word	0xffffffff


	//   ....[160]....
        /*0728*/ 	.word	0xffffffff


	//   ....[161]....
        /*072c*/ 	.word	0xffffffff


	//   ....[162]....
        /*0730*/ 	.word	0xffffffff


	//   ....[163]....
        /*0734*/ 	.word	0xffffffff


	//   ....[164]....
        /*0738*/ 	.word	0xffffffff


	//   ....[165]....
        /*073c*/ 	.word	0xffffffff


	//   ....[166]....
        /*0740*/ 	.word	0xffffffff


	//   ....[167]....
        /*0744*/ 	.word	0xffffffff


	//   ....[168]....
        /*0748*/ 	.word	0xffffffff


	//   ....[169]....
        /*074c*/ 	.word	0xffffffff


	//   ....[170]....
        /*0750*/ 	.word	0xffffffff


	//   ....[171]....
        /*0754*/ 	.word	0xffffffff


	//   ....[172]....
        /*0758*/ 	.word	0xffffffff


	//   ....[173]....
        /*075c*/ 	.word	0xffffffff


	//   ....[174]....
        /*0760*/ 	.word	0xffffffff


	//   ....[175]....
        /*0764*/ 	.word	0xffffffff


	//   ....[176]....
        /*0768*/ 	.word	0xffffffff


	//   ....[177]....
        /*076c*/ 	.word	0xffffffff


	//   ....[178]....
        /*0770*/ 	.word	0xffffffff


	//   ....[179]....
        /*0774*/ 	.word	0xffffffff


	//   ....[180]....
        /*0778*/ 	.word	0xffffffff


	//   ....[181]....
        /*077c*/ 	.word	0xffffffff


	//   ....[182]....
        /*0780*/ 	.word	0xffffffff


	//   ....[183]....
        /*0784*/ 	.word	0xffffffff


	//   ....[184]....
        /*0788*/ 	.word	0xffffffff


	//   ....[185]....
        /*078c*/ 	.word	0xffffffff


	//   ....[186]....
        /*0790*/ 	.word	0xffffffff


	//   ....[187]....
        /*0794*/ 	.word	0xffffffff


	//   ....[188]....
        /*0798*/ 	.word	0xffffffff


	//   ....[189]....
        /*079c*/ 	.word	0xffffffff


	//   ....[190]....
        /*07a0*/ 	.word	0xffffffff


	//   ....[191]....
        /*07a4*/ 	.word	0xffffffff


	//   ....[192]....
        /*07a8*/ 	.word	0xffffffff


	//   ....[193]....
        /*07ac*/ 	.word	0xffffffff


	//   ....[194]....
        /*07b0*/ 	.word	0xffffffff


	//   ....[195]....
        /*07b4*/ 	.word	0xffffffff


	//   ....[196]....
        /*07b8*/ 	.word	0xffffffff


	//   ....[197]....
        /*07bc*/ 	.word	0xffffffff


	//   ....[198]....
        /*07c0*/ 	.word	0xffffffff


	//   ....[199]....
        /*07c4*/ 	.word	0xffffffff


	//   ....[200]....
        /*07c8*/ 	.word	0xffffffff


	//   ....[201]....
        /*07cc*/ 	.word	0xffffffff


	//   ....[202]....
        /*07d0*/ 	.word	0xffffffff


	//   ....[203]....
        /*07d4*/ 	.word	0xffffffff


	//   ....[204]....
        /*07d8*/ 	.word	0xffffffff


	//   ....[205]....
        /*07dc*/ 	.word	0xffffffff


	//   ....[206]....
        /*07e0*/ 	.word	0xffffffff


	//   ....[207]....
        /*07e4*/ 	.word	0xffffffff


	//   ....[208]....
        /*07e8*/ 	.word	0xffffffff


	//   ....[209]....
        /*07ec*/ 	.word	0xffffffff


	//   ....[210]....
        /*07f0*/ 	.word	0xffffffff


	//   ....[211]....
        /*07f4*/ 	.word	0xffffffff


	//   ....[212]....
        /*07f8*/ 	.word	0xffffffff


	//   ....[213]....
        /*07fc*/ 	.word	0xffffffff


	//   ....[214]....
        /*0800*/ 	.word	0xffffffff


	//   ....[215]....
        /*0804*/ 	.word	0xffffffff


	//   ....[216]....
        /*0808*/ 	.word	0xffffffff


	//   ....[217]....
        /*080c*/ 	.word	0xffffffff


	//   ....[218]....
        /*0810*/ 	.word	0xffffffff


	//   ....[219]....
        /*0814*/ 	.word	0xffffffff


	//   ....[220]....
        /*0818*/ 	.word	0xffffffff


	//   ....[221]....
        /*081c*/ 	.word	0xffffffff


	//   ....[222]....
        /*0820*/ 	.word	0xffffffff


	//   ....[223]....
        /*0824*/ 	.word	0xffffffff


	//   ....[224]....
        /*0828*/ 	.word	0xffffffff


	//   ....[225]....
        /*082c*/ 	.word	0xffffffff


	//   ....[226]....
        /*0830*/ 	.word	0xffffffff


	//   ....[227]....
        /*0834*/ 	.word	0xffffffff


	//   ....[228]....
        /*0838*/ 	.word	0xffffffff


	//   ....[229]....
        /*083c*/ 	.word	0xffffffff


	//   ....[230]....
        /*0840*/ 	.word	0xffffffff


	//   ....[231]....
        /*0844*/ 	.word	0xffffffff


	//   ....[232]....
        /*0848*/ 	.word	0xffffffff


	//   ....[233]....
        /*084c*/ 	.word	0xffffffff


	//   ....[234]....
        /*0850*/ 	.word	0xffffffff


	//   ....[235]....
        /*0854*/ 	.word	0xffffffff


	//   ....[236]....
        /*0858*/ 	.word	0xffffffff


	//   ....[237]....
        /*085c*/ 	.word	0xffffffff


	//   ....[238]....
        /*0860*/ 	.word	0xffffffff


	//   ....[239]....
        /*0864*/ 	.word	0xffffffff


	//   ....[240]....
        /*0868*/ 	.word	0xffffffff


	//   ....[241]....
        /*086c*/ 	.word	0xffffffff


	//   ....[242]....
        /*0870*/ 	.word	0xffffffff


	//   ....[243]....
        /*0874*/ 	.word	0xffffffff


	//   ....[244]....
        /*0878*/ 	.word	0xffffffff


	//   ....[245]....
        /*087c*/ 	.word	0xffffffff


	//   ....[246]....
        /*0880*/ 	.word	0xffffffff


	//   ....[247]....
        /*0884*/ 	.word	0xffffffff


	//   ....[248]....
        /*0888*/ 	.word	0xffffffff


	//   ....[249]....
        /*088c*/ 	.word	0xffffffff


	//   ....[250]....
        /*0890*/ 	.word	0xffffffff


	//   ....[251]....
        /*0894*/ 	.word	0xffffffff


	//   ....[252]....
        /*0898*/ 	.word	0xffffffff


	//   ....[253]....
        /*089c*/ 	.word	0xffffffff


	//   ....[254]....
        /*08a0*/ 	.word	0xffffffff


	//   ....[255]....
        /*08a4*/ 	.word	0xffffffff


	//   ....[0]....
        /*08a8*/ 	.word	0xffffffff


	//   ....[1]....
        /*08ac*/ 	.word	0xffffffff


	//   ....[2]....
        /*08b0*/ 	.word	0xffffffff


	//   ....[3]....
        /*08b4*/ 	.word	0xffffffff


	//   ....[4]....
        /*08b8*/ 	.word	0xffffffff


	//   ....[5]....
        /*08bc*/ 	.word	0xffffffff


	//   ....[6]....
        /*08c0*/ 	.word	0xffffffff


	//   ....[7]....
        /*08c4*/ 	.word	0xffffffff


	//   ....[8]....
        /*08c8*/ 	.word	0xffffffff


	//   ....[9]....
        /*08cc*/ 	.word	0xffffffff


	//   ....[10]....
        /*08d0*/ 	.word	0xffffffff


	//   ....[11]....
        /*08d4*/ 	.word	0xffffffff


	//   ....[12]....
        /*08d8*/ 	.word	0xffffffff


	//   ....[13]....
        /*08dc*/ 	.word	0xffffffff


	//   ....[14]....
        /*08e0*/ 	.word	0xffffffff


	//   ....[15]....
        /*08e4*/ 	.word	0xffffffff


	//   ....[16]....
        /*08e8*/ 	.word	0xffffffff


	//   ....[17]....
        /*08ec*/ 	.word	0xffffffff


	//   ....[18]....
        /*08f0*/ 	.word	0xffffffff


	//   ....[19]....
        /*08f4*/ 	.word	0xffffffff


	//   ....[20]....
        /*08f8*/ 	.word	0xffffffff


	//   ....[21]....
        /*08fc*/ 	.word	0xffffffff


	//   ....[22]....
        /*0900*/ 	.word	0xffffffff


	//   ....[23]....
        /*0904*/ 	.word	0xffffffff


	//   ....[24]....
        /*0908*/ 	.word	0xffffffff


	//   ....[25]....
        /*090c*/ 	.word	0xffffffff


	//   ....[26]....
        /*0910*/ 	.word	0xffffffff


	//   ....[27]....
        /*0914*/ 	.word	0xffffffff


	//   ....[28]....
        /*0918*/ 	.word	0xffffffff


	//   ....[29]....
        /*091c*/ 	.word	0xffffffff


	//   ....[30]....
        /*0920*/ 	.word	0xffffffff


	//   ....[31]....
        /*0924*/ 	.word	0xffffffff


	//   ....[32]....
        /*0928*/ 	.word	0xffffffff


	//   ....[33]....
        /*092c*/ 	.word	0xffffffff


	//   ....[34]....
        /*0930*/ 	.word	0xffffffff


	//   ....[35]....
        /*0934*/ 	.word	0xffffffff


	//   ....[36]....
        /*0938*/ 	.word	0xffffffff


	//   ....[37]....
        /*093c*/ 	.word	0xffffffff


	//   ....[38]....
        /*0940*/ 	.word	0xffffffff


	//   ....[39]....
        /*0944*/ 	.word	0xffffffff


	//   ....[40]....
        /*0948*/ 	.word	0xffffffff


	//   ....[41]....
        /*094c*/ 	.word	0xffffffff


	//   ....[42]....
        /*0950*/ 	.word	0xffffffff


	//   ....[43]....
        /*0954*/ 	.word	0xffffffff


	//   ....[44]....
        /*0958*/ 	.word	0xffffffff


	//   ....[45]....
        /*095c*/ 	.word	0xffffffff


	//   ....[46]....
        /*0960*/ 	.word	0xffffffff


	//   ....[47]....
        /*0964*/ 	.word	0xffffffff


	//   ....[48]....
        /*0968*/ 	.word	0xffffffff


	//   ....[49]....
        /*096c*/ 	.word	0xffffffff


	//   ....[50]....
        /*0970*/ 	.word	0xffffffff


	//   ....[51]....
        /*0974*/ 	.word	0xffffffff


	//   ....[52]....
        /*0978*/ 	.word	0xffffffff


	//   ....[53]....
        /*097c*/ 	.word	0xffffffff


	//   ....[54]....
        /*0980*/ 	.word	0xffffffff


	//   ....[55]....
        /*0984*/ 	.word	0xffffffff


	//   ....[56]....
        /*0988*/ 	.word	0xffffffff


	//   ....[57]....
        /*098c*/ 	.word	0xffffffff


	//   ....[58]....
        /*0990*/ 	.word	0xffffffff


	//   ....[59]....
        /*0994*/ 	.word	0xffffffff


	//   ....[60]....
        /*0998*/ 	.word	0xffffffff


	//   ....[61]....
        /*099c*/ 	.word	0xffffffff


	//   ....[62]....
        /*09a0*/ 	.word	0xffffffff


	//   ....[63]....
        /*09a4*/ 	.word	0xffffffff


	//   ....[64]....
        /*09a8*/ 	.word	0xffffffff


	//   ....[65]....
        /*09ac*/ 	.word	0xffffffff


	//   ....[66]....
        /*09b0*/ 	.word	0xffffffff


	//   ....[67]....
        /*09b4*/ 	.word	0xffffffff


	//   ....[68]....
        /*09b8*/ 	.word	0xffffffff


	//   ....[69]....
        /*09bc*/ 	.word	0xffffffff


	//   ....[70]....
        /*09c0*/ 	.word	0xffffffff


	//   ....[71]....
        /*09c4*/ 	.word	0xffffffff


	//   ....[72]....
        /*09c8*/ 	.word	0xffffffff


	//   ....[73]....
        /*09cc*/ 	.word	0xffffffff


	//   ....[74]....
        /*09d0*/ 	.word	0xffffffff


	//   ....[75]....
        /*09d4*/ 	.word	0xffffffff


	//   ....[76]....
        /*09d8*/ 	.word	0xffffffff


	//   ....[77]....
        /*09dc*/ 	.word	0xffffffff


	//   ....[78]....
        /*09e0*/ 	.word	0xffffffff


	//   ....[79]....
        /*09e4*/ 	.word	0xffffffff


	//   ....[80]....
        /*09e8*/ 	.word	0xffffffff


	//   ....[81]....
        /*09ec*/ 	.word	0xffffffff


	//   ....[82]....
        /*09f0*/ 	.word	0xffffffff


	//   ....[83]....
        /*09f4*/ 	.word	0xffffffff


	//   ....[84]....
        /*09f8*/ 	.word	0xffffffff


	//   ....[85]....
        /*09fc*/ 	.word	0xffffffff


	//   ....[86]....
        /*0a00*/ 	.word	0xffffffff


	//   ....[87]....
        /*0a04*/ 	.word	0xffffffff


	//   ....[88]....
        /*0a08*/ 	.word	0xffffffff


	//   ....[89]....
        /*0a0c*/ 	.word	0xffffffff


	//   ....[90]....
        /*0a10*/ 	.word	0xffffffff


	//   ....[91]....
        /*0a14*/ 	.word	0xffffffff


	//   ....[92]....
        /*0a18*/ 	.word	0xffffffff


	//   ....[93]....
        /*0a1c*/ 	.word	0xffffffff


	//   ....[94]....
        /*0a20*/ 	.word	0xffffffff


	//   ....[95]....
        /*0a24*/ 	.word	0xffffffff


	//   ....[96]....
        /*0a28*/ 	.word	0xffffffff


	//   ....[97]....
        /*0a2c*/ 	.word	0xffffffff


	//   ....[98]....
        /*0a30*/ 	.word	0xffffffff


	//   ....[99]....
        /*0a34*/ 	.word	0xffffffff


	//   ....[100]....
        /*0a38*/ 	.word	0xffffffff


	//   ....[101]....
        /*0a3c*/ 	.word	0xffffffff


	//   ....[102]....
        /*0a40*/ 	.word	0xffffffff


	//   ....[103]....
        /*0a44*/ 	.word	0xffffffff


	//   ....[104]....
        /*0a48*/ 	.word	0xffffffff


	//   ....[105]....
        /*0a4c*/ 	.word	0xffffffff


	//   ....[106]....
        /*0a50*/ 	.word	0xffffffff


	//   ....[107]....
        /*0a54*/ 	.word	0xffffffff


	//   ....[108]....
        /*0a58*/ 	.word	0xffffffff


	//   ....[109]....
        /*0a5c*/ 	.word	0xffffffff


	//   ....[110]....
        /*0a60*/ 	.word	0xffffffff


	//   ....[111]....
        /*0a64*/ 	.word	0xffffffff


	//   ....[112]....
        /*0a68*/ 	.word	0xffffffff


	//   ....[113]....
        /*0a6c*/ 	.word	0xffffffff


	//   ....[114]....
        /*0a70*/ 	.word	0xffffffff


	//   ....[115]....
        /*0a74*/ 	.word	0xffffffff


	//   ....[116]....
        /*0a78*/ 	.word	0xffffffff


	//   ....[117]....
        /*0a7c*/ 	.word	0xffffffff


	//   ....[118]....
        /*0a80*/ 	.word	0xffffffff


	//   ....[119]....
        /*0a84*/ 	.word	0xffffffff


	//   ....[120]....
        /*0a88*/ 	.word	0xffffffff


	//   ....[121]....
        /*0a8c*/ 	.word	0xffffffff


	//   ....[122]....
        /*0a90*/ 	.word	0xffffffff


	//   ....[123]....
        /*0a94*/ 	.word	0xffffffff


	//   ....[124]....
        /*0a98*/ 	.word	0xffffffff


	//   ....[125]....
        /*0a9c*/ 	.word	0xffffffff


	//   ....[126]....
        /*0aa0*/ 	.word	0xffffffff


	//   ....[127]....
        /*0aa4*/ 	.word	0xffffffff


	//----- nvinfo : EIATTR_COOP_GROUP_INSTR_OFFSETS
	.align		4
.L_354:
        /*0aa8*/ 	.byte	0x04, 0x28
        /*0aaa*/ 	.short	(.L_356 - .L_355)


	//   ....[0]....
.L_355:
        /*0aac*/ 	.word	0x00004a10


	//   ....[1]....
        /*0ab0*/ 	.word	0x00004a30


	//   ....[2]....
        /*0ab4*/ 	.word	0x00004a40


	//   ....[3]....
        /*0ab8*/ 	.word	0x00004a50


	//   ....[4]....
        /*0abc*/ 	.word	0x00004a60


	//   ....[5]....
        /*0ac0*/ 	.word	0x00004a70


	//   ....[6]....
        /*0ac4*/ 	.word	0x00004a80


	//   ....[7]....
        /*0ac8*/ 	.word	0x00004a90


	//   ....[8]....
        /*0acc*/ 	.word	0x00004ac0


	//   ....[9]....
        /*0ad0*/ 	.word	0x00004ae0


	//   ....[10]....
        /*0ad4*/ 	.word	0x00004b00


	//   ....[11]....
        /*0ad8*/ 	.word	0x00004b10


	//   ....[12]....
        /*0adc*/ 	.word	0x00004b20


	//   ....[13]....
        /*0ae0*/ 	.word	0x00004b30


	//   ....[14]....
        /*0ae4*/ 	.word	0x00004b40


	//   ....[15]....
        /*0ae8*/ 	.word	0x00004b50


	//   ....[16]....
        /*0aec*/ 	.word	0x00004b60


	//   ....[17]....
        /*0af0*/ 	.word	0x00004b70


	//   ....[18]....
        /*0af4*/ 	.word	0x00004b80


	//   ....[19]....
        /*0af8*/ 	.word	0x00004b90


	//   ....[20]....
        /*0afc*/ 	.word	0x00004ba0


	//   ....[21]....
        /*0b00*/ 	.word	0x00004bb0


	//   ....[22]....
        /*0b04*/ 	.word	0x00004bc0


	//   ....[23]....
        /*0b08*/ 	.word	0x00004bd0


	//   ....[24]....
        /*0b0c*/ 	.word	0x00004be0


	//   ....[25]....
        /*0b10*/ 	.word	0x00004bf0


	//   ....[26]....
        /*0b14*/ 	.word	0x00004c00


	//   ....[27]....
        /*0b18*/ 	.word	0x00004c10


	//   ....[28]....
        /*0b1c*/ 	.word	0x00004c20


	//   ....[29]....
        /*0b20*/ 	.word	0x00004c30


	//   ....[30]....
        /*0b24*/ 	.word	0x00004c40


	//   ....[31]....
        /*0b28*/ 	.word	0x00004c50


	//   ....[32]....
        /*0b2c*/ 	.word	0x00004c60


	//   ....[33]....
        /*0b30*/ 	.word	0x00004c70


	//   ....[34]....
        /*0b34*/ 	.word	0x00004c80


	//   ....[35]....
        /*0b38*/ 	.word	0x00004c90


	//   ....[36]....
        /*0b3c*/ 	.word	0x00004ca0


	//   ....[37]....
        /*0b40*/ 	.word	0x00004cb0


	//   ....[38]....
        /*0b44*/ 	.word	0x00004db0


	//   ....[39]....
        /*0b48*/ 	.word	0x00004dc0


	//   ....[40]....
        /*0b4c*/ 	.word	0x00004dd0


	//   ....[41]....
        /*0b50*/ 	.word	0x00004de0


	//   ....[42]....
        /*0b54*/ 	.word	0x00004df0


	//   ....[43]....
        /*0b58*/ 	.word	0x00004e00


	//   ....[44]....
        /*0b5c*/ 	.word	0x00004e10


	//   ....[45]....
        /*0b60*/ 	.word	0x00004e20


	//   ....[46]....
        /*0b64*/ 	.word	0x00004e30


	//   ....[47]....
        /*0b68*/ 	.word	0x00004e40


	//   ....[48]....
        /*0b6c*/ 	.word	0x00004e50


	//   ....[49]....
        /*0b70*/ 	.word	0x00004e60


	//   ....[50]....
        /*0b74*/ 	.word	0x00004e70


	//   ....[51]....
        /*0b78*/ 	.word	0x00004e80


	//   ....[52]....
        /*0b7c*/ 	.word	0x00004e90


	//   ....[53]....
        /*0b80*/ 	.word	0x00004ea0


	//   ....[54]....
        /*0b84*/ 	.word	0x00004eb0


	//   ....[55]....
        /*0b88*/ 	.word	0x00004ec0


	//   ....[56]....
        /*0b8c*/ 	.word	0x00004ed0


	//   ....[57]....
        /*0b90*/ 	.word	0x00004ee0


	//   ....[58]....
        /*0b94*/ 	.word	0x00004ef0


	//   ....[59]....
        /*0b98*/ 	.word	0x00004f00


	//   ....[60]....
        /*0b9c*/ 	.word	0x00004f10


	//   ....[61]....
        /*0ba0*/ 	.word	0x00004f20


	//   ....[62]....
        /*0ba4*/ 	.word	0x00004f30


	//   ....[63]....
        /*0ba8*/ 	.word	0x00004f40


	//   ....[64]....
        /*0bac*/ 	.word	0x00004f50


	//   ....[65]....
        /*0bb0*/ 	.word	0x00004f60


	//   ....[66]....
        /*0bb4*/ 	.word	0x00004f70


	//   ....[67]....
        /*0bb8*/ 	.word	0x00004f80


	//   ....[68]....
        /*0bbc*/ 	.word	0x00005080


	//   ....[69]....
        /*0bc0*/ 	.word	0x00005090


	//   ....[70]....
        /*0bc4*/ 	.word	0x000050a0


	//   ....[71]....
        /*0bc8*/ 	.word	0x000050b0


	//   ....[72]....
        /*0bcc*/ 	.word	0x000050c0


	//   ....[73]....
        /*0bd0*/ 	.word	0x000050d0


	//   ....[74]....
        /*0bd4*/ 	.word	0x000050e0


	//   ....[75]....
        /*0bd8*/ 	.word	0x000050f0


	//   ....[76]....
        /*0bdc*/ 	.word	0x00005100


	//   ....[77]....
        /*0be0*/ 	.word	0x00005110


	//   ....[78]....
        /*0be4*/ 	.word	0x00005120


	//   ....[79]....
        /*0be8*/ 	.word	0x00005130


	//   ....[80]....
        /*0bec*/ 	.word	0x00005140


	//   ....[81]....
        /*0bf0*/ 	.word	0x00005150


	//   ....[82]....
        /*0bf4*/ 	.word	0x00005160


	//   ....[83]....
        /*0bf8*/ 	.word	0x00005170


	//   ....[84]....
        /*0bfc*/ 	.word	0x00005180


	//   ....[85]....
        /*0c00*/ 	.word	0x00005190


	//   ....[86]....
        /*0c04*/ 	.word	0x000051a0


	//   ....[87]....
        /*0c08*/ 	.word	0x000051b0


	//   ....[88]....
        /*0c0c*/ 	.word	0x000051c0


	//   ....[89]....
        /*0c10*/ 	.word	0x000051d0


	//   ....[90]....
        /*0c14*/ 	.word	0x000051e0


	//   ....[91]....
        /*0c18*/ 	.word	0x000051f0


	//   ....[92]....
        /*0c1c*/ 	.word	0x00005200


	//   ....[93]....
        /*0c20*/ 	.word	0x00005210


	//   ....[94]....
        /*0c24*/ 	.word	0x00005220


	//   ....[95]....
        /*0c28*/ 	.word	0x00005230


	//   ....[96]....
        /*0c2c*/ 	.word	0x00005240


	//   ....[97]....
        /*0c30*/ 	.word	0x00005250


	//   ....[98]....
        /*0c34*/ 	.word	0x00005370


	//   ....[99]....
        /*0c38*/ 	.word	0x00005380


	//   ....[100]....
        /*0c3c*/ 	.word	0x00005390


	//   ....[101]....
        /*0c40*/ 	.word	0x000053a0


	//   ....[102]....
        /*0c44*/ 	.word	0x000053b0


	//   ....[103]....
        /*0c48*/ 	.word	0x000053c0


	//   ....[104]....
        /*0c4c*/ 	.word	0x000053d0


	//   ....[105]....
        /*0c50*/ 	.word	0x000053e0


	//   ....[106]....
        /*0c54*/ 	.word	0x000053f0


	//   ....[107]....
        /*0c58*/ 	.word	0x00005400


	//   ....[108]....
        /*0c5c*/ 	.word	0x00005410


	//   ....[109]....
        /*0c60*/ 	.word	0x00005420


	//   ....[110]....
        /*0c64*/ 	.word	0x00005430


	//   ....[111]....
        /*0c68*/ 	.word	0x00005440


	//   ....[112]....
        /*0c6c*/ 	.word	0x00005450


	//   ....[113]....
        /*0c70*/ 	.word	0x00005460


	//   ....[114]....
        /*0c74*/ 	.word	0x00005470


	//   ....[115]....
        /*0c78*/ 	.word	0x00005480


	//   ....[116]....
        /*0c7c*/ 	.word	0x00005490


	//   ....[117]....
        /*0c80*/ 	.word	0x000054a0


	//   ....[118]....
        /*0c84*/ 	.word	0x000054b0


	//   ....[119]....
        /*0c88*/ 	.word	0x000054c0


	//   ....[120]....
        /*0c8c*/ 	.word	0x000054d0


	//   ....[121]....
        /*0c90*/ 	.word	0x000054e0


	//   ....[122]....
        /*0c94*/ 	.word	0x000054f0


	//   ....[123]....
        /*0c98*/ 	.word	0x00005500


	//   ....[124]....
        /*0c9c*/ 	.word	0x00005510


	//   ....[125]....
        /*0ca0*/ 	.word	0x00005520


	//   ....[126]....
        /*0ca4*/ 	.word	0x00005530


	//   ....[127]....
        /*0ca8*/ 	.word	0x00005540


	//   ....[128]....
        /*0cac*/ 	.word	0x00009670


	//   ....[129]....
        /*0cb0*/ 	.word	0x000096a0


	//   ....[130]....
        /*0cb4*/ 	.word	0x000096c0


	//   ....[131]....
        /*0cb8*/ 	.word	0x000096d0


	//   ....[132]....
        /*0cbc*/ 	.word	0x000096e0


	//   ....[133]....
        /*0cc0*/ 	.word	0x00009700


	//   ....[134]....
        /*0cc4*/ 	.word	0x00009720


	//   ....[135]....
        /*0cc8*/ 	.word	0x00009730


	//   ....[136]....
        /*0ccc*/ 	.word	0x00009740


	//   ....[137]....
        /*0cd0*/ 	.word	0x00009750


	//   ....[138]....
        /*0cd4*/ 	.word	0x00009760


	//   ....[139]....
        /*0cd8*/ 	.word	0x00009770


	//   ....[140]....
        /*0cdc*/ 	.word	0x00009780


	//   ....[141]....
        /*0ce0*/ 	.word	0x00009790


	//   ....[142]....
        /*0ce4*/ 	.word	0x000097a0


	//   ....[143]....
        /*0ce8*/ 	.word	0x000097b0


	//   ....[144]....
        /*0cec*/ 	.word	0x000097c0


	//   ....[145]....
        /*0cf0*/ 	.word	0x000097d0


	//   ....[146]....
        /*0cf4*/ 	.word	0x000097e0


	//   ....[147]....
        /*0cf8*/ 	.word	0x000097f0


	//   ....[148]....
        /*0cfc*/ 	.word	0x00009880


	//   ....[149]....
        /*0d00*/ 	.word	0x00009950


	//   ....[150]....
        /*0d04*/ 	.word	0x00009960


	//   ....[151]....
        /*0d08*/ 	.word	0x00009970


	//   ....[152]....
        /*0d0c*/ 	.word	0x00009980


	//   ....[153]....
        /*0d10*/ 	.word	0x00009990


	//   ....[154]....
        /*0d14*/ 	.word	0x000099a0


	//   ....[155]....
        /*0d18*/ 	.word	0x000099b0


	//   ....[156]....
        /*0d1c*/ 	.word	0x000099c0


	//   ....[157]....
        /*0d20*/ 	.word	0x000099d0


	//   ....[158]....
        /*0d24*/ 	.word	0x000099e0


	//   ....[159]....
        /*0d28*/ 	.word	0x000099f0


	//   ....[160]....
        /*0d2c*/ 	.word	0x00009a00


	//   ....[161]....
        /*0d30*/ 	.word	0x00009a10


	//   ....[162]....
        /*0d34*/ 	.word	0x00009a20


	//   ....[163]....
        /*0d38*/ 	.word	0x00009a30


	//   ....[164]....
        /*0d3c*/ 	.word	0x00009a40


	//   ....[165]....
        /*0d40*/ 	.word	0x00009a50


	//   ....[166]....
        /*0d44*/ 	.word	0x00009a60


	//   ....[167]....
        /*0d48*/ 	.word	0x00009a70


	//   ....[168]....
        /*0d4c*/ 	.word	0x00009a80


	//   ....[169]....
        /*0d50*/ 	.word	0x00009aa0


	//   ....[170]....
        /*0d54*/ 	.word	0x00009bf0


	//   ....[171]....
        /*0d58*/ 	.word	0x00009c00


	//   ....[172]....
        /*0d5c*/ 	.word	0x00009c10


	//   ....[173]....
        /*0d60*/ 	.word	0x00009c20


	//   ....[174]....
        /*0d64*/ 	.word	0x00009c30


	//   ....[175]....
        /*0d68*/ 	.word	0x00009c40


	//   ....[176]....
        /*0d6c*/ 	.word	0x00009c50


	//   ....[177]....
        /*0d70*/ 	.word	0x00009c60


	//   ....[178]....
        /*0d74*/ 	.word	0x00009c70


	//   ....[179]....
        /*0d78*/ 	.word	0x00009c80


	//   ....[180]....
        /*0d7c*/ 	.word	0x00009c90


	//   ....[181]....
        /*0d80*/ 	.word	0x00009ca0


	//   ....[182]....
        /*0d84*/ 	.word	0x00009cb0


	//   ....[183]....
        /*0d88*/ 	.word	0x00009cc0


	//   ....[184]....
        /*0d8c*/ 	.word	0x00009cd0


	//   ....[185]....
        /*0d90*/ 	.word	0x00009ce0


	//   ....[186]....
        /*0d94*/ 	.word	0x00009cf0


	//   ....[187]....
        /*0d98*/ 	.word	0x00009d00


	//   ....[188]....
        /*0d9c*/ 	.word	0x00009d10


	//   ....[189]....
        /*0da0*/ 	.word	0x00009d20


	//   ....[190]....
        /*0da4*/ 	.word	0x00009d30


	//   ....[191]....
        /*0da8*/ 	.word	0x00009d50


	//   ....[192]....
        /*0dac*/ 	.word	0x00009eb0


	//   ....[193]....
        /*0db0*/ 	.word	0x00009ec0


	//   ....[194]....
        /*0db4*/ 	.word	0x00009ed0


	//   ....[195]....
        /*0db8*/ 	.word	0x00009ee0


	//   ....[196]....
        /*0dbc*/ 	.word	0x00009ef0


	//   ....[197]....
        /*0dc0*/ 	.word	0x00009f00


	//   ....[198]....
        /*0dc4*/ 	.word	0x00009f10


	//   ....[199]....
        /*0dc8*/ 	.word	0x00009f20


	//   ....[200]....
        /*0dcc*/ 	.word	0x00009f30


	//   ....[201]....
        /*0dd0*/ 	.word	0x00009f40


	//   ....[202]....
        /*0dd4*/ 	.word	0x00009f50


	//   ....[203]....
        /*0dd8*/ 	.word	0x00009f60


	//   ....[204]....
        /*0ddc*/ 	.word	0x00009f70


	//   ....[205]....
        /*0de0*/ 	.word	0x00009f80


	//   ....[206]....
        /*0de4*/ 	.word	0x00009f90


	//   ....[207]....
        /*0de8*/ 	.word	0x00009fa0


	//   ....[208]....
        /*0dec*/ 	.word	0x00009fb0


	//   ....[209]....
        /*0df0*/ 	.word	0x00009fc0


	//   ....[210]....
        /*0df4*/ 	.word	0x00009fd0


	//   ....[211]....
        /*0df8*/ 	.word	0x00009fe0


	//   ....[212]....
        /*0dfc*/ 	.word	0x00009ff0


	//   ....[213]....
        /*0e00*/ 	.word	0x0000a010


	//   ....[214]....
        /*0e04*/ 	.word	0x0000a170


	//   ....[215]....
        /*0e08*/ 	.word	0x0000a180


	//   ....[216]....
        /*0e0c*/ 	.word	0x0000a190


	//   ....[217]....
        /*0e10*/ 	.word	0x0000a1a0


	//   ....[218]....
        /*0e14*/ 	.word	0x0000a1b0


	//   ....[219]....
        /*0e18*/ 	.word	0x0000a1c0


	//   ....[220]....
        /*0e1c*/ 	.word	0x0000a1d0


	//   ....[221]....
        /*0e20*/ 	.word	0x0000a1e0


	//   ....[222]....
        /*0e24*/ 	.word	0x0000a1f0


	//   ....[223]....
        /*0e28*/ 	.word	0x0000a200


	//   ....[224]....
        /*0e2c*/ 	.word	0x0000a210


	//   ....[225]....
        /*0e30*/ 	.word	0x0000a220


	//   ....[226]....
        /*0e34*/ 	.word	0x0000a230


	//   ....[227]....
        /*0e38*/ 	.word	0x0000a240


	//   ....[228]....
        /*0e3c*/ 	.word	0x0000a250


	//   ....[229]....
        /*0e40*/ 	.word	0x0000a260


	//   ....[230]....
        /*0e44*/ 	.word	0x0000a270


	//   ....[231]....
        /*0e48*/ 	.word	0x0000a280


	//   ....[232]....
        /*0e4c*/ 	.word	0x0000a290


	//   ....[233]....
        /*0e50*/ 	.word	0x0000a2a0


	//   ....[234]....
        /*0e54*/ 	.word	0x0000a2b0


	//   ....[235]....
        /*0e58*/ 	.word	0x0000a440


	//   ....[236]....
        /*0e5c*/ 	.word	0x0000a450


	//   ....[237]....
        /*0e60*/ 	.word	0x0000a460


	//   ....[238]....
        /*0e64*/ 	.word	0x0000a470


	//   ....[239]....
        /*0e68*/ 	.word	0x0000a480


	//   ....[240]....
        /*0e6c*/ 	.word	0x0000a490


	//   ....[241]....
        /*0e70*/ 	.word	0x0000a4a0


	//   ....[242]....
        /*0e74*/ 	.word	0x0000a4b0


	//   ....[243]....
        /*0e78*/ 	.word	0x0000a4c0


	//   ....[244]....
        /*0e7c*/ 	.word	0x0000a4d0


	//   ....[245]....
        /*0e80*/ 	.word	0x0000a4e0


	//   ....[246]....
        /*0e84*/ 	.word	0x0000a4f0


	//   ....[247]....
        /*0e88*/ 	.word	0x0000a500


	//   ....[248]....
        /*0e8c*/ 	.word	0x0000a510


	//   ....[249]....
        /*0e90*/ 	.word	0x0000a520


	//   ....[250]....
        /*0e94*/ 	.word	0x0000a530


	//   ....[251]....
        /*0e98*/ 	.word	0x0000a540


	//   ....[252]....
        /*0e9c*/ 	.word	0x0000a550


	//   ....[253]....
        /*0ea0*/ 	.word	0x0000a560


	//   ....[254]....
        /*0ea4*/ 	.word	0x0000a570


	//   ....[255]....
        /*0ea8*/ 	.word	0x0000a580


	//   ....[0]....
        /*0eac*/ 	.word	0x0000e710


	//   ....[1]....
        /*0eb0*/ 	.word	0x0000e740


	//   ....[2]....
        /*0eb4*/ 	.word	0x0000e760


	//   ....[3]....
        /*0eb8*/ 	.word	0x0000e770


	//   ....[4]....
        /*0ebc*/ 	.word	0x0000e780


	//   ....[5]....
        /*0ec0*/ 	.word	0x0000e7a0


	//   ....[6]....
        /*0ec4*/ 	.word	0x0000e7c0


	//   ....[7]....
        /*0ec8*/ 	.word	0x0000e7d0


	//   ....[8]....
        /*0ecc*/ 	.word	0x0000e7e0


	//   ....[9]....
        /*0ed0*/ 	.word	0x0000e7f0


	//   ....[10]....
        /*0ed4*/ 	.word	0x0000e800


	//   ....[11]....
        /*0ed8*/ 	.word	0x0000e810


	//   ....[12]....
        /*0edc*/ 	.word	0x0000e820


	//   ....[13]....
        /*0ee0*/ 	.word	0x0000e830


	//   ....[14]....
        /*0ee4*/ 	.word	0x0000e840


	//   ....[15]....
        /*0ee8*/ 	.word	0x0000e850


	//   ....[16]....
        /*0eec*/ 	.word	0x0000e860


	//   ....[17]....
        /*0ef0*/ 	.word	0x0000e870


	//   ....[18]....
        /*0ef4*/ 	.word	0x0000e880


	//   ....[19]....
        /*0ef8*/ 	.word	0x0000e890


	//   ....[20]....
        /*0efc*/ 	.word	0x0000e920


	//   ....[21]....
        /*0f00*/ 	.word	0x0000e9f0


	//   ....[22]....
        /*0f04*/ 	.word	0x0000ea00


	//   ....[23]....
        /*0f08*/ 	.word	0x0000ea10


	//   ....[24]....
        /*0f0c*/ 	.word	0x0000ea20


	//   ....[25]....
        /*0f10*/ 	.word	0x0000ea30


	//   ....[26]....
        /*0f14*/ 	.word	0x0000ea40


	//   ....[27]....
        /*0f18*/ 	.word	0x0000ea50


	//   ....[28]....
        /*0f1c*/ 	.word	0x0000ea60


	//   ....[29]....
        /*0f20*/ 	.word	0x0000ea70


	//   ....[30]....
        /*0f24*/ 	.word	0x0000ea80


	//   ....[31]....
        /*0f28*/ 	.word	0x0000ea90


	//   ....[32]....
        /*0f2c*/ 	.word	0x0000eaa0


	//   ....[33]....
        /*0f30*/ 	.word	0x0000eab0


	//   ....[34]....
        /*0f34*/ 	.word	0x0000eac0


	//   ....[35]....
        /*0f38*/ 	.word	0x0000ead0


	//   ....[36]....
        /*0f3c*/ 	.word	0x0000eae0


	//   ....[37]....
        /*0f40*/ 	.word	0x0000eaf0


	//   ....[38]....
        /*0f44*/ 	.word	0x0000eb00


	//   ....[39]....
        /*0f48*/ 	.word	0x0000eb10


	//   ....[40]....
        /*0f4c*/ 	.word	0x0000eb20


	//   ....[41]....
        /*0f50*/ 	.word	0x0000eb40


	//   ....[42]....
        /*0f54*/ 	.word	0x0000ec90


	//   ....[43]....
        /*0f58*/ 	.word	0x0000eca0


	//   ....[44]....
        /*0f5c*/ 	.word	0x0000ecb0


	//   ....[45]....
        /*0f60*/ 	.word	0x0000ecc0


	//   ....[46]....
        /*0f64*/ 	.word	0x0000ecd0


	//   ....[47]....
        /*0f68*/ 	.word	0x0000ece0


	//   ....[48]....
        /*0f6c*/ 	.word	0x0000ecf0


	//   ....[49]....
        /*0f70*/ 	.word	0x0000ed00


	//   ....[50]....
        /*0f74*/ 	.word	0x0000ed10


	//   ....[51]....
        /*0f78*/ 	.word	0x0000ed20


	//   ....[52]....
        /*0f7c*/ 	.word	0x0000ed30


	//   ....[53]....
        /*0f80*/ 	.word	0x0000ed40


	//   ....[54]....
        /*0f84*/ 	.word	0x0000ed50


	//   ....[55]....
        /*0f88*/ 	.word	0x0000ed60


	//   ....[56]....
        /*0f8c*/ 	.word	0x0000ed70


	//   ....[57]....
        /*0f90*/ 	.word	0x0000ed80


	//   ....[58]....
        /*0f94*/ 	.word	0x0000ed90


	//   ....[59]....
        /*0f98*/ 	.word	0x0000eda0


	//   ....[60]....
        /*0f9c*/ 	.word	0x0000edb0


	//   ....[61]....
        /*0fa0*/ 	.word	0x0000edc0


	//   ....[62]....
        /*0fa4*/ 	.word	0x0000edd0


	//   ....[63]....
        /*0fa8*/ 	.word	0x0000edf0


	//   ....[64]....
        /*0fac*/ 	.word	0x0000ef50


	//   ....[65]....
        /*0fb0*/ 	.word	0x0000ef60


	//   ....[66]....
        /*0fb4*/ 	.word	0x0000ef70


	//   ....[67]....
        /*0fb8*/ 	.word	0x0000ef80


	//   ....[68]....
        /*0fbc*/ 	.word	0x0000ef90


	//   ....[69]....
        /*0fc0*/ 	.word	0x0000efa0


	//   ....[70]....
        /*0fc4*/ 	.word	0x0000efb0


	//   ....[71]....
        /*0fc8*/ 	.word	0x0000efc0


	//   ....[72]....
        /*0fcc*/ 	.word	0x0000efd0


	//   ....[73]....
        /*0fd0*/ 	.word	0x0000efe0


	//   ....[74]....
        /*0fd4*/ 	.word	0x0000eff0


	//   ....[75]....
        /*0fd8*/ 	.word	0x0000f000


	//   ....[76]....
        /*0fdc*/ 	.word	0x0000f010


	//   ....[77]....
        /*0fe0*/ 	.word	0x0000f020


	//   ....[78]....
        /*0fe4*/ 	.word	0x0000f030


	//   ....[79]....
        /*0fe8*/ 	.word	0x0000f040


	//   ....[80]....
        /*0fec*/ 	.word	0x0000f050


	//   ....[81]....
        /*0ff0*/ 	.word	0x0000f060


	//   ....[82]....
        /*0ff4*/ 	.word	0x0000f070


	//   ....[83]....
        /*0ff8*/ 	.word	0x0000f080


	//   ....[84]....
        /*0ffc*/ 	.word	0x0000f090


	//   ....[85]....
        /*1000*/ 	.word	0x0000f0b0


	//   ....[86]....
        /*1004*/ 	.word	0x0000f210


	//   ....[87]....
        /*1008*/ 	.word	0x0000f220


	//   ....[88]....
        /*100c*/ 	.word	0x0000f230


	//   ....[89]....
        /*1010*/ 	.word	0x0000f240


	//   ....[90]....
        /*1014*/ 	.word	0x0000f250


	//   ....[91]....
        /*1018*/ 	.word	0x0000f260


	//   ....[92]....
        /*101c*/ 	.word	0x0000f270


	//   ....[93]....
        /*1020*/ 	.word	0x0000f280


	//   ....[94]....
        /*1024*/ 	.word	0x0000f290


	//   ....[95]....
        /*1028*/ 	.word	0x0000f2a0


	//   ....[96]....
        /*102c*/ 	.word	0x0000f2b0


	//   ....[97]....
        /*1030*/ 	.word	0x0000f2c0


	//   ....[98]....
        /*1034*/ 	.word	0x0000f2d0


	//   ....[99]....
        /*1038*/ 	.word	0x0000f2e0


	//   ....[100]....
        /*103c*/ 	.word	0x0000f2f0


	//   ....[101]....
        /*1040*/ 	.word	0x0000f300


	//   ....[102]....
        /*1044*/ 	.word	0x0000f310


	//   ....[103]....
        /*1048*/ 	.word	0x0000f320


	//   ....[104]....
        /*104c*/ 	.word	0x0000f330


	//   ....[105]....
        /*1050*/ 	.word	0x0000f340


	//   ....[106]....
        /*1054*/ 	.word	0x0000f350


	//   ....[107]....
        /*1058*/ 	.word	0x0000f4e0


	//   ....[108]....
        /*105c*/ 	.word	0x0000f4f0


	//   ....[109]....
        /*1060*/ 	.word	0x0000f500


	//   ....[110]....
        /*1064*/ 	.word	0x0000f510


	//   ....[111]....
        /*1068*/ 	.word	0x0000f520


	//   ....[112]....
        /*106c*/ 	.word	0x0000f530


	//   ....[113]....
        /*1070*/ 	.word	0x0000f540


	//   ....[114]....
        /*1074*/ 	.word	0x0000f550


	//   ....[115]....
        /*1078*/ 	.word	0x0000f560


	//   ....[116]....
        /*107c*/ 	.word	0x0000f570


	//   ....[117]....
        /*1080*/ 	.word	0x0000f580


	//   ....[118]....
        /*1084*/ 	.word	0x0000f590


	//   ....[119]....
        /*1088*/ 	.word	0x0000f5a0


	//   ....[120]....
        /*108c*/ 	.word	0x0000f5b0


	//   ....[121]....
        /*1090*/ 	.word	0x0000f5c0


	//   ....[122]....
        /*1094*/ 	.word	0x0000f5d0


	//   ....[123]....
        /*1098*/ 	.word	0x0000f5e0


	//   ....[124]....
        /*109c*/ 	.word	0x0000f5f0


	//   ....[125]....
        /*10a0*/ 	.word	0x0000f600


	//   ....[126]....
        /*10a4*/ 	.word	0x0000f610


	//   ....[127]....
        /*10a8*/ 	.word	0x0000f620


	//   ....[128]....
        /*10ac*/ 	.word	0x000137b0


	//   ....[129]....
        /*10b0*/ 	.word	0x000137e0


	//   ....[130]....
        /*10b4*/ 	.word	0x00013800


	//   ....[131]....
        /*10b8*/ 	.word	0x00013810


	//   ....[132]....
        /*10bc*/ 	.word	0x00013820


	//   ....[133]....
        /*10c0*/ 	.word	0x00013840


	//   ....[134]....
        /*10c4*/ 	.word	0x00013860


	//   ....[135]....
        /*10c8*/ 	.word	0x00013870


	//   ....[136]....
        /*10cc*/ 	.word	0x00013880


	//   ....[137]....
        /*10d0*/ 	.word	0x00013890


	//   ....[138]....
        /*10d4*/ 	.word	0x000138a0


	//   ....[139]....
        /*10d8*/ 	.word	0x000138b0


	//   ....[140]....
        /*10dc*/ 	.word	0x000138c0


	//   ....[141]....
        /*10e0*/ 	.word	0x000138d0


	//   ....[142]....
        /*10e4*/ 	.word	0x000138e0


	//   ....[143]....
        /*10e8*/ 	.word	0x000138f0


	//   ....[144]....
        /*10ec*/ 	.word	0x00013900


	//   ....[145]....
        /*10f0*/ 	.word	0x00013910


	//   ....[146]....
        /*10f4*/ 	.word	0x00013920


	//   ....[147]....
        /*10f8*/ 	.word	0x00013930


	//   ....[148]....
        /*10fc*/ 	.word	0x000139c0


	//   ....[149]....
        /*1100*/ 	.word	0x00013a90


	//   ....[150]....
        /*1104*/ 	.word	0x00013aa0


	//   ....[151]....
        /*1108*/ 	.word	0x00013ab0


	//   ....[152]....
        /*110c*/ 	.word	0x00013ac0


	//   ....[153]....
        /*1110*/ 	.word	0x00013ad0


	//   ....[154]....
        /*1114*/ 	.word	0x00013ae0


	//   ....[155]....
        /*1118*/ 	.word	0x00013af0


	//   ....[156]....
        /*111c*/ 	.word	0x00013b00


	//   ....[157]....
        /*1120*/ 	.word	0x00013b10


	//   ....[158]....
        /*1124*/ 	.word	0x00013b20


	//   ....[159]....
        /*1128*/ 	.word	0x00013b30


	//   ....[160]....
        /*112c*/ 	.word	0x00013b40


	//   ....[161]....
        /*1130*/ 	.word	0x00013b50


	//   ....[162]....
        /*1134*/ 	.word	0x00013b60


	//   ....[163]....
        /*1138*/ 	.word	0x00013b70


	//   ....[164]....
        /*113c*/ 	.word	0x00013b80


	//   ....[165]....
        /*1140*/ 	.word	0x00013b90


	//   ....[166]....
        /*1144*/ 	.word	0x00013ba0


	//   ....[167]....
        /*1148*/ 	.word	0x00013bb0


	//   ....[168]....
        /*114c*/ 	.word	0x00013bc0


	//   ....[169]....
        /*1150*/ 	.word	0x00013be0


	//   ....[170]....
        /*1154*/ 	.word	0x00013d30


	//   ....[171]....
        /*1158*/ 	.word	0x00013d40


	//   ....[172]....
        /*115c*/ 	.word	0x00013d50


	//   ....[173]....
        /*1160*/ 	.word	0x00013d60


	//   ....[174]....
        /*1164*/ 	.word	0x00013d70


	//   ....[175]....
        /*1168*/ 	.word	0x00013d80


	//   ....[176]....
        /*116c*/ 	.word	0x00013d90


	//   ....[177]....
        /*1170*/ 	.word	0x00013da0


	//   ....[178]....
        /*1174*/ 	.word	0x00013db0


	//   ....[179]....
        /*1178*/ 	.word	0x00013dc0


	//   ....[180]....
        /*117c*/ 	.word	0x00013dd0


	//   ....[181]....
        /*1180*/ 	.word	0x00013de0


	//   ....[182]....
        /*1184*/ 	.word	0x00013df0


	//   ....[183]....
        /*1188*/ 	.word	0x00013e00


	//   ....[184]....
        /*118c*/ 	.word	0x00013e10


	//   ....[185]....
        /*1190*/ 	.word	0x00013e20


	//   ....[186]....
        /*1194*/ 	.word	0x00013e30


	//   ....[187]....
        /*1198*/ 	.word	0x00013e40


	//   ....[188]....
        /*119c*/ 	.word	0x00013e50


	//   ....[189]....
        /*11a0*/ 	.word	0x00013e60


	//   ....[190]....
        /*11a4*/ 	.word	0x00013e70


	//   ....[191]....
        /*11a8*/ 	.word	0x00013e90


	//   ....[192]....
        /*11ac*/ 	.word	0x00013ff0


	//   ....[193]....
        /*11b0*/ 	.word	0x00014000


	//   ....[194]....
        /*11b4*/ 	.word	0x00014010


	//   ....[195]....
        /*11b8*/ 	.word	0x00014020


	//   ....[196]....
        /*11bc*/ 	.word	0x00014030


	//   ....[197]....
        /*11c0*/ 	.word	0x00014040


	//   ....[198]....
        /*11c4*/ 	.word	0x00014050


	//   ....[199]....
        /*11c8*/ 	.word	0x00014060


	//   ....[200]....
        /*11cc*/ 	.word	0x00014070


	//   ....[201]....
        /*11d0*/ 	.word	0x00014080


	//   ....[202]....
        /*11d4*/ 	.word	0x00014090


	//   ....[203]....
        /*11d8*/ 	.word	0x000140a0


	//   ....[204]....
        /*11dc*/ 	.word	0x000140b0


	//   ....[205]....
        /*11e0*/ 	.word	0x000140c0


	//   ....[206]....
        /*11e4*/ 	.word	0x000140d0


	//   ....[207]....
        /*11e8*/ 	.word	0x000140e0


	//   ....[208]....
        /*11ec*/ 	.word	0x000140f0


	//   ....[209]....
        /*11f0*/ 	.word	0x00014100


	//   ....[210]....
        /*11f4*/ 	.word	0x00014110


	//   ....[211]....
        /*11f8*/ 	.word	0x00014120


	//   ....[212]....
        /*11fc*/ 	.word	0x00014130


	//   ....[213]....
        /*1200*/ 	.word	0x00014150


	//   ....[214]....
        /*1204*/ 	.word	0x000142b0


	//   ....[215]....
        /*1208*/ 	.word	0x000142c0


	//   ....[216]....
        /*120c*/ 	.word	0x000142d0


	//   ....[217]....
        /*1210*/ 	.word	0x000142e0


	//   ....[218]....
        /*1214*/ 	.word	0x000142f0


	//   ....[219]....
        /*1218*/ 	.word	0x00014300


	//   ....[220]....
        /*121c*/ 	.word	0x00014310


	//   ....[221]....
        /*1220*/ 	.word	0x00014320


	//   ....[222]....
        /*1224*/ 	.word	0x00014330


	//   ....[223]....
        /*1228*/ 	.word	0x00014340


	//   ....[224]....
        /*122c*/ 	.word	0x00014350


	//   ....[225]....
        /*1230*/ 	.word	0x00014360


	//   ....[226]....
        /*1234*/ 	.word	0x00014370


	//   ....[227]....
        /*1238*/ 	.word	0x00014380


	//   ....[228]....
        /*123c*/ 	.word	0x00014390


	//   ....[229]....
        /*1240*/ 	.word	0x000143a0


	//   ....[230]....
        /*1244*/ 	.word	0x000143b0


	//   ....[231]....
        /*1248*/ 	.word	0x000143c0


	//   ....[232]....
        /*124c*/ 	.word	0x000143d0


	//   ....[233]....
        /*1250*/ 	.word	0x000143e0


	//   ....[234]....
        /*1254*/ 	.word	0x000143f0


	//   ....[235]....
        /*1258*/ 	.word	0x00014580


	//   ....[236]....
        /*125c*/ 	.word	0x00014590


	//   ....[237]....
        /*1260*/ 	.word	0x000145a0


	//   ....[238]....
        /*1264*/ 	.word	0x000145b0


	//   ....[239]....
        /*1268*/ 	.word	0x000145c0


	//   ....[240]....
        /*126c*/ 	.word	0x000145d0


	//   ....[241]....
        /*1270*/ 	.word	0x000145e0


	//   ....[242]....
        /*1274*/ 	.word	0x000145f0


	//   ....[243]....
        /*1278*/ 	.word	0x00014600


	//   ....[244]....
        /*127c*/ 	.word	0x00014610


	//   ....[245]....
        /*1280*/ 	.word	0x00014620


	//   ....[246]....
        /*1284*/ 	.word	0x00014630


	//   ....[247]....
        /*1288*/ 	.word	0x00014640


	//   ....[248]....
        /*128c*/ 	.word	0x00014650


	//   ....[249]....
        /*1290*/ 	.word	0x00014660


	//   ....[250]....
        /*1294*/ 	.word	0x00014670


	//   ....[251]....
        /*1298*/ 	.word	0x00014680


	//   ....[252]....
        /*129c*/ 	.word	0x00014690


	//   ....[253]....
        /*12a0*/ 	.word	0x000146a0


	//   ....[254]....
        /*12a4*/ 	.word	0x000146b0


	//   ....[255]....
        /*12a8*/ 	.word	0x000146c0


	//   ....[0]....
        /*12ac*/ 	.word	0x00018850


	//   ....[1]....
        /*12b0*/ 	.word	0x00018880


	//   ....[2]....
        /*12b4*/ 	.word	0x00018890


	//   ....[3]....
        /*12b8*/ 	.word	0x000188a0


	//   ....[4]....
        /*12bc*/ 	.word	0x000188b0


	//   ....[5]....
        /*12c0*/ 	.word	0x000188d0


	//   ....[6]....
        /*12c4*/ 	.word	0x000188e0


	//   ....[7]....
        /*12c8*/ 	.word	0x000188f0


	//   ....[8]....
        /*12cc*/ 	.word	0x00018900


	//   ....[9]....
        /*12d0*/ 	.word	0x00018910


	//   ....[10]....
        /*12d4*/ 	.word	0x00018920


	//   ....[11]....
        /*12d8*/ 	.word	0x00018930


	//   ....[12]....
        /*12dc*/ 	.word	0x00018940


	//   ....[13]....
        /*12e0*/ 	.word	0x00018950


	//   ....[14]....
        /*12e4*/ 	.word	0x00018960


	//   ....[15]....
        /*12e8*/ 	.word	0x00018970


	//   ....[16]....
        /*12ec*/ 	.word	0x00018980


	//   ....[17]....
        /*12f0*/ 	.word	0x00018990


	//   ....[18]....
        /*12f4*/ 	.word	0x000189a0


	//   ....[19]....
        /*12f8*/ 	.word	0x000189c0


	//   ....[20]....
        /*12fc*/ 	.word	0x00018af0


	//   ....[21]....
        /*1300*/ 	.word	0x00018b00


	//   ....[22]....
        /*1304*/ 	.word	0x00018b10


	//   ....[23]....
        /*1308*/ 	.word	0x00018b20


	//   ....[24]....
        /*130c*/ 	.word	0x00018b30


	//   ....[25]....
        /*1310*/ 	.word	0x00018b40


	//   ....[26]....
        /*1314*/ 	.word	0x00018b50


	//   ....[27]....
        /*1318*/ 	.word	0x00018b60


	//   ....[28]....
        /*131c*/ 	.word	0x00018b70


	//   ....[29]....
        /*1320*/ 	.word	0x00018b80


	//   ....[30]....
        /*1324*/ 	.word	0x00018b90


	//   ....[31]....
        /*1328*/ 	.word	0x00018ba0


	//   ....[32]....
        /*132c*/ 	.word	0x00018bb0


	//   ....[33]....
        /*1330*/ 	.word	0x00018bc0


	//   ....[34]....
        /*1334*/ 	.word	0x00018bd0


	//   ....[35]....
        /*1338*/ 	.word	0x00018be0


	//   ....[36]....
        /*133c*/ 	.word	0x00018bf0


	//   ....[37]....
        /*1340*/ 	.word	0x00018c00


	//   ....[38]....
        /*1344*/ 	.word	0x00018c10


	//   ....[39]....
        /*1348*/ 	.word	0x00018c20


	//   ....[40]....
        /*134c*/ 	.word	0x00018c30


	//   ....[41]....
        /*1350*/ 	.word	0x00018c50


	//   ....[42]....
        /*1354*/ 	.word	0x00018db0


	//   ....[43]....
        /*1358*/ 	.word	0x00018dc0


	//   ....[44]....
        /*135c*/ 	.word	0x00018dd0


	//   ....[45]....
        /*1360*/ 	.word	0x00018de0


	//   ....[46]....
        /*1364*/ 	.word	0x00018df0


	//   ....[47]....
        /*1368*/ 	.word	0x00018e00


	//   ....[48]....
        /*136c*/ 	.word	0x00018e10


	//   ....[49]....
        /*1370*/ 	.word	0x00018e20


	//   ....[50]....
        /*1374*/ 	.word	0x00018e30


	//   ....[51]....
        /*1378*/ 	.word	0x00018e40


	//   ....[52]....
        /*137c*/ 	.word	0x00018e50


	//   ....[53]....
        /*1380*/ 	.word	0x00018e60


	//   ....[54]....
        /*1384*/ 	.word	0x00018e70


	//   ....[55]....
        /*1388*/ 	.word	0x00018e80


	//   ....[56]....
        /*138c*/ 	.word	0x00018e90


	//   ....[57]....
        /*1390*/ 	.word	0x00018ea0


	//   ....[58]....
        /*1394*/ 	.word	0x00018eb0


	//   ....[59]....
        /*1398*/ 	.word	0x00018ec0


	//   ....[60]....
        /*139c*/ 	.word	0x00018ed0


	//   ....[61]....
        /*13a0*/ 	.word	0x00018ee0


	//   ....[62]....
        /*13a4*/ 	.word	0x00018ef0


	//   ....[63]....
        /*13a8*/ 	.word	0x00018f10


	//   ....[64]....
        /*13ac*/ 	.word	0x00019070


	//   ....[65]....
        /*13b0*/ 	.word	0x00019080


	//   ....[66]....
        /*13b4*/ 	.word	0x00019090


	//   ....[67]....
        /*13b8*/ 	.word	0x000190a0


	//   ....[68]....
        /*13bc*/ 	.word	0x000190b0


	//   ....[69]....
        /*13c0*/ 	.word	0x000190c0


	//   ....[70]....
        /*13c4*/ 	.word	0x000190d0


	//   ....[71]....
        /*13c8*/ 	.word	0x000190e0


	//   ....[72]....
        /*13cc*/ 	.word	0x000190f0


	//   ....[73]....
        /*13d0*/ 	.word	0x00019100


	//   ....[74]....
        /*13d4*/ 	.word	0x00019110


	//   ....[75]....
        /*13d8*/ 	.word	0x00019120


	//   ....[76]....
        /*13dc*/ 	.word	0x00019130


	//   ....[77]....
        /*13e0*/ 	.word	0x00019140


	//   ....[78]....
        /*13e4*/ 	.word	0x00019150


	//   ....[79]....
        /*13e8*/ 	.word	0x00019160


	//   ....[80]....
        /*13ec*/ 	.word	0x00019170


	//   ....[81]....
        /*13f0*/ 	.word	0x00019180


	//   ....[82]....
        /*13f4*/ 	.word	0x00019190


	//   ....[83]....
        /*13f8*/ 	.word	0x000191a0


	//   ....[84]....
        /*13fc*/ 	.word	0x000191b0


	//   ....[85]....
        /*1400*/ 	.word	0x000191d0


	//   ....[86]....
        /*1404*/ 	.word	0x00019330


	//   ....[87]....
        /*1408*/ 	.word	0x00019340


	//   ....[88]....
        /*140c*/ 	.word	0x00019350


	//   ....[89]....
        /*1410*/ 	.word	0x00019360


	//   ....[90]....
        /*1414*/ 	.word	0x00019370


	//   ....[91]....
        /*1418*/ 	.word	0x00019380


	//   ....[92]....
        /*141c*/ 	.word	0x00019390


	//   ....[93]....
        /*1420*/ 	.word	0x000193a0


	//   ....[94]....
        /*1424*/ 	.word	0x000193b0


	//   ....[95]....
        /*1428*/ 	.word	0x000193c0


	//   ....[96]....
        /*142c*/ 	.word	0x000193d0


	//   ....[97]....
        /*1430*/ 	.word	0x000193e0


	//   ....[98]....
        /*1434*/ 	.word	0x000193f0


	//   ....[99]....
        /*1438*/ 	.word	0x00019400


	//   ....[100]....
        /*143c*/ 	.word	0x00019410


	//   ....[101]....
        /*1440*/ 	.word	0x00019420


	//   ....[102]....
        /*1444*/ 	.word	0x00019430


	//   ....[103]....
        /*1448*/ 	.word	0x00019440


	//   ....[104]....
        /*144c*/ 	.word	0x00019450


	//   ....[105]....
        /*1450*/ 	.word	0x00019460


	//   ....[106]....
        /*1454*/ 	.word	0x00019470


	//   ....[107]....
        /*1458*/ 	.word	0x00019600


	//   ....[108]....
        /*145c*/ 	.word	0x00019610


	//   ....[109]....
        /*1460*/ 	.word	0x00019620


	//   ....[110]....
        /*1464*/ 	.word	0x00019630


	//   ....[111]....
        /*1468*/ 	.word	0x00019640


	//   ....[112]....
        /*146c*/ 	.word	0x00019650


	//   ....[113]....
        /*1470*/ 	.word	0x00019660


	//   ....[114]....
        /*1474*/ 	.word	0x00019670


	//   ....[115]....
        /*1478*/ 	.word	0x00019680


	//   ....[116]....
        /*147c*/ 	.word	0x00019690


	//   ....[117]....
        /*1480*/ 	.word	0x000196a0


	//   ....[118]....
        /*1484*/ 	.word	0x000196b0


	//   ....[119]....
        /*1488*/ 	.word	0x000196c0


	//   ....[120]....
        /*148c*/ 	.word	0x000196d0


	//   ....[121]....
        /*1490*/ 	.word	0x000196e0


	//   ....[122]....
        /*1494*/ 	.word	0x000196f0


	//   ....[123]....
        /*1498*/ 	.word	0x00019700


	//   ....[124]....
        /*149c*/ 	.word	0x00019710


	//   ....[125]....
        /*14a0*/ 	.word	0x00019720


	//   ....[126]....
        /*14a4*/ 	.word	0x00019730


	//   ....[127]....
        /*14a8*/ 	.word	0x00019740


	//----- nvinfo : EIATTR_VRC_CTA_INIT_COUNT
	.align		4
.L_356:
        /*14ac*/ 	.byte	0x02, 0x4a
	.zero		1
	.zero		1


	//----- nvinfo : EIATTR_EXIT_INSTR_OFFSETS
	.align		4
        /*14b0*/ 	.byte	0x04, 0x1c
        /*14b2*/ 	.short	(.L_358 - .L_357)


	//   ....[0]....
.L_357:
        /*14b4*/ 	.word	0x00022a60


	//   ....[1]....
        /*14b8*/ 	.word	0x000236e0


	//----- nvinfo : EIATTR_MAX_THREADS
	.align		4
.L_358:
        /*14bc*/ 	.byte	0x04, 0x05
        /*14be*/ 	.short	(.L_360 - .L_359)
.L_359:
        /*14c0*/ 	.word	0x00000040
        /*14c4*/ 	.word	0x00000001
        /*14c8*/ 	.word	0x00000001


	//----- nvinfo : EIATTR_CRS_STACK_SIZE
	.align		4
.L_360:
        /*14cc*/ 	.byte	0x04, 0x1e
        /*14ce*/ 	.short	(.L_362 - .L_361)
.L_361:
        /*14d0*/ 	.word	0x00000000


	//----- nvinfo : EIATTR_CBANK_PARAM_SIZE
	.align		4
.L_362:
        /*14d4*/ 	.byte	0x03, 0x19
        /*14d6*/ 	.short	0x0034


	//----- nvinfo : EIATTR_PARAM_CBANK
	.align		4
        /*14d8*/ 	.byte	0x04, 0x0a
        /*14da*/ 	.short	(.L_364 - .L_363)
	.align		4
.L_363:
        /*14dc*/ 	.word	index@(.nv.constant0._ZN17fastertransformer16beam_topK_kernelIfLi64ELi64EEEvPKT_PiPS1_PKbPKiiS1_f)
        /*14e0*/ 	.short	0x0380
        /*14e2*/ 	.short	0x0034


	//----- nvinfo : EIATTR_SW_WAR
	.align		4
.L_364:
        /*14e4*/ 	.byte	0x04, 0x36
        /*14e6*/ 	.short	(.L_366 - .L_365)
.L_365:
        /*14e8*/ 	.word	0x00000008
.L_366:


//--------------------- .nv.info._ZN17fastertransformer20batch_topK_kernel_v2IfLi32ELi32EEEvPiPT_S1_ --------------------------
	.section	.nv.info._ZN17fastertransformer20batch_topK_kernel_v2IfLi32ELi32EEEvPiPT_S1_,"",@"SHT_CUDA_INFO"
	.sectionflags	@""
	.align	4


	//----- nvinfo : EIATTR_CUDA_API_VERSION
	.align		4
        /*0000*/ 	.byte	0x04, 0x37
        /*0002*/ 	.short	(.L_368 - .L_367)
.L_367:
        /*0004*/ 	.word	0x00000082


	//----- nvinfo : EIATTR_KPARAM_INFO
	.align		4
.L_368:
        /*0008*/ 	.byte	0x04, 0x17
        /*000a*/ 	.short	(.L_370 - .L_369)
.L_369:
        /*000c*/ 	.word	0x00000000
        /*0010*/ 	.short	0x0002
        /*0012*/ 	.short	0x0010
        /*0014*/ 	.byte	0x00, 0xf5, 0x21, 0x00


	//----- nvinfo : EIATTR_KPARAM_INFO
	.align		4
.L_370:
        /*0018*/ 	.byte	0x04, 0x17
        /*001a*/ 	.short	(.L_372 - .L_371)
.L_371:
        /*001c*/ 	.word	0x00000000
        /*0020*/ 	.short	0x0001
        /*0022*/ 	.short	0x0008
        /*0024*/ 	.byte	0x00, 0xf5, 0x21, 0x00


	//----- nvinfo : EIATTR_KPARAM_INFO
	.align		4
.L_372:
        /*0028*/ 	.byte	0x04, 0x17
        /*002a*/ 	.short	(.L_374 - .L_373)
.L_373:
        /*002c*/ 	.word	0x00000000
        /*0030*/ 	.short	0x0000
        /*0032*/ 	.short	0x0000
        /*0034*/ 	.byte	0x00, 0xf5, 0x21, 0x00


	//----- nvinfo : EIATTR_SPARSE_MMA_MASK
	.align		4
.L_374:
        /*0038*/ 	.byte	0x03, 0x50
        /*003a*/ 	.short	0x0000


	//----- nvinfo : EIATTR_MAXREG_COUNT
	.align		4
        /*003c*/ 	.byte	0x03, 0x1b
        /*003e*/ 	.short	0x00ff


	//----- nvinfo : EIATTR_NUM_BARRIERS
	.align		4
        /*0040*/ 	.byte	0x02, 0x4c
        /*0042*/ 	.byte	0x01
	.zero		1


	//----- nvinfo : EIATTR_MERCURY_ISA_VERSION
	.align		4
        /*0044*/ 	.byte	0x03, 0x5f
        /*0046*/ 	.short	0x0101


	//----- nvinfo : EIATTR_COOP_GROUP_MASK_REGIDS
	.align		4
        /*0048*/ 	.byte	0x04, 0x29
        /*004a*/ 	.short	(.L_376 - .L_375)


	//   ....[0]....
.L_375:
        /*004c*/ 	.word	0xffffffff


	//   ....[1]....
        /*0050*/ 	.word	0xffffffff


	//   ....[2]....
        /*0054*/ 	.word	0xffffffff


	//   ....[3]....
        /*0058*/ 	.word	0xffffffff


	//   ....[4]....
        /*005c*/ 	.word	0xffffffff


	//   ....[5]....
        /*0060*/ 	.word	0xffffffff


	//   ....[6]....
        /*0064*/ 	.word	0xffffffff


	//   ....[7]....
        /*0068*/ 	.word	0xffffffff


	//   ....[8]....
        /*006c*/ 	.word	0xffffffff


	//   ....[9]....
        /*0070*/ 	.word	0xffffffff


	//   ....[10]....
        /*0074*/ 	.word	0xffffffff


	//   ....[11]....
        /*0078*/ 	.word	0xffffffff


	//   ....[12]....
        /*007c*/ 	.word	0xffffffff


	//   ....[13]....
        /*0080*/ 	.word	0xffffffff


	//   ....[14]....
        /*0084*/ 	.word	0xffffffff


	//   ....[15]....
        /*0088*/ 	.word	0xffffffff


	//   ....[16]....
        /*008c*/ 	.word	0xffffffff


	//   ....[17]....
        /*0090*/ 	.word	0xffffffff


	//   ....[18]....
        /*0094*/ 	.word	0xffffffff


	//   ....[19]....
        /*0098*/ 	.word	0xffffffff


	//   ....[20]....
        /*009c*/ 	.word	0xffffffff


	//   ....[21]....
        /*00a0*/ 	.word	0xffffffff


	//   ....[22]....
        /*00a4*/ 	.word	0xffffffff


	//   ....[23]....
        /*00a8*/ 	.word	0xffffffff


	//   ....[24]....
        /*00ac*/ 	.word	0xffffffff


	//   ....[25]....
        /*00b0*/ 	.word	0xffffffff


	//   ....[26]....
        /*00b4*/ 	.word	0xffffffff


	//   ....[27]....
        /*00b8*/ 	.word	0xffffffff


	//   ....[28]....
        /*00bc*/ 	.word	0xffffffff


	//   ....[29]....
        /*00c0*/ 	.word	0xffffffff


	//   ....[30]....
        /*00c4*/ 	.word	0xffffffff


	//   ....[31]....
        /*00c8*/ 	.word	0xffffffff


	//   ....[32]....
        /*00cc*/ 	.word	0xffffffff


	//   ....[33]....
        /*00d0*/ 	.word	0xffffffff


	//   ....[34]....
        /*00d4*/ 	.word	0xffffffff


	//   ....[35]....
        /*00d8*/ 	.word	0xffffffff


	//   ....[36]....
        /*00dc*/ 	.word	0xffffffff


	//   ....[37]....
        /*00e0*/ 	.word	0xffffffff


	//   ....[38]....
        /*00e4*/ 	.word	0xffffffff


	//   ....[39]....
        /*00e8*/ 	.word	0xffffffff


	//   ....[40]....
        /*00ec*/ 	.word	0xffffffff


	//   ....[41]....
        /*00f0*/ 	.word	0xffffffff


	//   ....[42]....
        /*00f4*/ 	.word	0xffffffff


	//   ....[43]....
        /*00f8*/ 	.word	0xffffffff


	//   ....[44]....
        /*00fc*/ 	.word	0xffffffff


	//   ....[45]....
        /*0100*/ 	.word	0xffffffff


	//   ....[46]....
        /*0104*/ 	.word	0xffffffff


	//   ....[47]....
        /*0108*/ 	.word	0xffffffff


	//   ....[48]....
        /*010c*/ 	.word	0xffffffff


	//   ....[49]....
        /*0110*/ 	.word	0xffffffff


	//   ....[50]....
        /*0114*/ 	.word	0xffffffff


	//   ....[51]....
        /*0118*/ 	.word	0xffffffff


	//   ....[52]....
        /*011c*/ 	.word	0xffffffff


	//   ....[53]....
        /*0120*/ 	.word	0xffffffff


	//   ....[54]....
        /*0124*/ 	.word	0xffffffff


	//   ....[55]....
        /*0128*/ 	.word	0xffffffff


	//   ....[56]....
        /*012c*/ 	.word	0xffffffff


	//   ....[57]....
        /*0130*/ 	.word	0xffffffff


	//   ....[58]....
        /*0134*/ 	.word	0xffffffff


	//   ....[59]....
        /*0138*/ 	.word	0xffffffff


	//   ....[60]....
        /*013c*/ 	.word	0xffffffff


	//   ....[61]....
        /*0140*/ 	.word	0xffffffff


	//   ....[62]....
        /*0144*/ 	.word	0xffffffff


	//   ....[63]....
        /*0148*/ 	.word	0xffffffff


	//   ....[64]....
        /*014c*/ 	.word	0xffffffff


	//   ....[65]....
        /*0150*/ 	.word	0xffffffff


	//   ....[66]....
        /*0154*/ 	.word	0xffffffff


	//   ....[67]....
        /*0158*/ 	.word	0xffffffff


	//   ....[68]....
        /*015c*/ 	.word	0xffffffff


	//   ....[69]....
        /*0160*/ 	.word	0xffffffff


	//   ....[70]....
        /*0164*/ 	.word	0xffffffff


	//   ....[71]....
        /*0168*/ 	.word	0xffffffff


	//   ....[72]....
        /*016c*/ 	.word	0xffffffff


	//   ....[73]....
        /*0170*/ 	.word	0xffffffff


	//   ....[74]....
        /*0174*/ 	.word	0xffffffff


	//   ....[75]....
        /*0178*/ 	.word	0xffffffff


	//   ....[76]....
        /*017c*/ 	.word	0xffffffff


	//   ....[77]....
        /*0180*/ 	.word	0xffffffff


	//   ....[78]....
        /*0184*/ 	.word	0xffffffff


	//   ....[79]....
        /*0188*/ 	.word	0xffffffff


	//   ....[80]....
        /*018c*/ 	.word	0xffffffff


	//   ....[81]....
        /*0190*/ 	.word	0xffffffff


	//   ....[82]....
        /*0194*/ 	.word	0xffffffff


	//   ....[83]....
        /*0198*/ 	.word	0xffffffff


	//   ....[84]....
        /*019c*/ 	.word	0xffffffff


	//   ....[85]....
        /*01a0*/ 	.word	0xffffffff


	//   ....[86]....
        /*01a4*/ 	.word	0xffffffff


	//   ....[87]....
        /*01a8*/ 	.word	0xffffffff


	//   ....[88]....
        /*01ac*/ 	.word	0xffffffff


	//   ....[89]....
        /*01b0*/ 	.word	0xffffffff


	//   ....[90]....
        /*01b4*/ 	.word	0xffffffff


	//   ....[91]....
        /*01b8*/ 	.word	0xffffffff


	//   ....[92]....
        /*01bc*/ 	.word	0xffffffff


	//   ....[93]....
        /*01c0*/ 	.word	0xffffffff


	//   ....[94]....
        /*01c4*/ 	.word	0xffffffff


	//   ....[95]....
        /*01c8*/ 	.word	0xffffffff


	//   ....[96]....
        /*01cc*/ 	.word	0xffffffff


	//   ....[97]....
        /*01d0*/ 	.word	0xffffffff


	//   ....[98]....
        /*01d4*/ 	.word	0xffffffff


	//   ....[99]....
        /*01d8*/ 	.word	0xffffffff


	//   ....[100]....
        /*01dc*/ 	.word	0xffffffff


	//   ....[101]....
        /*01e0*/ 	.word	0xffffffff


	//   ....[102]....
        /*01e4*/ 	.word	0xffffffff


	//   ....[103]....
        /*01e8*/ 	.word	0xffffffff


	//   ....[104]....
        /*01ec*/ 	.word	0xffffffff


	//   ....[105]....
        /*01f0*/ 	.word	0xffffffff


	//   ....[106]....
        /*01f4*/ 	.word	0xffffffff


	//   ....[107]....
        /*01f8*/ 	.word	0xffffffff


	//   ....[108]....
        /*01fc*/ 	.word	0xffffffff


	//   ....[109]....
        /*0200*/ 	.word	0xffffffff


	//   ....[110]....
        /*0204*/ 	.word	0xffffffff


	//   ....[111]....
        /*0208*/ 	.word	0xffffffff


	//   ....[112]....
        /*020c*/ 	.word	0xffffffff


	//   ....[113]....
        /*0210*/ 	.word	0xffffffff


	//   ....[114]....
        /*0214*/ 	.word	0xffffffff


	//   ....[115]....
        /*0218*/ 	.word	0xffffffff


	//   ....[116]....
        /*021c*/ 	.word	0xffffffff


	//   ....[117]....
        /*0220*/ 	.word	0xffffffff


	//   ....[118]....
        /*0224*/ 	.word	0xffffffff


	//   ....[119]....
        /*0228*/ 	.word	0xffffffff


	//   ....[120]....
        /*022c*/ 	.word	0xffffffff


	//   ....[121]....
        /*0230*/ 	.word	0xffffffff


	//   ....[122]....
        /*0234*/ 	.word	0xffffffff


	//   ....[123]....
        /*0238*/ 	.word	0xffffffff


	//   ....[124]....
        /*023c*/ 	.word	0xffffffff


	//   ....[125]....
        /*0240*/ 	.word	0xffffffff


	//   ....[126]....
        /*0244*/ 	.word	0xffffffff


	//   ....[127]....
        /*0248*/ 	.word	0xffffffff


	//   ....[128]....
        /*024c*/ 	.word	0xffffffff


	//   ....[129]....
        /*0250*/ 	.word	0xffffffff


	//   ....[130]....
        /*0254*/ 	.word	0xffffffff


	//   ....[131]....
        /*0258*/ 	.word	0xffffffff


	//   ....[132]....
        /*025c*/ 	.word	0xffffffff


	//   ....[133]....
        /*0260*/ 	.word	0xffffffff


	//   ....[134]....
        /*0264*/ 	.word	0xffffffff


	//   ....[135]....
        /*0268*/ 	.word	0xffffffff


	//   ....[136]....
        /*026c*/ 	.word	0xffffffff


	//   ....[137]....
        /*0270*/ 	.word	0xffffffff


	//   ....[138]....
        /*0274*/ 	.word	0xffffffff


	//   ....[139]....
        /*0278*/ 	.word	0xffffffff


	//   ....[140]....
        /*027c*/ 	.word	0xffffffff


	//   ....[141]....
        /*0280*/ 	.word	0xffffffff


	//   ....[142]....
        /*0284*/ 	.word	0xffffffff


	//   ....[143]....
        /*0288*/ 	.word	0xffffffff


	//   ....[144]....
        /*028c*/ 	.word	0xffffffff


	//   ....[145]....
        /*0290*/ 	.word	0xffffffff


	//   ....[146]....
        /*0294*/ 	.word	0xffffffff


	//   ....[147]....
        /*0298*/ 	.word	0xffffffff


	//   ....[148]....
        /*029c*/ 	.word	0xffffffff


	//   ....[149]....
        /*02a0*/ 	.word	0xffffffff


	//   ....[150]....
        /*02a4*/ 	.word	0xffffffff


	//   ....[151]....
        /*02a8*/ 	.word	0xffffffff


	//   ....[152]....
        /*02ac*/ 	.word	0xffffffff


	//   ....[153]....
        /*02b0*/ 	.word	0xffffffff


	//   ....[154]....
        /*02b4*/ 	.word	0xffffffff


	//   ....[155]....
        /*02b8*/ 	.word	0xffffffff


	//   ....[156]....
        /*02bc*/ 	.word	0xffffffff


	//   ....[157]....
        /*02c0*/ 	.word	0xffffffff


	//   ....[158]....
        /*02c4*/ 	.word	0xffffffff


	//   ....[159]....
        /*02c8*/ 	.word	0xffffffff


	//   ....[160]....
        /*02cc*/ 	.word	0xffffffff


	//   ....[161]....
        /*02d0*/ 	.word	0xffffffff


	//   ....[162]....
        /*02d4*/ 	.word	0xffffffff


	//   ....[163]....
        /*02d8*/ 	.word	0xffffffff


	//   ....[164]....
        /*02dc*/ 	.word	0xffffffff


	//   ....[165]....
        /*02e0*/ 	.word	0xffffffff


	//   ....[166]....
        /*02e4*/ 	.word	0xffffffff


	//   ....[167]....
        /*02e8*/ 	.word	0xffffffff


	//   ....[168]....
        /*02ec*/ 	.word	0xffffffff


	//   ....[169]....
        /*02f0*/ 	.word	0xffffffff


	//   ....[170]....
        /*02f4*/ 	.word	0xffffffff


	//   ....[171]....
        /*02f8*/ 	.word	0xffffffff


	//   ....[172]....
        /*02fc*/ 	.word	0xffffffff


	//   ....[173]....
        /*0300*/ 	.word	0xffffffff


	//   ....[174]....
        /*0304*/ 	.word	0xffffffff


	//   ....[175]....
        /*0308*/ 	.word	0xffffffff


	//   ....[176]....
        /*030c*/ 	.word	0xffffffff


	//   ....[177]....
        /*0310*/ 	.word	0xffffffff


	//   ....[178]....
        /*0314*/ 	.word	0xffffffff


	//   ....[179]....
        /*0318*/ 	.word	0xffffffff


	//   ....[180]....
        /*031c*/ 	.word	0xffffffff


	//   ....[181]....
        /*0320*/ 	.word	0xffffffff


	//   ....[182]....
        /*0324*/ 	.word	0xffffffff


	//   ....[183]....
        /*0328*/ 	.word	0xffffffff


	//   ....[184]....
        /*032c*/ 	.word	0xffffffff


	//   ....[185]....
        /*0330*/ 	.word	0xffffffff


	//   ....[186]....
        /*0334*/ 	.word	0xffffffff


	//   ....[187]....
        /*0338*/ 	.word	0xffffffff


	//   ....[188]....
        /*033c*/ 	.word	0xffffffff


	//   ....[189]....
        /*0340*/ 	.word	0xffffffff


	//   ....[190]....
        /*0344*/ 	.word	0xffffffff


	//   ....[191]....
        /*0348*/ 	.word	0xffffffff


	//   ....[192]....
        /*034c*/ 	.word	0xffffffff


	//   ....[193]....
        /*0350*/ 	.word	0xffffffff


	//   ....[194]....
        /*0354*/ 	.word	0xffffffff


	//   ....[195]....
        /*0358*/ 	.word	0xffffffff


	//   ....[196]....
        /*035c*/ 	.word	0xffffffff


	//   ....[197]....
        /*0360*/ 	.word	0xffffffff


	//   ....[198]....
        /*0364*/ 	.word	0xffffffff


	//   ....[199]....
        /*0368*/ 	.word	0xffffffff


	//   ....[200]....
        /*036c*/ 	.word	0xffffffff


	//   ....[201]....
        /*0370*/ 	.word	0xffffffff


	//   ....[202]....
        /*0374*/ 	.word	0xffffffff


	//   ....[203]....
        /*0378*/ 	.word	0xffffffff


	//   ....[204]....
        /*037c*/ 	.word	0xffffffff


	//   ....[205]....
        /*0380*/ 	.word	0xffffffff


	//   ....[206]....
        /*0384*/ 	.word	0xffffffff


	//   ....[207]....
        /*0388*/ 	.word	0xffffffff


	//   ....[208]....
        /*038c*/ 	.word	0xffffffff


	//   ....[209]....
        /*0390*/ 	.word	0xffffffff


	//   ....[210]....
        /*0394*/ 	.word	0xffffffff


	//   ....[211]....
        /*0398*/ 	.word	0xffffffff


	//   ....[212]....
        /*039c*/ 	.word	0xffffffff


	//   ....[213]....
        /*03a0*/ 	.word	0xffffffff


	//   ....[214]....
        /*03a4*/ 	.word	0xffffffff


	//   ....[215]....
        /*03a8*/ 	.word	0xffffffff


	//   ....[216]....
        /*03ac*/ 	.word	0xffffffff


	//   ....[217]....
        /*03b0*/ 	.word	0xffffffff


	//   ....[218]....
        /*03b4*/ 	.word	0xffffffff


	//   ....[219]....
        /*03b8*/ 	.word	0xffffffff


	//   ....[220]....
        /*03bc*/ 	.word	0xffffffff


	//   ....[221]....
        /*03c0*/ 	.word	0xffffffff


	//   ....[222]....
        /*03c4*/ 	.word	0xffffffff


	//   ....[223]....
        /*03c8*/ 	.word	0xffffffff


	//   ....[224]....
        /*03cc*/ 	.word	0xffffffff


	//   ....[225]....
        /*03d0*/ 	.word	0xffffffff


	//   ....[226]....
        /*03d4*/ 	.word	0xffffffff


	//   ....[227]....
        /*03d8*/ 	.word	0xffffffff


	//   ....[228]....
        /*03dc*/ 	.word	0xffffffff


	//   ....[229]....
        /*03e0*/ 	.word	0xffffffff


	//   ....[230]....
        /*03e4*/ 	.word	0xffffffff


	//   ....[231]....
        /*03e8*/ 	.word	0xffffffff


	//   ....[232]....
        /*03ec*/ 	.word	0xffffffff


	//   ....[233]....
        /*03f0*/ 	.word	0xffffffff


	//   ....[234]....
        /*03f4*/ 	.word	0xffffffff


	//   ....[235]....
        /*03f8*/ 	.word	0xffffffff


	//   ....[236]....
        /*03fc*/ 	.word	0xffffffff


	//   ....[237]....
        /*0400*/ 	.word	0xffffffff


	//   ....[238]....
        /*0404*/ 	.word	0xffffffff


	//   ....[239]....
        /*0408*/ 	.word	0xffffffff


	//   ....[240]....
        /*040c*/ 	.word	0xffffffff


	//   ....[241]....
        /*0410*/ 	.word	0xffffffff


	//   ....[242]....
        /*0414*/ 	.word	0xffffffff


	//   ....[243]....
        /*0418*/ 	.word	0xffffffff


	//   ....[244]....
        /*041c*/ 	.word	0xffffffff


	//   ....[245]....
        /*0420*/ 	.word	0xffffffff


	//   ....[246]....
        /*0424*/ 	.word	0xffffffff


	//   ....[247]....
        /*0428*/ 	.word	0xffffffff


	//   ....[248]....
        /*042c*/ 	.word	0xffffffff


	//   ....[249]....
        /*0430*/ 	.word	0xffffffff


	//   ....[250]....
        /*0434*/ 	.word	0xffffffff


	//   ....[251]....
        /*0438*/ 	.word	0xffffffff


	//   ....[252]....
        /*043c*/ 	.word	0xffffffff


	//   ....[253]....
        /*0440*/ 	.word	0xffffffff


	//   ....[254]....
        /*0444*/ 	.word	0xffffffff


	//   ....[255]....
        /*0448*/ 	.word	0xffffffff


	//   ....[0]....
        /*044c*/ 	.word	0xffffffff


	//   ....[1]....
        /*0450*/ 	.word	0xffffffff


	//   ....[2]....
        /*0454*/ 	.word	0xffffffff


	//   ....[3]....
        /*0458*/ 	.word	0xffffffff


	//   ....[4]....
        /*045c*/ 	.word	0xffffffff


	//   ....[5]....
        /*0460*/ 	.word	0xffffffff


	//   ....[6]....
        /*0464*/ 	.word	0xffffffff


	//   ....[7]....
        /*0468*/ 	.word	0xffffffff


	//   ....[8]....
        /*046c*/ 	.word	0xffffffff


	//   ....[9]....
        /*0470*/ 	.word	0xffffffff


	//   ....[10]....
        /*0474*/ 	.word	0xffffffff


	//   ....[11]....
        /*0478*/ 	.word	0xffffffff


	//   ....[12]....
        /*047c*/ 	.word	0xffffffff


	//   ....[13]....
        /*0480*/ 	.word	0xffffffff


	//   ....[14]....
        /*0484*/ 	.word	0xffffffff


	//   ....[15]....
        /*0488*/ 	.word	0xffffffff


	//   ....[16]....
        /*048c*/ 	.word	0xffffffff


	//   ....[17]....
        /*0490*/ 	.word	0xffffffff


	//   ....[18]....
        /*0494*/ 	.word	0xffffffff


	//   ....[19]....
        /*0498*/ 	.word	0xffffffff


	//   ....[20]....
        /*049c*/ 	.word	0xffffffff


	//   ....[21]....
        /*04a0*/ 	.word	0xffffffff


	//   ....[22]....
        /*04a4*/ 	.word	0xffffffff


	//   ....[23]....
        /*04a8*/ 	.word	0xffffffff


	//   ....[24]....
        /*04ac*/ 	.word	0xffffffff


	//   ....[25]....
        /*04b0*/ 	.word	0xffffffff


	//   ....[26]....
        /*04b4*/ 	.word	0xffffffff


	//   ....[27]....
        /*04b8*/ 	.word	0xffffffff


	//   ....[28]....
        /*04bc*/ 	.word	0xffffffff


	//   ....[29]....
        /*04c0*/ 	.word	0xffffffff


	//   ....[30]....
        /*04c4*/ 	.word	0xffffffff


	//   ....[31]....
        /*04c8*/ 	.word	0xffffffff


	//   ....[32]....
        /*04cc*/ 	.word	0xffffffff


	//   ....[33]....
        /*04d0*/ 	.word	0xffffffff


	//   ....[34]....
        /*04d4*/ 	.word	0xffffffff


	//   ....[35]....
        /*04d8*/ 	.word	0xffffffff


	//   ....[36]....
        /*04dc*/ 	.word	0xffffffff


	//   ....[37]....
        /*04e0*/ 	.word	0xffffffff


	//   ....[38]....
        /*04e4*/ 	.word	0xffffffff


	//   ....[39]....
        /*04e8*/ 	.word	0xffffffff


	//   ....[40]....
        /*04ec*/ 	.word	0xffffffff


	//   ....[41]....
        /*04f0*/ 	.word	0xffffffff


	//   ....[42]....
        /*04f4*/ 	.word	0xffffffff


	//   ....[43]....
        /*04f8*/ 	.word	0xffffffff


	//   ....[44]....
        /*04fc*/ 	.word	0xffffffff


	//   ....[45]....
        /*0500*/ 	.word	0xffffffff


	//   ....[46]....
        /*0504*/ 	.word	0xffffffff


	//   ....[47]....
        /*0508*/ 	.word	0xffffffff


	//   ....[48]....
        /*050c*/ 	.word	0xffffffff


	//   ....[49]....
        /*0510*/ 	.word	0xffffffff


	//   ....[50]....
        /*0514*/ 	.word	0xffffffff


	//   ....[51]....
        /*0518*/ 	.word	0xffffffff


	//   ....[52]....
        /*051c*/ 	.word	0xffffffff


	//   ....[53]....
        /*0520*/ 	.word	0xffffffff


	//   ....[54]....
        /*0524*/ 	.word	0xffffffff


	//   ....[55]....
        /*0528*/ 	.word	0xffffffff


	//   ....[56]....
        /*052c*/ 	.word	0xffffffff


	//   ....[57]....
        /*0530*/ 	.word	0xffffffff


	//   ....[58]....
        /*0534*/ 	.word	0xffffffff


	//   ....[59]....
        /*0538*/ 	.word	0xffffffff


	//   ....[60]....
        /*053c*/ 	.word	0xffffffff


	//   ....[61]....
        /*0540*/ 	.word	0xffffffff


	//   ....[62]....
        /*0544*/ 	.word	0xffffffff


	//   ....[63]....
        /*0548*/ 	.word	0xffffffff


	//----- nvinfo : EIATTR_COOP_GROUP_INSTR_OFFSETS
	.align		4
.L_376:
        /*054c*/ 	.byte	0x04, 0x28
        /*054e*/ 	.short	(.L_378 - .L_377)


	//   ....[0]....
.L_377:
        /*0550*/ 	.word	0x0001b6b0


	//   ....[1]....
        /*0554*/ 	.word	0x0001b6d0


	//   ....[2]....
        /*0558*/ 	.word	0x0001b6e0


	//   ....[3]....
        /*055c*/ 	.word	0x0001b6f0


	//   ....[4]....
        /*0560*/ 	.word	0x0001b700


	//   ....[5]....
        /*0564*/ 	.word	0x0001b710


	//   ....[6]....
        /*0568*/ 	.word	0x0001b720


	//   ....[7]....
        /*056c*/ 	.word	0x0001b740


	//   ....[8]....
        /*0570*/ 	.word	0x0001b750


	//   ....[9]....
        /*0574*/ 	.word	0x0001b760


	//   ....[10]....
        /*0578*/ 	.word	0x0001b780


	//   ....[11]....
        /*057c*/ 	.word	0x0001b790


	//   ....[12]....
        /*0580*/ 	.word	0x0001b7d0


	//   ....[13]....
        /*0584*/ 	.word	0x0001b7e0


	//   ....[14]....
        /*0588*/ 	.word	0x0001b7f0


	//   ....[15]....
        /*058c*/ 	.word	0x0001b800


	//   ....[16]....
        /*0590*/ 	.word	0x0001b810


	//   ....[17]....
        /*0594*/ 	.word	0x0001b820


	//   ....[18]....
        /*0598*/ 	.word	0x0001b840


	//   ....[19]....
        /*059c*/ 	.word	0x0001b850


	//   ....[20]....
        /*05a0*/ 	.word	0x0001b890


	//   ....[21]....
        /*05a4*/ 	.word	0x0001b8a0


	//   ....[22]....
        /*05a8*/ 	.word	0x0001b8b0


	//   ....[23]....
        /*05ac*/ 	.word	0x0001b8c0


	//   ....[24]....
        /*05b0*/ 	.word	0x0001b8d0


	//   ....[25]....
        /*05b4*/ 	.word	0x0001b8e0


	//   ....[26]....
        /*05b8*/ 	.word	0x0001b900


	//   ....[27]....
        /*05bc*/ 	.word	0x0001b910


	//   ....[28]....
        /*05c0*/ 	.word	0x0001b950


	//   ....[29]....
        /*05c4*/ 	.word	0x0001b960


	//   ....[30]....
        /*05c8*/ 	.word	0x0001b970


	//   ....[31]....
        /*05cc*/ 	.word	0x0001b980


	//   ....[32]....
        /*05d0*/ 	.word	0x0001b990


	//   ....[33]....
        /*05d4*/ 	.word	0x0001b9a0


	//   ....[34]....
        /*05d8*/ 	.word	0x0001b9c0


	//   ....[35]....
        /*05dc*/ 	.word	0x0001b9d0


	//   ....[36]....
        /*05e0*/ 	.word	0x0001ba10


	//   ....[37]....
        /*05e4*/ 	.word	0x0001ba20


	//   ....[38]....
        /*05e8*/ 	.word	0x0001ba30


	//   ....[39]....
        /*05ec*/ 	.word	0x0001ba40


	//   ....[40]....
        /*05f0*/ 	.word	0x0001ba50


	//   ....[41]....
        /*05f4*/ 	.word	0x0001ba60


	//   ....[42]....
        /*05f8*/ 	.word	0x0001ba80


	//   ....[43]....
        /*05fc*/ 	.word	0x0001ba90


	//   ....[44]....
        /*0600*/ 	.word	0x0001bad0


	//   ....[45]....
        /*0604*/ 	.word	0x0001bae0


	//   ....[46]....
        /*0608*/ 	.word	0x0001baf0


	//   ....[47]....
        /*060c*/ 	.word	0x0001bb00


	//   ....[48]....
        /*0610*/ 	.word	0x0001bb10


	//   ....[49]....
        /*0614*/ 	.word	0x0001bb20


	//   ....[50]....
        /*0618*/ 	.word	0x0001bb40


	//   ....[51]....
        /*061c*/ 	.word	0x0001bb50


	//   ....[52]....
        /*0620*/ 	.word	0x0001bb90


	//   ....[53]....
        /*0624*/ 	.word	0x0001bba0


	//   ....[54]....
        /*0628*/ 	.word	0x0001bbb0


	//   ....[55]....
        /*062c*/ 	.word	0x0001bbc0


	//   ....[56]....
        /*0630*/ 	.word	0x0001bbd0


	//   ....[57]....
        /*0634*/ 	.word	0x0001bbe0


	//   ....[58]....
        /*0638*/ 	.word	0x0001bc10


	//   ....[59]....
        /*063c*/ 	.word	0x0001bc60


	//   ....[60]....
        /*0640*/ 	.word	0x0001bc70


	//   ....[61]....
        /*0644*/ 	.word	0x0001bc80


	//   ....[62]....
        /*0648*/ 	.word	0x0001bc90


	//   ....[63]....
        /*064c*/ 	.word	0x0001bca0


	//   ....[64]....
        /*0650*/ 	.word	0x0001dd20


	//   ....[65]....
        /*0654*/ 	.word	0x0001dd50


	//   ....[66]....
        /*0658*/ 	.word	0x0001dd60


	//   ....[67]....
        /*065c*/ 	.word	0x0001dd70


	//   ....[68]....
        /*0660*/ 	.word	0x0001dd80


	//   ....[69]....
        /*0664*/ 	.word	0x0001dd90


	//   ....[70]....
        /*0668*/ 	.word	0x0001ddb0


	//   ....[71]....
        /*066c*/ 	.word	0x0001ddd0


	//   ....[72]....
        /*0670*/ 	.word	0x0001dde0


	//   ....[73]....
        /*0674*/ 	.word	0x0001ddf0


	//   ....[74]....
        /*0678*/ 	.word	0x0001de10


	//   ....[75]....
        /*067c*/ 	.word	0x0001de20


	//   ....[76]....
        /*0680*/ 	.word	0x0001de40


	//   ....[77]....
        /*0684*/ 	.word	0x0001de60


	//   ....[78]....
        /*0688*/ 	.word	0x0001de70


	//   ....[79]....
        /*068c*/ 	.word	0x0001de80


	//   ....[80]....
        /*0690*/ 	.word	0x0001dea0


	//   ....[81]....
        /*0694*/ 	.word	0x0001deb0


	//   ....[82]....
        /*0698*/ 	.word	0x0001ded0


	//   ....[83]....
        /*069c*/ 	.word	0x0001def0


	//   ....[84]....
        /*06a0*/ 	.word	0x0001df00


	//   ....[85]....
        /*06a4*/ 	.word	0x0001df10


	//   ....[86]....
        /*06a8*/ 	.word	0x0001df30


	//   ....[87]....
        /*06ac*/ 	.word	0x0001df40


	//   ....[88]....
        /*06b0*/ 	.word	0x0001df60


	//   ....[89]....
        /*06b4*/ 	.word	0x0001df80


	//   ....[90]....
        /*06b8*/ 	.word	0x0001df90


	//   ....[91]....
        /*06bc*/ 	.word	0x0001dfa0


	//   ....[92]....
        /*06c0*/ 	.word	0x0001dfc0


	//   ....[93]....
        /*06c4*/ 	.word	0x0001dfd0


	//   ....[94]....
        /*06c8*/ 	.word	0x0001dff0


	//   ....[95]....
        /*06cc*/ 	.word	0x0001e010


	//   ....[96]....
        /*06d0*/ 	.word	0x0001e020


	//   ....[97]....
        /*06d4*/ 	.word	0x0001e030


	//   ....[98]....
        /*06d8*/ 	.word	0x0001e050


	//   ....[99]....
        /*06dc*/ 	.word	0x0001e060


	//   ....[100]....
        /*06e0*/ 	.word	0x0001e080


	//   ....[101]....
        /*06e4*/ 	.word	0x0001e0a0


	//   ....[102]....
        /*06e8*/ 	.word	0x0001e0b0


	//   ....[103]....
        /*06ec*/ 	.word	0x0001e0c0


	//   ....[104]....
        /*06f0*/ 	.word	0x0001e0e0


	//   ....[105]....
        /*06f4*/ 	.word	0x0001e0f0


	//   ....[106]....
        /*06f8*/ 	.word	0x0001e110


	//   ....[107]....
        /*06fc*/ 	.word	0x0001e130


	//   ....[108]....
        /*0700*/ 	.word	0x0001e140


	//   ....[109]....
        /*0704*/ 	.word	0x0001e150


	//   ....[110]....
        /*0708*/ 	.word	0x0001e170


	//   ....[111]....
        /*070c*/ 	.word	0x0001e180


	//   ....[112]....
        /*0710*/ 	.word	0x0001e1a0


	//   ....[113]....
        /*0714*/ 	.word	0x0001e1c0


	//   ....[114]....
        /*0718*/ 	.word	0x0001e1d0


	//   ....[115]....
        /*071c*/ 	.word	0x0001e1e0


	//   ....[116]....
        /*0720*/ 	.word	0x0001e200


	//   ....[117]....
        /*0724*/ 	.word	0x0001e210


	//   ....[118]....
        /*0728*/ 	.word	0x0001e230


	//   ....[119]....
        /*072c*/ 	.word	0x0001e250


	//   ....[120]....
        /*0730*/ 	.word	0x0001e260


	//   ....[121]....
        /*0734*/ 	.word	0x0001e270


	//   ....[122]....
        /*0738*/ 	.word	0x0001e290


	//   ....[123]....
        /*073c*/ 	.word	0x0001e2a0


	//   ....[124]....
        /*0740*/ 	.word	0x0001e2c0


	//   ....[125]....
        /*0744*/ 	.word	0x0001e2e0


	//   ....[126]....
        /*0748*/ 	.word	0x0001e2f0


	//   ....[127]....
        /*074c*/ 	.word	0x0001e300


	//   ....[128]....
        /*0750*/ 	.word	0x00020370


	//   ....[129]....
        /*0754*/ 	.word	0x000203a0


	//   ....[130]....
        /*0758*/ 	.word	0x000203b0


	//   ....[131]....
        /*075c*/ 	.word	0x000203c0


	//   ....[132]....
        /*0760*/ 	.word	0x000203d0


	//   ....[133]....
        /*0764*/ 	.word	0x000203e0


	//   ....[134]....
        /*0768*/ 	.word	0x00020400


	//   ....[135]....
        /*076c*/ 	.word	0x00020420


	//   ....[136]....
        /*0770*/ 	.word	0x00020430


	//   ....[137]....
        /*0774*/ 	.word	0x00020440


	//   ....[138]....
        /*0778*/ 	.word	0x00020460


	//   ....[139]....
        /*077c*/ 	.word	0x00020470


	//   ....[140]....
        /*0780*/ 	.word	0x00020490


	//   ....[141]....
        /*0784*/ 	.word	0x000204b0


	//   ....[142]....
        /*0788*/ 	.word	0x000204c0


	//   ....[143]....
        /*078c*/ 	.word	0x000204d0


	//   ....[144]....
        /*0790*/ 	.word	0x000204f0


	//   ....[145]....
        /*0794*/ 	.word	0x00020500


	//   ....[146]....
        /*0798*/ 	.word	0x00020520


	//   ....[147]....
        /*079c*/ 	.word	0x00020540


	//   ....[148]....
        /*07a0*/ 	.word	0x00020550


	//   ....[149]....
        /*07a4*/ 	.word	0x00020560


	//   ....[150]....
        /*07a8*/ 	.word	0x00020580


	//   ....[151]....
        /*07ac*/ 	.word	0x00020590


	//   ....[152]....
        /*07b0*/ 	.word	0x000205b0


	//   ....[153]....
        /*07b4*/ 	.word	0x000205d0


	//   ....[154]....
        /*07b8*/ 	.word	0x000205e0


	//   ....[155]....
        /*07bc*/ 	.word	0x000205f0


	//   ....[156]....
        /*07c0*/ 	.word	0x00020610


	//   ....[157]....
        /*07c4*/ 	.word	0x00020620


	//   ....[158]....
        /*07c8*/ 	.word	0x00020640


	//   ....[159]....
        /*07cc*/ 	.word	0x00020660


	//   ....[160]....
        /*07d0*/ 	.word	0x00020670


	//   ....[161]....
        /*07d4*/ 	.word	0x00020680


	//   ....[162]....
        /*07d8*/ 	.word	0x000206a0


	//   ....[163]....
        /*07dc*/ 	.word	0x000206b0


	//   ....[164]....
        /*07e0*/ 	.word	0x000206d0


	//   ....[165]....
        /*07e4*/ 	.word	0x000206f0


	//   ....[166]....
        /*07e8*/ 	.word	0x00020700


	//   ....[167]....
        /*07ec*/ 	.word	0x00020710


	//   ....[168]....
        /*07f0*/ 	.word	0x00020730


	//   ....[169]....
        /*07f4*/ 	.word	0x00020740


	//   ....[170]....
        /*07f8*/ 	.word	0x00020760


	//   ....[171]....
        /*07fc*/ 	.word	0x00020780


	//   ....[172]....
        /*0800*/ 	.word	0x00020790


	//   ....[173]....
        /*0804*/ 	.word	0x000207a0


	//   ....[174]....
        /*0808*/ 	.word	0x000207c0


	//   ....[175]....
        /*080c*/ 	.word	0x000207d0


	//   ....[176]....
        /*0810*/ 	.word	0x000207f0


	//   ....[177]....
        /*0814*/ 	.word	0x00020810


	//   ....[178]....
        /*0818*/ 	.word	0x00020820


	//   ....[179]....
        /*081c*/ 	.word	0x00020830


	//   ....[180]....
        /*0820*/ 	.word	0x00020850


	//   ....[181]....
        /*0824*/ 	.word	0x00020860


	//   ....[182]....
        /*0828*/ 	.word	0x00020880


	//   ....[183]....
        /*082c*/ 	.word	0x000208a0


	//   ....[184]....
        /*0830*/ 	.word	0x000208b0


	//   ....[185]....
        /*0834*/ 	.word	0x000208c0


	//   ....[186]....
        /*0838*/ 	.word	0x000208e0


	//   ....[187]....
        /*083c*/ 	.word	0x000208f0


	//   ....[188]....
        /*0840*/ 	.word	0x00020910


	//   ....[189]....
        /*0844*/ 	.word	0x00020930


	//   ....[190]....
        /*0848*/ 	.word	0x00020940


	//   ....[191]....
        /*084c*/ 	.word	0x00020950


	//   ....[192]....
        /*0850*/ 	.word	0x000229c0


	//   ....[193]....
        /*0854*/ 	.word	0x000229f0


	//   ....[194]....
        /*0858*/ 	.word	0x00022a00


	//   ....[195]....
        /*085c*/ 	.word	0x00022a10


	//   ....[196]....
        /*0860*/ 	.word	0x00022a20


	//   ....[197]....
        /*0864*/ 	.word	0x00022a30


	//   ....[198]....
        /*0868*/ 	.word	0x00022a50


	//   ....[199]....
        /*086c*/ 	.word	0x00022a70


	//   ....[200]....
        /*0870*/ 	.word	0x00022a80


	//   ....[201]....
        /*0874*/ 	.word	0x00022a90


	//   ....[202]....
        /*0878*/ 	.word	0x00022ab0


	//   ....[203]....
        /*087c*/ 	.word	0x00022ac0


	//   ....[204]....
        /*0880*/ 	.word	0x00022ae0


	//   ....[205]....
        /*0884*/ 	.word	0x00022b00


	//   ....[206]....
        /*0888*/ 	.word	0x00022b10


	//   ....[207]....
        /*088c*/ 	.word	0x00022b20


	//   ....[208]....
        /*0890*/ 	.word	0x00022b40


	//   ....[209]....
        /*0894*/ 	.word	0x00022b50


	//   ....[210]....
        /*0898*/ 	.word	0x00022b70


	//   ....[211]....
        /*089c*/ 	.word	0x00022b90


	//   ....[212]....
        /*08a0*/ 	.word	0x00022ba0


	//   ....[213]....
        /*08a4*/ 	.word	0x00022bb0


	//   ....[214]....
        /*08a8*/ 	.word	0x00022bd0


	//   ....[215]....
        /*08ac*/ 	.word	0x00022be0


	//   ....[216]....
        /*08b0*/ 	.word	0x00022c00


	//   ....[217]....
        /*08b4*/ 	.word	0x00022c20


	//   ....[218]....
        /*08b8*/ 	.word	0x00022c30


	//   ....[219]....
        /*08bc*/ 	.word	0x00022c40


	//   ....[220]....
        /*08c0*/ 	.word	0x00022c60


	//   ....[221]....
        /*08c4*/ 	.word	0x00022c70


	//   ....[222]....
        /*08c8*/ 	.word	0x00022c90


	//   ....[223]....
        /*08cc*/ 	.word	0x00022cb0


	//   ....[224]....
        /*08d0*/ 	.word	0x00022cc0


	//   ....[225]....
        /*08d4*/ 	.word	0x00022cd0


	//   ....[226]....
        /*08d8*/ 	.word	0x00022cf0


	//   ....[227]....
        /*08dc*/ 	.word	0x00022d00


	//   ....[228]....
        /*08e0*/ 	.word	0x00022d20


	//   ....[229]....
        /*08e4*/ 	.word	0x00022d40


	//   ....[230]....
        /*08e8*/ 	.word	0x00022d50


	//   ....[231]....
        /*08ec*/ 	.word	0x00022d60


	//   ....[232]....
        /*08f0*/ 	.word	0x00022d80


	//   ....[233]....
        /*08f4*/ 	.word	0x00022d90


	//   ....[234]....
        /*08f8*/ 	.word	0x00022db0


	//   ....[235]....
        /*08fc*/ 	.word	0x00022dd0


	//   ....[236]....
        /*0900*/ 	.word	0x00022de0


	//   ....[237]....
        /*0904*/ 	.word	0x00022df0


	//   ....[238]....
        /*0908*/ 	.word	0x00022e10


	//   ....[239]....
        /*090c*/ 	.word	0x00022e20


	//   ....[240]....
        /*0910*/ 	.word	0x00022e40


	//   ....[241]....
        /*0914*/ 	.word	0x00022e60


	//   ....[242]....
        /*0918*/ 	.word	0x00022e70


	//   ....[243]....
        /*091c*/ 	.word	0x00022e80


	//   ....[244]....
        /*0920*/ 	.word	0x00022ea0


	//   ....[245]....
        /*0924*/ 	.word	0x00022eb0


	//   ....[246]....
        /*0928*/ 	.word	0x00022ed0


	//   ....[247]....
        /*092c*/ 	.word	0x00022ef0


	//   ....[248]....
        /*0930*/ 	.word	0x00022f00


	//   ....[249]....
        /*0934*/ 	.word	0x00022f10


	//   ....[250]....
        /*0938*/ 	.word	0x00022f30


	//   ....[251]....
        /*093c*/ 	.word	0x00022f40


	//   ....[252]....
        /*0940*/ 	.word	0x00022f60


	//   ....[253]....
        /*0944*/ 	.word	0x00022f80


	//   ....[254]....
        /*0948*/ 	.word	0x00022f90


	//   ....[255]....
        /*094c*/ 	.word	0x00022fa0


	//   ....[0]....
        /*0950*/ 	.word	0x00025010


	//   ....[1]....
        /*0954*/ 	.word	0x00025040


	//   ....[2]....
        /*0958*/ 	.word	0x00025050


	//   ....[3]....
        /*095c*/ 	.word	0x00025060


	//   ....[4]....
        /*0960*/ 	.word	0x00025070


	//   ....[5]....
        /*0964*/ 	.word	0x00025080


	//   ....[6]....
        /*0968*/ 	.word	0x000250a0


	//   ....[7]....
        /*096c*/ 	.word	0x000250c0


	//   ....[8]....
        /*0970*/ 	.word	0x000250d0


	//   ....[9]....
        /*0974*/ 	.word	0x000250e0


	//   ....[10]....
        /*0978*/ 	.word	0x00025100


	//   ....[11]....
        /*097c*/ 	.word	0x00025110


	//   ....[12]....
        /*0980*/ 	.word	0x00025130


	//   ....[13]....
        /*0984*/ 	.word	0x00025150


	//   ....[14]....
        /*0988*/ 	.word	0x00025160


	//   ....[15]....
        /*098c*/ 	.word	0x00025170


	//   ....[16]....
        /*0990*/ 	.word	0x00025190


	//   ....[17]....
        /*0994*/ 	.word	0x000251a0


	//   ....[18]....
        /*0998*/ 	.word	0x000251c0


	//   ....[19]....
        /*099c*/ 	.word	0x000251e0


	//   ....[20]....
        /*09a0*/ 	.word	0x000251f0


	//   ....[21]....
        /*09a4*/ 	.word	0x00025200


	//   ....[22]....
        /*09a8*/ 	.word	0x00025220


	//   ....[23]....
        /*09ac*/ 	.word	0x00025230


	//   ....[24]....
        /*09b0*/ 	.word	0x00025250


	//   ....[25]....
        /*09b4*/ 	.word	0x00025270


	//   ....[26]....
        /*09b8*/ 	.word	0x00025280


	//   ....[27]....
        /*09bc*/ 	.word	0x00025290


	//   ....[28]....
        /*09c0*/ 	.word	0x000252b0


	//   ....[29]....
        /*09c4*/ 	.word	0x000252c0


	//   ....[30]....
        /*09c8*/ 	.word	0x000252e0


	//   ....[31]....
        /*09cc*/ 	.word	0x00025300


	//   ....[32]....
        /*09d0*/ 	.word	0x00025310


	//   ....[33]....
        /*09d4*/ 	.word	0x00025320


	//   ....[34]....
        /*09d8*/ 	.word	0x00025340


	//   ....[35]....
        /*09dc*/ 	.word	0x00025350


	//   ....[36]....
        /*09e0*/ 	.word	0x00025370


	//   ....[37]....
        /*09e4*/ 	.word	0x00025390


	//   ....[38]....
        /*09e8*/ 	.word	0x000253a0


	//   ....[39]....
        /*09ec*/ 	.word	0x000253b0


	//   ....[40]....
        /*09f0*/ 	.word	0x000253d0


	//   ....[41]....
        /*09f4*/ 	.word	0x000253e0


	//   ....[42]....
        /*09f8*/ 	.word	0x00025400


	//   ....[43]....
        /*09fc*/ 	.word	0x00025420


	//   ....[44]....
        /*0a00*/ 	.word	0x00025430


	//   ....[45]....
        /*0a04*/ 	.word	0x00025440


	//   ....[46]....
        /*0a08*/ 	.word	0x00025460


	//   ....[47]....
        /*0a0c*/ 	.word	0x00025470


	//   ....[48]....
        /*0a10*/ 	.word	0x00025490


	//   ....[49]....
        /*0a14*/ 	.word	0x000254b0


	//   ....[50]....
        /*0a18*/ 	.word	0x000254c0


	//   ....[51]....
        /*0a1c*/ 	.word	0x000254d0


	//   ....[52]....
        /*0a20*/ 	.word	0x000254f0


	//   ....[53]....
        /*0a24*/ 	.word	0x00025500


	//   ....[54]....
        /*0a28*/ 	.word	0x00025520


	//   ....[55]....
        /*0a2c*/ 	.word	0x00025540


	//   ....[56]....
        /*0a30*/ 	.word	0x00025550


	//   ....[57]....
        /*0a34*/ 	.word	0x00025560


	//   ....[58]....
        /*0a38*/ 	.word	0x00025580


	//   ....[59]....
        /*0a3c*/ 	.word	0x00025590


	//   ....[60]....
        /*0a40*/ 	.word	0x000255b0


	//   ....[61]....
        /*0a44*/ 	.word	0x000255d0


	//   ....[62]....
        /*0a48*/ 	.word	0x000255e0


	//   ....[63]....
        /*0a4c*/ 	.word	0x000255f0


	//----- nvinfo : EIATTR_VRC_CTA_INIT_COUNT
	.align		4
.L_378:
        /*0a50*/ 	.byte	0x02, 0x4a
	.zero		1
	.zero		1


	//----- nvinfo : EIATTR_EXIT_INSTR_OFFSETS
	.align		4
        /*0a54*/ 	.byte	0x04, 0x1c
        /*0a56*/ 	.short	(.L_380 - .L_379)


	//   ....[0]....
.L_379:
        /*0a58*/ 	.word	0x00027650


	//   ....[1]....
        /*0a5c*/ 	.word	0x00027890


	//----- nvinfo : EIATTR_MAX_THREADS
	.align		4
.L_380:
        /*0a60*/ 	.byte	0x04, 0x05
        /*0a62*/ 	.short	(.L_382 - .L_381)
.L_381:
        /*0a64*/ 	.word	0x00000020
        /*0a68*/ 	.word	0x00000001
        /*0a6c*/ 	.word	0x00000001


	//----- nvinfo : EIATTR_CRS_STACK_SIZE
	.align		4
.L_382:
        /*0a70*/ 	.byte	0x04, 0x1e
        /*0a72*/ 	.short	(.L_384 - .L_383)
.L_383:
        /*0a74*/ 	.word	0x00000000


	//----- nvinfo : EIATTR_CBANK_PARAM_SIZE
	.align		4
.L_384:
        /*0a78*/ 	.byte	0x03, 0x19
        /*0a7a*/ 	.short	0x0018


	//----- nvinfo : EIATTR_PARAM_CBANK
	.align		4
        /*0a7c*/ 	.byte	0x04, 0x0a
        /*0a7e*/ 	.short	(.L_386 - .L_385)
	.align		4
.L_385:
        /*0a80*/ 	.word	index@(.nv.constant0._ZN17fastertransformer20batch_topK_kernel_v2IfLi32ELi32EEEvPiPT_S1_)
        /*0a84*/ 	.short	0x0380
        /*0a86*/ 	.short	0x0018


	//----- nvinfo : EIATTR_SW_WAR
	.align		4
.L_386:
        /*0a88*/ 	.byte	0x04, 0x36
        /*0a8a*/ 	.short	(.L_388 - .L_387)
.L_387:
        /*0a8c*/ 	.word	0x00000008
.L_388:


//--------------------- .nv.info._ZN17fastertransformer17batch_topK_kernelIfLi32ELi256EEEvPiPT_S1_ --------------------------
	.section	.nv.info._ZN17fastertransformer17batch_topK_kernelIfLi32ELi256EEEvPiPT_S1_,"",@"SHT_CUDA_INFO"
	.sectionflags	@""
	.align	4


	//----- nvinfo : EIATTR_CUDA_API_VERSION
	.align		4
        /*0000*/ 	.byte	0x04, 0x37
        /*0002*/ 	.short	(.L_390 - .L_389)
.L_389:
        /*0004*/ 	.word	0x00000082


	//----- nvinfo : EIATTR_KPARAM_INFO
	.align		4
.L_390:
        /*0008*/ 	.byte	0x04, 0x17
        /*000a*/ 	.short	(.L_392 - .L_391)
.L_391:
        /*000c*/ 	.word	0x00000000
        /*0010*/ 	.short	0x0002
        /*0012*/ 	.short	0x0010
        /*0014*/ 	.byte	0x00, 0xf5, 0x21, 0x00


	//----- nvinfo : EIATTR_KPARAM_INFO
	.align		4
.L_392:
        /*0018*/ 	.byte	0x04, 0x17
        /*001a*/ 	.short	(.L_394 - .L_393)
.L_393:
        /*001c*/ 	.word	0x00000000
        /*0020*/ 	.short	0x0001
        /*0022*/ 	.short	0x0008
        /*0024*/ 	.byte	0x00, 0xf5, 0x21, 0x00


	//----- nvinfo : EIATTR_KPARAM_INFO
	.align		4
.L_394:
        /*0028*/ 	.byte	0x04, 0x17
        /*002a*/ 	.short	(.L_396 - .L_395)
.L_395:
        /*002c*/ 	.word	0x00000000
        /*0030*/ 	.short	0x0000
        /*0032*/ 	.short	0x0000
        /*0034*/ 	.byte	0x00, 0xf5, 0x21, 0x00


	//----- nvinfo : EIATTR_SPARSE_MMA_MASK
	.align		4
.L_396:
        /*0038*/ 	.byte	0x03, 0x50
        /*003a*/ 	.short	0x0000


	//----- nvinfo : EIATTR_MAXREG_COUNT
	.align		4
        /*003c*/ 	.byte	0x03, 0x1b
        /*003e*/ 	.short	0x00ff


	//----- nvinfo : EIATTR_MERCURY_ISA_VERSION
	.align		4
        /*0040*/ 	.byte	0x03, 0x5f
        /*0042*/ 	.short	0x0101


	//----- nvinfo : EIATTR_VRC_CTA_INIT_COUNT
	.align		4
        /*0044*/ 	.byte	0x02, 0x4a
	.zero		1
	.zero		1


	//----- nvinfo : EIATTR_EXIT_INSTR_OFFSETS
	.align		4
        /*0048*/ 	.byte	0x04, 0x1c
        /*004a*/ 	.short	(.L_398 - .L_397)


	//   ....[0]....
.L_397:
        /*004c*/ 	.word	0x00000030


	//   ....[1]....
        /*0050*/ 	.word	0x00002780


	//----- nvinfo : EIATTR_MAX_THREADS
	.align		4
.L_398:
        /*0054*/ 	.byte	0x04, 0x05
        /*0056*/ 	.short	(.L_400 - .L_399)
.L_399:
        /*0058*/ 	.word	0x00000100
        /*005c*/ 	.word	0x00000001
        /*0060*/ 	.word	0x00000001


	//----- nvinfo : EIATTR_CBANK_PARAM_SIZE
	.align		4
.L_400:
        /*0064*/ 	.byte	0x03, 0x19
        /*0066*/ 	.short	0x0018


	//----- nvinfo : EIATTR_PARAM_CBANK
	.align		4
        /*0068*/ 	.byte	0x04, 0x0a
        /*006a*/ 	.short	(.L_402 - .L_401)
	.align		4
.L_401:
        /*006c*/ 	.word	index@(.nv.constant0._ZN17fastertransformer17batch_topK_kernelIfLi32ELi256EEEvPiPT_S1_)
        /*0070*/ 	.short	0x0380
        /*0072*/ 	.short	0x0018


	//----- nvinfo : EIATTR_SW_WAR
	.align		4
.L_402:
        /*0074*/ 	.byte	0x04, 0x36
        /*0076*/ 	.short	(.L_404 - .L_403)
.L_403:
        /*0078*/ 	.word	0x00000008
.L_404:


//--------------------- .nv.info._ZN17fastertransformer16beam_topK_kernelIfLi32ELi64EEEvPKT_PiPS1_PKbPKiiS1_f --------------------------
	.section	.nv.info._ZN17fastertransformer16beam_topK_kernelIfLi32ELi64EEEvPKT_PiPS1_PKbPKiiS1_f,"",@"SHT_CUDA_INFO"
	.sectionflags	@""
	.align	4


	//----- nvinfo : EIATTR_CUDA_API_VERSION
	.align		4
        /*0000*/ 	.byte	0x04, 0x37
        /*0002*/ 	.short	(.L_406 - .L_405)
.L_405:
        /*0004*/ 	.word	0x00000082


	//----- nvinfo : EIATTR_KPARAM_INFO
	.align		4
.L_406:
        /*0008*/ 	.byte	0x04, 0x17
        /*000a*/ 	.short	(.L_408 - .L_407)
.L_407:
        /*000c*/ 	.word	0x00000000
        /*0010*/ 	.short	0x0007
        /*0012*/ 	.short	0x0030
        /*0014*/ 	.byte	0x00, 0xf0, 0x11, 0x00


	//----- nvinfo : EIATTR_KPARAM_INFO
	.align		4
.L_408:
        /*0018*/ 	.byte	0x04, 0x17
        /*001a*/ 	.short	(.L_410 - .L_409)
.L_409:
        /*001c*/ 	.word	0x00000000
        /*0020*/ 	.short	0x0006
        /*0022*/ 	.short	0x002c
        /*0024*/ 	.byte	0x00, 0xf0, 0x11, 0x00


	//----- nvinfo : EIATTR_KPARAM_INFO
	.align		4
.L_410:
        /*0028*/ 	.byte	0x04, 0x17
        /*002a*/ 	.short	(.L_412 - .L_411)
.L_411:
        /*002c*/ 	.word	0x00000000
        /*0030*/ 	.short	0x0005
        /*0032*/ 	.short	0x0028
        /*0034*/ 	.byte	0x00, 0xf0, 0x11, 0x00


	//----- nvinfo : EIATTR_KPARAM_INFO
	.align		4
.L_412:
        /*0038*/ 	.byte	0x04, 0x17
        /*003a*/ 	.short	(.L_414 - .L_413)
.L_413:
        /*003c*/ 	.word	0x00000000
        /*0040*/ 	.short	0x0004
        /*0042*/ 	.short	0x0020
        /*0044*/ 	.byte	0x00, 0xf5, 0x21, 0x00


	//----- nvinfo : EIATTR_KPARAM_INFO
	.align		4
.L_414:
        /*0048*/ 	.byte	0x04, 0x17
        /*004a*/ 	.short	(.L_416 - .L_415)
.L_415:
        /*004c*/ 	.word	0x00000000
        /*0050*/ 	.short	0x0003
        /*0052*/ 	.short	0x0018
        /*0054*/ 	.byte	0x00, 0xf5, 0x21, 0x00


	//----- nvinfo : EIATTR_KPARAM_INFO
	.align		4
.L_416:
        /*0058*/ 	.byte	0x04, 0x17
        /*005a*/ 	.short	(.L_418 - .L_417)
.L_417:
        /*005c*/ 	.word	0x00000000
        /*0060*/ 	.short	0x0002
        /*0062*/ 	.short	0x0010
        /*0064*/ 	.byte	0x00, 0xf5, 0x21, 0x00


	//----- nvinfo : EIATTR_KPARAM_INFO
	.align		4
.L_418:
        /*0068*/ 	.byte	0x04, 0x17
        /*006a*/ 	.short	(.L_420 - .L_419)
.L_419:
        /*006c*/ 	.word	0x00000000
        /*0070*/ 	.short	0x0001
        /*0072*/ 	.short	0x0008
        /*0074*/ 	.byte	0x00, 0xf5, 0x21, 0x00


	//----- nvinfo : EIATTR_KPARAM_INFO
	.align		4
.L_420:
        /*0078*/ 	.byte	0x04, 0x17
        /*007a*/ 	.short	(.L_422 - .L_421)
.L_421:
        /*007c*/ 	.word	0x00000000
        /*0080*/ 	.short	0x0000
        /*0082*/ 	.short	0x0000
        /*0084*/ 	.byte	0x00, 0xf5, 0x21, 0x00


	//----- nvinfo : EIATTR_SPARSE_MMA_MASK
	.align		4
.L_422:
        /*0088*/ 	.byte	0x03, 0x50
        /*008a*/ 	.short	0x0000


	//----- nvinfo : EIATTR_MAXREG_COUNT
	.align		4
        /*008c*/ 	.byte	0x03, 0x1b
        /*008e*/ 	.short	0x00ff


	//----- nvinfo : EIATTR_NUM_BARRIERS
	.align		4
        /*0090*/ 	.byte	0x02, 0x4c
        /*0092*/ 	.byte	0x01
	.zero		1


	//----- nvinfo : EIATTR_MERCURY_ISA_VERSION
	.align		4
        /*0094*/ 	.byte	0x03, 0x5f
        /*0096*/ 	.short	0x0101


	//----- nvinfo : EIATTR_UNUSED_LOAD_BYTE_OFFSET
	.align		4
        /*0098*/ 	.byte	0x04, 0x44
        /*009a*/ 	.short	(.L_424 - .L_423)


	//   ....[0]....
.L_423:
        /*009c*/ 	.word	0x0000f580
        /*00a0*/ 	.word	0x0000fff0


	//----- nvinfo : EIATTR_COOP_GROUP_MASK_REGIDS
	.align		4
.L_424:
        /*00a4*/ 	.byte	0x04, 0x29
        /*00a6*/ 	.short	(.L_426 - .L_425)


	//   ....[0]....
.L_425:
        /*00a8*/ 	.word	0xffffffff


	//   ....[1]....
        /*00ac*/ 	.word	0xffffffff


	//   ....[2]....
        /*00b0*/ 	.word	0xffffffff


	//   ....[3]....
        /*00b4*/ 	.word	0xffffffff


	//   ....[4]....
        /*00b8*/ 	.word	0xffffffff


	//   ....[5]....
        /*00bc*/ 	.word	0xffffffff


	//   ....[6]....
        /*00c0*/ 	.word	0xffffffff


	//   ....[7]....
        /*00c4*/ 	.word	0xffffffff


	//   ....[8]....
        /*00c8*/ 	.word	0xffffffff


	//   ....[9]....
        /*00cc*/ 	.word	0xffffffff


	//   ....[10]....
        /*00d0*/ 	.word	0xffffffff


	//   ....[11]....
        /*00d4*/ 	.word	0xffffffff


	//   ....[12]....
        /*00d8*/ 	.word	0xffffffff


	//   ....[13]....
        /*00dc*/ 	.word	0xffffffff


	//   ....[14]....
        /*00e0*/ 	.word	0xffffffff


	//   ....[15]....
        /*00e4*/ 	.word	0xffffffff


	//   ....[16]....
        /*00e8*/ 	.word	0xffffffff


	//   ....[17]....
        /*00ec*/ 	.word	0xffffffff


	//   ....[18]....
        /*00f0*/ 	.word	0xffffffff


	//   ....[19]....
        /*00f4*/ 	.word	0xffffffff


	//   ....[20]....
        /*00f8*/ 	.word	0xffffffff


	//   ....[21]....
        /*00fc*/ 	.word	0xffffffff


	//   ....[22]....
        /*0100*/ 	.word	0xffffffff


	//   ....[23]....
        /*0104*/ 	.word	0xffffffff


	//   ....[24]....
        /*0108*/ 	.word	0xffffffff


	//   ....[25]....
        /*010c*/ 	.word	0xffffffff


	//   ....[26]....
        /*0110*/ 	.word	0xffffffff


	//   ....[27]....
        /*0114*/ 	.word	0xffffffff


	//   ....[28]....
        /*0118*/ 	.word	0xffffffff


	//   ....[29]....
        /*011c*/ 	.word	0xffffffff


	//   ....[30]....
        /*0120*/ 	.word	0xffffffff


	//   ....[31]....
        /*0124*/ 	.word	0xffffffff


	//   ....[32]....
        /*0128*/ 	.word	0xffffffff


	//   ....[33]....
        /*012c*/ 	.word	0xffffffff


	//   ....[34]....
        /*0130*/ 	.word	0xffffffff


	//   ....[35]....
        /*0134*/ 	.word	0xffffffff


	//   ....[36]....
        /*0138*/ 	.word	0xffffffff


	//   ....[37]....
        /*013c*/ 	.word	0xffffffff


	//   ....[38]....
        /*0140*/ 	.word	0xffffffff


	//   ....[39]....
        /*0144*/ 	.word	0xffffffff


	//   ....[40]....
        /*0148*/ 	.word	0xffffffff


	//   ....[41]....
        /*014c*/ 	.word	0xffffffff


	//   ....[42]....
        /*0150*/ 	.word	0xffffffff


	//   ....[43]....
        /*0154*/ 	.word	0xffffffff


	//   ....[44]....
        /*0158*/ 	.word	0xffffffff


	//   ....[45]....
        /*015c*/ 	.word	0xffffffff


	//   ....[46]....
        /*0160*/ 	.word	0xffffffff


	//   ....[47]....
        /*0164*/ 	.word	0xffffffff


	//   ....[48]....
        /*0168*/ 	.word	0xffffffff


	//   ....[49]....
        /*016c*/ 	.word	0xffffffff


	//   ....[50]....
        /*0170*/ 	.word	0xffffffff


	//   ....[51]....
        /*0174*/ 	.word	0xffffffff


	//   ....[52]....
        /*0178*/ 	.word	0xffffffff


	//   ....[53]....
        /*017c*/ 	.word	0xffffffff


	//   ....[54]....
        /*0180*/ 	.word	0xffffffff


	//   ....[55]....
        /*0184*/ 	.word	0xffffffff


	//   ....[56]....
        /*0188*/ 	.word	0xffffffff


	//   ....[57]....
        /*018c*/ 	.word	0xffffffff


	//   ....[58]....
        /*0190*/ 	.word	0xffffffff


	//   ....[59]....
        /*0194*/ 	.word	0xffffffff


	//   ....[60]....
        /*0198*/ 	.word	0xffffffff


	//   ....[61]....
        /*019c*/ 	.word	0xffffffff


	//   ....[62]....
        /*01a0*/ 	.word	0xffffffff


	//   ....[63]....
        /*01a4*/ 	.word	0xffffffff


	//   ....[64]....
        /*01a8*/ 	.word	0xffffffff


	//   ....[65]....
        /*01ac*/ 	.word	0xffffffff


	//   ....[66]....
        /*01b0*/ 	.word	0xffffffff


	//   ....[67]....
        /*01b4*/ 	.word	0xffffffff


	//   ....[68]....
        /*01b8*/ 	.word	0xffffffff


	//   ....[69]....
        /*01bc*/ 	.word	0xffffffff


	//   ....[70]....
        /*01c0*/ 	.word	0xffffffff


	//   ....[71]....
        /*01c4*/ 	.word	0xffffffff


	//   ....[72]....
        /*01c8*/ 	.word	0xffffffff


	//   ....[73]....
        /*01cc*/ 	.word	0xffffffff


	//   ....[74]....
        /*01d0*/ 	.word	0xffffffff


	//   ....[75]....
        /*01d4*/ 	.word	0xffffffff


	//   ....[76]....
        /*01d8*/ 	.word	0xffffffff


	//   ....[77]....
        /*01dc*/ 	.word	0xffffffff


	//   ....[78]....
        /*01e0*/ 	.word	0xffffffff


	//   ....[79]....
        /*01e4*/ 	.word	0xffffffff


	//   ....[80]....
        /*01e8*/ 	.word	0xffffffff


	//   ....[81]....
        /*01ec*/ 	.word	0xffffffff


	//   ....[82]....
        /*01f0*/ 	.word	0xffffffff


	//   ....[83]....
        /*01f4*/ 	.word	0xffffffff


	//   ....[84]....
        /*01f8*/ 	.word	0xffffffff


	//   ....[85]....
        /*01fc*/ 	.word	0xffffffff


	//   ....[86]....
        /*0200*/ 	.word	0xffffffff


	//   ....[87]....
        /*0204*/ 	.word	0xffffffff


	//   ....[88]....
        /*0208*/ 	.word	0xffffffff


	//   ....[89]....
        /*020c*/ 	.word	0xffffffff


	//   ....[90]....
        /*0210*/ 	.word	0xffffffff


	//   ....[91]....
        /*0214*/ 	.word	0xffffffff


	//   ....[92]....
        /*0218*/ 	.word	0xffffffff


	//   ....[93]....
        /*021c*/ 	.word	0xffffffff


	//   ....[94]....
        /*0220*/ 	.word	0xffffffff


	//   ....[95]....
        /*0224*/ 	.word	0xffffffff


	//   ....[96]....
        /*0228*/ 	.word	0xffffffff


	//   ....[97]....
        /*022c*/ 	.word	0xffffffff


	//   ....[98]....
        /*0230*/ 	.word	0xffffffff


	//   ....[99]....
        /*0234*/ 	.word	0xffffffff


	//   ....[100]....
        /*0238*/ 	.word	0xffffffff


	//   ....[101]....
        /*023c*/ 	.word	0xffffffff


	//   ....[102]....
        /*0240*/ 	.word	0xffffffff


	//   ....[103]....
        /*0244*/ 	.word	0xffffffff


	//   ....[104]....
        /*0248*/ 	.word	0xffffffff


	//   ....[105]....
        /*024c*/ 	.word	0xffffffff


	//   ....[106]....
        /*0250*/ 	.word	0xffffffff


	//   ....[107]....
        /*0254*/ 	.word	0xffffffff


	//   ....[108]....
        /*0258*/ 	.word	0xffffffff


	//   ....[109]....
        /*025c*/ 	.word	0xffffffff


	//   ....[110]....
        /*0260*/ 	.word	0xffffffff


	//   ....[111]....
        /*0264*/ 	.word	0xffffffff


	//   ....[112]....
        /*0268*/ 	.word	0xffffffff


	//   ....[113]....
        /*026c*/ 	.word	0xffffffff


	//   ....[114]....
        /*0270*/ 	.word	0xffffffff


	//   ....[115]....
        /*0274*/ 	.word	0xffffffff


	//   ....[116]....
        /*0278*/ 	.word	0xffffffff


	//   ....[117]....
        /*027c*/ 	.word	0xffffffff


	//   ....[118]....
        /*0280*/ 	.word	0xffffffff


	//   ....[119]....
        /*0284*/ 	.word	0xffffffff


	//   ....[120]....
        /*0288*/ 	.word	0xffffffff


	//   ....[121]....
        /*028c*/ 	.word	0xffffffff


	//   ....[122]....
        /*0290*/ 	.word	0xffffffff


	//   ....[123]....
        /*0294*/ 	.word	0xffffffff


	//   ....[124]....
        /*0298*/ 	.word	0xffffffff


	//   ....[125]....
        /*029c*/ 	.word	0xffffffff


	//   ....[126]....
        /*02a0*/ 	.word	0xffffffff


	//   ....[127]....
        /*02a4*/ 	.word	0xffffffff


	//   ....[128]....
        /*02a8*/ 	.word	0xffffffff


	//   ....[129]....
        /*02ac*/ 	.word	0xffffffff


	//   ....[130]....
        /*02b0*/ 	.word	0xffffffff


	//   ....[131]....
        /*02b4*/ 	.word	0xffffffff


	//   ....[132]....
        /*02b8*/ 	.word	0xffffffff


	//   ....[133]....
        /*02bc*/ 	.word	0xffffffff


	//   ....[134]....
        /*02c0*/ 	.word	0xffffffff


	//   ....[135]....
        /*02c4*/ 	.word	0xffffffff


	//   ....[136]....
        /*02c8*/ 	.word	0xffffffff


	//   ....[137]....
        /*02cc*/ 	.word	0xffffffff


	//   ....[138]....
        /*02d0*/ 	.word	0xffffffff


	//   ....[139]....
        /*02d4*/ 	.word	0xffffffff


	//   ....[140]....
        /*02d8*/ 	.word	0xffffffff


	//   ....[141]....
        /*02dc*/ 	.word	0xffffffff


	//   ....[142]....
        /*02e0*/ 	.word	0xffffffff


	//   ....[143]....
        /*02e4*/ 	.word	0xffffffff


	//   ....[144]....
        /*02e8*/ 	.word	0xffffffff


	//   ....[145]....
        /*02ec*/ 	.word	0xffffffff


	//   ....[146]....
        /*02f0*/ 	.word	0xffffffff


	//   ....[147]....
        /*02f4*/ 	.word	0xffffffff


	//   ....[148]....
        /*02f8*/ 	.word	0xffffffff


	//   ....[149]....
        /*02fc*/ 	.word	0xffffffff


	//   ....[150]....
        /*0300*/ 	.word	0xffffffff


	//   ....[151]....
        /*0304*/ 	.word	0xffffffff


	//   ....[152]....
        /*0308*/ 	.word	0xffffffff


	//   ....[153]....
        /*030c*/ 	.word	0xffffffff


	//   ....[154]....
        /*0310*/ 	.word	0xffffffff


	//   ....[155]....
        /*0314*/ 	.word	0xffffffff


	//   ....[156]....
        /*0318*/ 	.word	0xffffffff


	//   ....[157]....
        /*031c*/ 	.word	0xffffffff


	//   ....[158]....
        /*0320*/ 	.word	0xffffffff


	//   ....[159]....
        /*0324*/ 	.word	0xffffffff


	//   ....[160]....
        /*0328*/ 	.word	0xffffffff


	//   ....[161]....
        /*032c*/ 	.word	0xffffffff


	//   ....[162]....
        /*0330*/ 	.word	0xffffffff


	//   ....[163]....
        /*0334*/ 	.word	0xffffffff


	//   ....[164]....
        /*0338*/ 	.word	0xffffffff


	//   ....[165]....
        /*033c*/ 	.word	0xffffffff


	//   ....[166]....
        /*0340*/ 	.word	0xffffffff


	//   ....[167]....
        /*0344*/ 	.word	0xffffffff


	//   ....[168]....
        /*0348*/ 	.word	0xffffffff


	//   ....[169]....
        /*034c*/ 	.word	0xffffffff


	//   ....[170]....
        /*0350*/ 	.word	0xffffffff


	//   ....[171]....
        /*0354*/ 	.word	0xffffffff


	//   ....[172]....
        /*0358*/ 	.word	0xffffffff


	//   ....[173]....
        /*035c*/ 	.word	0xffffffff


	//   ....[174]....
        /*0360*/ 	.word	0xffffffff


	//   ....[175]....
        /*0364*/ 	.word	0xffffffff


	//   ....[176]....
        /*0368*/ 	.word	0xffffffff


	//   ....[177]....
        /*036c*/ 	.word	0xffffffff


	//   ....[178]....
        /*0370*/ 	.word	0xffffffff


	//   ....[179]....
        /*0374*/ 	.word	0xffffffff


	//   ....[180]....
        /*0378*/ 	.word	0xffffffff


	//   ....[181]....
        /*037c*/ 	.word	0xffffffff


	//   ....[182]....
        /*0380*/ 	.word	0xffffffff


	//   ....[183]....
        /*0384*/ 	.word	0xffffffff


	//   ....[184]....
        /*0388*/ 	.word	0xffffffff


	//   ....[185]....
        /*038c*/ 	.word	0xffffffff


	//   ....[186]....
        /*0390*/ 	.word	0xffffffff


	//   ....[187]....
        /*0394*/ 	.word	0xffffffff


	//   ....[188]....
        /*0398*/ 	.word	0xffffffff


	//   ....[189]....
        /*039c*/ 	.word	0xffffffff


	//   ....[190]....
        /*03a0*/ 	.word	0xffffffff


	//   ....[191]....
        /*03a4*/ 	.word	0xffffffff


	//   ....[192]....
        /*03a8*/ 	.word	0xffffffff


	//   ....[193]....
        /*03ac*/ 	.word	0xffffffff


	//   ....[194]....
        /*03b0*/ 	.word	0xffffffff


	//   ....[195]....
        /*03b4*/ 	.word	0xffffffff


	//   ....[196]....
        /*03b8*/ 	.word	0xffffffff


	//   ....[197]....
        /*03bc*/ 	.word	0xffffffff


	//   ....[198]....
        /*03c0*/ 	.word	0xffffffff


	//   ....[199]....
        /*03c4*/ 	.word	0xffffffff


	//   ....[200]....
        /*03c8*/ 	.word	0xffffffff


	//   ....[201]....
        /*03cc*/ 	.word	0xffffffff


	//   ....[202]....
        /*03d0*/ 	.word	0xffffffff


	//   ....[203]....
        /*03d4*/ 	.word	0xffffffff


	//   ....[204]....
        /*03d8*/ 	.word	0xffffffff


	//   ....[205]....
        /*03dc*/ 	.word	0xffffffff


	//   ....[206]....
        /*03e0*/ 	.word	0xffffffff


	//   ....[207]....
        /*03e4*/ 	.word	0xffffffff


	//   ....[208]....
        /*03e8*/ 	.word	0xffffffff


	//   ....[209]....
        /*03ec*/ 	.word	0xffffffff


	//   ....[210]....
        /*03f0*/ 	.word	0xffffffff


	//   ....[211]....
        /*03f4*/ 	.word	0xffffffff


	//   ....[212]....
        /*03f8*/ 	.word	0xffffffff


	//   ....[213]....
        /*03fc*/ 	.word	0xffffffff


	//   ....[214]....
        /*0400*/ 	.word	0xffffffff


	//   ....[215]....
        /*0404*/ 	.word	0xffffffff


	//   ....[216]....
        /*0408*/ 	.word	0xffffffff


	//   ....[217]....
        /*040c*/ 	.word	0xffffffff


	//   ....[218]....
        /*0410*/ 	.word	0xffffffff


	//   ....[219]....
        /*0414*/ 	.word	0xffffffff


	//   ....[220]....
        /*0418*/ 	.word	0xffffffff


	//   ....[221]....
        /*041c*/ 	.word	0xffffffff


	//   ....[222]....
        /*0420*/ 	.word	0xffffffff


	//   ....[223]....
        /*0424*/ 	.word	0xffffffff


	//   ....[224]....
        /*0428*/ 	.word	0xffffffff


	//   ....[225]....
        /*042c*/ 	.word	0xffffffff


	//   ....[226]....
        /*0430*/ 	.word	0xffffffff


	//   ....[227]....
        /*0434*/ 	.word	0xffffffff


	//   ....[228]....
        /*0438*/ 	.word	0xffffffff


	//   ....[229]....
        /*043c*/ 	.word	0xffffffff


	//   ....[230]....
        /*0440*/ 	.word	0xffffffff


	//   ....[231]....
        /*0444*/ 	.word	0xffffffff


	//   ....[232]....
        /*0448*/ 	.word	0xffffffff


	//   ....[233]....
        /*044c*/ 	.word	0xffffffff


	//   ....[234]....
        /*0450*/ 	.word	0xffffffff


	//   ....[235]....
        /*0454*/ 	.word	0xffffffff


	//   ....[236]....
        /*0458*/ 	.word	0xffffffff


	//   ....[237]....
        /*045c*/ 	.word	0xffffffff


	//   ....[238]....
        /*0460*/ 	.word	0xffffffff


	//   ....[239]....
        /*0464*/ 	.word	0xffffffff


	//   ....[240]....
        /*0468*/ 	.word	0xffffffff


	//   ....[241]....
        /*046c*/ 	.word	0xffffffff


	//   ....[242]....
        /*0470*/ 	.word	0xffffffff


	//   ....[243]....
        /*0474*/ 	.word	0xffffffff


	//   ....[244]....
        /*0478*/ 	.word	0xffffffff


	//   ....[245]....
        /*047c*/ 	.word	0xffffffff


	//   ....[246]....
        /*0480*/ 	.word	0xffffffff


	//   ....[247]....
        /*0484*/ 	.word	0xffffffff


	//   ....[248]....
        /*0488*/ 	.word	0xffffffff


	//   ....[249]....
        /*048c*/ 	.word	0xffffffff


	//   ....[250]....
        /*0490*/ 	.word	0xffffffff


	//   ....[251]....
        /*0494*/ 	.word	0xffffffff


	//   ....[252]....
        /*0498*/ 	.word	0xffffffff


	//   ....[253]....
        /*049c*/ 	.word	0xffffffff


	//   ....[254]....
        /*04a0*/ 	.word	0xffffffff


	//   ....[255]....
        /*04a4*/ 	.word	0xffffffff


	//   ....[0]....
        /*04a8*/ 	.word	0xffffffff


	//   ....[1]....
        /*04ac*/ 	.word	0xffffffff


	//   ....[2]....
        /*04b0*/ 	.word	0xffffffff


	//   ....[3]....
        /*04b4*/ 	.word	0xffffffff


	//   ....[4]....
        /*04b8*/ 	.word	0xffffffff


	//   ....[5]....
        /*04bc*/ 	.word	0xffffffff


	//   ....[6]....
        /*04c0*/ 	.word	0xffffffff


	//   ....[7]....
        /*04c4*/ 	.word	0xffffffff


	//   ....[8]....
        /*04c8*/ 	.word	0xffffffff


	//   ....[9]....
        /*04cc*/ 	.word	0xffffffff


	//   ....[10]....
        /*04d0*/ 	.word	0xffffffff


	//   ....[11]....
        /*04d4*/ 	.word	0xffffffff


	//   ....[12]....
        /*04d8*/ 	.word	0xffffffff


	//   ....[13]....
        /*04dc*/ 	.word	0xffffffff


	//   ....[14]....
        /*04e0*/ 	.word	0xffffffff


	//   ....[15]....
        /*04e4*/ 	.word	0xffffffff


	//   ....[16]....
        /*04e8*/ 	.word	0xffffffff


	//   ....[17]....
        /*04ec*/ 	.word	0xffffffff


	//   ....[18]....
        /*04f0*/ 	.word	0xffffffff


	//   ....[19]....
        /*04f4*/ 	.word	0xffffffff


	//   ....[20]....
        /*04f8*/ 	.word	0xffffffff


	//   ....[21]....
        /*04fc*/ 	.word	0xffffffff


	//   ....[22]....
        /*0500*/ 	.word	0xffffffff


	//   ....[23]....
        /*0504*/ 	.word	0xffffffff


	//   ....[24]....
        /*0508*/ 	.word	0xffffffff


	//   ....[25]....
        /*050c*/ 	.word	0xffffffff


	//   ....[26]....
        /*0510*/ 	.word	0xffffffff


	//   ....[27]....
        /*0514*/ 	.word	0xffffffff


	//   ....[28]....
        /*0518*/ 	.word	0xffffffff


	//   ....[29]....
        /*051c*/ 	.word	0xffffffff


	//   ....[30]....
        /*0520*/ 	.word	0xffffffff


	//   ....[31]....
        /*0524*/ 	.word	0xffffffff


	//   ....[32]....
        /*0528*/ 	.word	0xffffffff


	//   ....[33]....
        /*052c*/ 	.word	0xffffffff


	//   ....[34]....
        /*0530*/ 	.word	0xffffffff


	//   ....[35]....
        /*0534*/ 	.word	0xffffffff


	//   ....[36]....
        /*0538*/ 	.word	0xffffffff


	//   ....[37]....
        /*053c*/ 	.word	0xffffffff


	//   ....[38]....
        /*0540*/ 	.word	0xffffffff


	//   ....[39]....
        /*0544*/ 	.word	0xffffffff


	//   ....[40]....
        /*0548*/ 	.word	0xffffffff


	//   ....[41]....
        /*054c*/ 	.word	0xffffffff


	//   ....[42]....
        /*0550*/ 	.word	0xffffffff


	//   ....[43]....
        /*0554*/ 	.word	0xffffffff


	//   ....[44]....
        /*0558*/ 	.word	0xffffffff


	//   ....[45]....
        /*055c*/ 	.word	0xffffffff


	//   ....[46]....
        /*0560*/ 	.word	0xffffffff


	//   ....[47]....
        /*0564*/ 	.word	0xffffffff


	//   ....[48]....
        /*0568*/ 	.word	0xffffffff


	//   ....[49]....
        /*056c*/ 	.word	0xffffffff


	//   ....[50]....
        /*0570*/ 	.word	0xffffffff


	//   ....[51]....
        /*0574*/ 	.word	0xffffffff


	//   ....[52]....
        /*0578*/ 	.word	0xffffffff


	//   ....[53]....
        /*057c*/ 	.word	0xffffffff


	//   ....[54]....
        /*0580*/ 	.word	0xffffffff


	//   ....[55]....
        /*0584*/ 	.word	0xffffffff


	//   ....[56]....
        /*0588*/ 	.word	0xffffffff


	//   ....[57]....
        /*058c*/ 	.word	0xffffffff


	//   ....[58]....
        /*0590*/ 	.word	0xffffffff


	//   ....[59]....
        /*0594*/ 	.word	0xffffffff


	//   ....[60]....
        /*0598*/ 	.word	0xffffffff


	//   ....[61]....
        /*059c*/ 	.word	0xffffffff


	//   ....[62]....
        /*05a0*/ 	.word	0xffffffff


	//   ....[63]....
        /*05a4*/ 	.word	0xffffffff


	//----- nvinfo : EIATTR_COOP_GROUP_INSTR_OFFSETS
	.align		4
.L_426:
        /*05a8*/ 	.byte	0x04, 0x28
        /*05aa*/ 	.short	(.L_428 - .L_427)


	//   ....[0]....
.L_427:
        /*05ac*/ 	.word	0x00002620


	//   ....[1]....
        /*05b0*/ 	.word	0x00002640


	//   ....[2]....
        /*05b4*/ 	.word	0x00002650


	//   ....[3]....
        /*05b8*/ 	.word	0x00002660


	//   ....[4]....
        /*05bc*/ 	.word	0x00002670


	//   ....[5]....
        /*05c0*/ 	.word	0x00002680


	//   ....[6]....
        /*05c4*/ 	.word	0x00002690


	//   ....[7]....
        /*05c8*/ 	.word	0x000026a0


	//   ....[8]....
        /*05cc*/ 	.word	0x000026b0


	//   ....[9]....
        /*05d0*/ 	.word	0x000026c0


	//   ....[10]....
        /*05d4*/ 	.word	0x000026d0


	//   ....[11]....
        /*05d8*/ 	.word	0x000026e0


	//   ....[12]....
        /*05dc*/ 	.word	0x000026f0


	//   ....[13]....
        /*05e0*/ 	.word	0x00002700


	//   ....[14]....
        /*05e4*/ 	.word	0x00002710


	//   ....[15]....
        /*05e8*/ 	.word	0x00002720


	//   ....[16]....
        /*05ec*/ 	.word	0x00002730


	//   ....[17]....
        /*05f0*/ 	.word	0x00002740


	//   ....[18]....
        /*05f4*/ 	.word	0x00002750


	//   ....[19]....
        /*05f8*/ 	.word	0x00002760


	//   ....[20]....
        /*05fc*/ 	.word	0x00002770


	//   ....[21]....
        /*0600*/ 	.word	0x00002780


	//   ....[22]....
        /*0604*/ 	.word	0x000027a0


	//   ....[23]....
        /*0608*/ 	.word	0x000027b0


	//   ....[24]....
        /*060c*/ 	.word	0x00002860


	//   ....[25]....
        /*0610*/ 	.word	0x00002870


	//   ....[26]....
        /*0614*/ 	.word	0x00002880


	//   ....[27]....
        /*0618*/ 	.word	0x00002890


	//   ....[28]....
        /*061c*/ 	.word	0x000028a0


	//   ....[29]....
        /*0620*/ 	.word	0x000028b0


	//   ....[30]....
        /*0624*/ 	.word	0x000028c0


	//   ....[31]....
        /*0628*/ 	.word	0x000028d0


	//   ....[32]....
        /*062c*/ 	.word	0x000028e0


	//   ....[33]....
        /*0630*/ 	.word	0x000028f0


	//   ....[34]....
        /*0634*/ 	.word	0x00002900


	//   ....[35]....
        /*0638*/ 	.word	0x00002910


	//   ....[36]....
        /*063c*/ 	.word	0x00002920


	//   ....[37]....
        /*0640*/ 	.word	0x00002930


	//   ....[38]....
        /*0644*/ 	.word	0x00002940


	//   ....[39]....
        /*0648*/ 	.word	0x00002950


	//   ....[40]....
        /*064c*/ 	.word	0x00002960


	//   ....[41]....
        /*0650*/ 	.word	0x00002970


	//   ....[42]....
        /*0654*/ 	.word	0x00002980


	//   ....[43]....
        /*0658*/ 	.word	0x00002990


	//   ....[44]....
        /*065c*/ 	.word	0x00002a70


	//   ....[45]....
        /*0660*/ 	.word	0x00002a80


	//   ....[46]....
        /*0664*/ 	.word	0x00002a90


	//   ....[47]....
        /*0668*/ 	.word	0x00002aa0


	//   ....[48]....
        /*066c*/ 	.word	0x00002ab0


	//   ....[49]....
        /*0670*/ 	.word	0x00002ac0


	//   ....[50]....
        /*0674*/ 	.word	0x00002ad0


	//   ....[51]....
        /*0678*/ 	.word	0x00002ae0


	//   ....[52]....
        /*067c*/ 	.word	0x00002af0


	//   ....[53]....
        /*0680*/ 	.word	0x00002b00


	//   ....[54]....
        /*0684*/ 	.word	0x00002b10


	//   ....[55]....
        /*0688*/ 	.word	0x00002b20


	//   ....[56]....
        /*068c*/ 	.word	0x00002b30


	//   ....[57]....
        /*0690*/ 	.word	0x00002b40


	//   ....[58]....
        /*0694*/ 	.word	0x00002b50


	//   ....[59]....
        /*0698*/ 	.word	0x00002b60


	//   ....[60]....
        /*069c*/ 	.word	0x00002b70


	//   ....[61]....
        /*06a0*/ 	.word	0x00002b80


	//   ....[62]....
        /*06a4*/ 	.word	0x00002b90


	//   ....[63]....
        /*06a8*/ 	.word	0x00002ba0


	//   ....[64]....
        /*06ac*/ 	.word	0x00004c80


	//   ....[65]....
        /*06b0*/ 	.word	0x00004cc0


	//   ....[66]....
        /*06b4*/ 	.word	0x00004cd0


	//   ....[67]....
        /*06b8*/ 	.word	0x00004ce0


	//   ....[68]....
        /*06bc*/ 	.word	0x00004cf0


	//   ....[69]....
        /*06c0*/ 	.word	0x00004d10


	//   ....[70]....
        /*06c4*/ 	.word	0x00004d60


	//   ....[71]....
        /*06c8*/ 	.word	0x00004d70


	//   ....[72]....
        /*06cc*/ 	.word	0x00004d80


	//   ....[73]....
        /*06d0*/ 	.word	0x00004d90


	//   ....[74]....
        /*06d4*/ 	.word	0x00004da0


	//   ....[75]....
        /*06d8*/ 	.word	0x00004db0


	//   ....[76]....
        /*06dc*/ 	.word	0x00004dc0


	//   ....[77]....
        /*06e0*/ 	.word	0x00004dd0


	//   ....[78]....
        /*06e4*/ 	.word	0x00004de0


	//   ....[79]....
        /*06e8*/ 	.word	0x00004df0


	//   ....[80]....
        /*06ec*/ 	.word	0x00004e00


	//   ....[81]....
        /*06f0*/ 	.word	0x00004e10


	//   ....[82]....
        /*06f4*/ 	.word	0x00004e20


	//   ....[83]....
        /*06f8*/ 	.word	0x00004e30


	//   ....[84]....
        /*06fc*/ 	.word	0x00004e40


	//   ....[85]....
        /*0700*/ 	.word	0x00004e50


	//   ....[86]....
        /*0704*/ 	.word	0x00004e60


	//   ....[87]....
        /*0708*/ 	.word	0x00004e70


	//   ....[88]....
        /*070c*/ 	.word	0x00004fc0


	//   ....[89]....
        /*0710*/ 	.word	0x00004fd0


	//   ....[90]....
        /*0714*/ 	.word	0x00004fe0


	//   ....[91]....
        /*0718*/ 	.word	0x00004ff0


	//   ....[92]....
        /*071c*/ 	.word	0x00005000


	//   ....[93]....
        /*0720*/ 	.word	0x00005010


	//   ....[94]....
        /*0724*/ 	.word	0x00005020


	//   ....[95]....
        /*0728*/ 	.word	0x00005030


	//   ....[96]....
        /*072c*/ 	.word	0x00005040


	//   ....[97]....
        /*0730*/ 	.word	0x00005050


	//   ....[98]....
        /*0734*/ 	.word	0x00005060


	//   ....[99]....
        /*0738*/ 	.word	0x00005070


	//   ....[100]....
        /*073c*/ 	.word	0x00005080


	//   ....[101]....
        /*0740*/ 	.word	0x00005090


	//   ....[102]....
        /*0744*/ 	.word	0x000050a0


	//   ....[103]....
        /*0748*/ 	.word	0x000050b0


	//   ....[104]....
        /*074c*/ 	.word	0x000050c0


	//   ....[105]....
        /*0750*/ 	.word	0x000050d0


	//   ....[106]....
        /*0754*/ 	.word	0x000050e0


	//   ....[107]....
        /*0758*/ 	.word	0x000050f0


	//   ....[108]....
        /*075c*/ 	.word	0x00005240


	//   ....[109]....
        /*0760*/ 	.word	0x00005250


	//   ....[110]....
        /*0764*/ 	.word	0x00005260


	//   ....[111]....
        /*0768*/ 	.word	0x00005270


	//   ....[112]....
        /*076c*/ 	.word	0x00005280


	//   ....[113]....
        /*0770*/ 	.word	0x00005290


	//   ....[114]....
        /*0774*/ 	.word	0x000052a0


	//   ....[115]....
        /*0778*/ 	.word	0x000052b0


	//   ....[116]....
        /*077c*/ 	.word	0x000052c0


	//   ....[117]....
        /*0780*/ 	.word	0x000052d0


	//   ....[118]....
        /*0784*/ 	.word	0x000052e0


	//   ....[119]....
        /*0788*/ 	.word	0x000052f0


	//   ....[120]....
        /*078c*/ 	.word	0x00005300


	//   ....[121]....
        /*0790*/ 	.word	0x00005310


	//   ....[122]....
        /*0794*/ 	.word	0x00005320


	//   ....[123]....
        /*0798*/ 	.word	0x00005330


	//   ....[124]....
        /*079c*/ 	.word	0x00005340


	//   ....[125]....
        /*07a0*/ 	.word	0x00005350


	//   ....[126]....
        /*07a4*/ 	.word	0x00005360


	//   ....[127]....
        /*07a8*/ 	.word	0x00005370


	//   ....[128]....
        /*07ac*/ 	.word	0x000074f0


	//   ....[129]....
        /*07b0*/ 	.word	0x00007530


	//   ....[130]....
        /*07b4*/ 	.word	0x00007540


	//   ....[131]....
        /*07b8*/ 	.word	0x00007550


	//   ....[132]....
        /*07bc*/ 	.word	0x00007560


	//   ....[133]....
        /*07c0*/ 	.word	0x00007580


	//   ....[134]....
        /*07c4*/ 	.word	0x000075d0


	//   ....[135]....
        /*07c8*/ 	.word	0x000075e0


	//   ....[136]....
        /*07cc*/ 	.word	0x000075f0


	//   ....[137]....
        /*07d0*/ 	.word	0x00007600


	//   ....[138]....
        /*07d4*/ 	.word	0x00007610


	//   ....[139]....
        /*07d8*/ 	.word	0x00007620


	//   ....[140]....
        /*07dc*/ 	.word	0x00007630


	//   ....[141]....
        /*07e0*/ 	.word	0x00007640


	//   ....[142]....
        /*07e4*/ 	.word	0x00007650


	//   ....[143]....
        /*07e8*/ 	.word	0x00007660


	//   ....[144]....
        /*07ec*/ 	.word	0x00007670


	//   ....[145]....
        /*07f0*/ 	.word	0x00007680


	//   ....[146]....
        /*07f4*/ 	.word	0x00007690


	//   ....[147]....
        /*07f8*/ 	.word	0x000076a0


	//   ....[148]....
        /*07fc*/ 	.word	0x000076b0


	//   ....[149]....
        /*0800*/ 	.word	0x000076c0


	//   ....[150]....
        /*0804*/ 	.word	0x000076d0


	//   ....[151]....
        /*0808*/ 	.word	0x000076e0


	//   ....[152]....
        /*080c*/ 	.word	0x00007830


	//   ....[153]....
        /*0810*/ 	.word	0x00007840


	//   ....[154]....
        /*0814*/ 	.word	0x00007850


	//   ....[155]....
        /*0818*/ 	.word	0x00007860


	//   ....[156]....
        /*081c*/ 	.word	0x00007870


	//   ....[157]....
        /*0820*/ 	.word	0x00007880


	//   ....[158]....
        /*0824*/ 	.word	0x00007890


	//   ....[159]....
        /*0828*/ 	.word	0x000078a0


	//   ....[160]....
        /*082c*/ 	.word	0x000078b0


	//   ....[161]....
        /*0830*/ 	.word	0x000078c0


	//   ....[162]....
        /*0834*/ 	.word	0x000078d0


	//   ....[163]....
        /*0838*/ 	.word	0x000078e0


	//   ....[164]....
        /*083c*/ 	.word	0x000078f0


	//   ....[165]....
        /*0840*/ 	.word	0x00007900


	//   ....[166]....
        /*0844*/ 	.word	0x00007910


	//   ....[167]....
        /*0848*/ 	.word	0x00007920


	//   ....[168]....
        /*084c*/ 	.word	0x00007930


	//   ....[169]....
        /*0850*/ 	.word	0x00007940


	//   ....[170]....
        /*0854*/ 	.word	0x00007950


	//   ....[171]....
        /*0858*/ 	.word	0x00007960


	//   ....[172]....
        /*085c*/ 	.word	0x00007ab0


	//   ....[173]....
        /*0860*/ 	.word	0x00007ac0


	//   ....[174]....
        /*0864*/ 	.word	0x00007ad0


	//   ....[175]....
        /*0868*/ 	.word	0x00007ae0


	//   ....[176]....
        /*086c*/ 	.word	0x00007af0


	//   ....[177]....
        /*0870*/ 	.word	0x00007b00


	//   ....[178]....
        /*0874*/ 	.word	0x00007b10


	//   ....[179]....
        /*0878*/ 	.word	0x00007b20


	//   ....[180]....
        /*087c*/ 	.word	0x00007b30


	//   ....[181]....
        /*0880*/ 	.word	0x00007b40


	//   ....[182]....
        /*0884*/ 	.word	0x00007b50


	//   ....[183]....
        /*0888*/ 	.word	0x00007b60


	//   ....[184]....
        /*088c*/ 	.word	0x00007b70


	//   ....[185]....
        /*0890*/ 	.word	0x00007b80


	//   ....[186]....
        /*0894*/ 	.word	0x00007b90


	//   ....[187]....
        /*0898*/ 	.word	0x00007ba0


	//   ....[188]....
        /*089c*/ 	.word	0x00007bb0


	//   ....[189]....
        /*08a0*/ 	.word	0x00007bc0


	//   ....[190]....
        /*08a4*/ 	.word	0x00007bd0


	//   ....[191]....
        /*08a8*/ 	.word	0x00007be0


	//   ....[192]....
        /*08ac*/ 	.word	0x00009d60


	//   ....[193]....
        /*08b0*/ 	.word	0x00009da0


	//   ....[194]....
        /*08b4*/ 	.word	0x00009db0


	//   ....[195]....
        /*08b8*/ 	.word	0x00009dc0


	//   ....[196]....
        /*08bc*/ 	.word	0x00009dd0


	//   ....[197]....
        /*08c0*/ 	.word	0x00009df0


	//   ....[198]....
        /*08c4*/ 	.word	0x00009e40


	//   ....[199]....
        /*08c8*/ 	.word	0x00009e50


	//   ....[200]....
        /*08cc*/ 	.word	0x00009e60


	//   ....[201]....
        /*08d0*/ 	.word	0x00009e70


	//   ....[202]....
        /*08d4*/ 	.word	0x00009e80


	//   ....[203]....
        /*08d8*/ 	.word	0x00009e90


	//   ....[204]....
        /*08dc*/ 	.word	0x00009ea0


	//   ....[205]....
        /*08e0*/ 	.word	0x00009eb0


	//   ....[206]....
        /*08e4*/ 	.word	0x00009ec0


	//   ....[207]....
        /*08e8*/ 	.word	0x00009ed0


	//   ....[208]....
        /*08ec*/ 	.word	0x00009ee0


	//   ....[209]....
        /*08f0*/ 	.word	0x00009ef0


	//   ....[210]....
        /*08f4*/ 	.word	0x00009f00


	//   ....[211]....
        /*08f8*/ 	.word	0x00009f10


	//   ....[212]....
        /*08fc*/ 	.word	0x00009f20


	//   ....[213]....
        /*0900*/ 	.word	0x00009f30


	//   ....[214]....
        /*0904*/ 	.word	0x00009f40


	//   ....[215]....
        /*0908*/ 	.word	0x00009f50


	//   ....[216]....
        /*090c*/ 	.word	0x0000a0a0


	//   ....[217]....
        /*0910*/ 	.word	0x0000a0b0


	//   ....[218]....
        /*0914*/ 	.word	0x0000a0c0


	//   ....[219]....
        /*0918*/ 	.word	0x0000a0d0


	//   ....[220]....
        /*091c*/ 	.word	0x0000a0e0


	//   ....[221]....
        /*0920*/ 	.word	0x0000a0f0


	//   ....[222]....
        /*0924*/ 	.word	0x0000a100


	//   ....[223]....
        /*0928*/ 	.word	0x0000a110


	//   ....[224]....
        /*092c*/ 	.word	0x0000a120


	//   ....[225]....
        /*0930*/ 	.word	0x0000a130


	//   ....[226]....
        /*0934*/ 	.word	0x0000a140


	//   ....[227]....
        /*0938*/ 	.word	0x0000a150


	//   ....[228]....
        /*093c*/ 	.word	0x0000a160


	//   ....[229]....
        /*0940*/ 	.word	0x0000a170


	//   ....[230]....
        /*0944*/ 	.word	0x0000a180


	//   ....[231]....
        /*0948*/ 	.word	0x0000a190


	//   ....[232]....
        /*094c*/ 	.word	0x0000a1a0


	//   ....[233]....
        /*0950*/ 	.word	0x0000a1b0


	//   ....[234]....
        /*0954*/ 	.word	0x0000a1c0


	//   ....[235]....
        /*0958*/ 	.word	0x0000a1d0


	//   ....[236]....
        /*095c*/ 	.word	0x0000a320


	//   ....[237]....
        /*0960*/ 	.word	0x0000a330


	//   ....[238]....
        /*0964*/ 	.word	0x0000a340


	//   ....[239]....
        /*0968*/ 	.word	0x0000a350


	//   ....[240]....
        /*096c*/ 	.word	0x0000a360


	//   ....[241]....
        /*0970*/ 	.word	0x0000a370


	//   ....[242]....
        /*0974*/ 	.word	0x0000a380


	//   ....[243]....
        /*0978*/ 	.word	0x0000a390


	//   ....[244]....
        /*097c*/ 	.word	0x0000a3a0


	//   ....[245]....
        /*0980*/ 	.word	0x0000a3b0


	//   ....[246]....
        /*0984*/ 	.word	0x0000a3c0


	//   ....[247]....
        /*0988*/ 	.word	0x0000a3d0


	//   ....[248]....
        /*098c*/ 	.word	0x0000a3e0


	//   ....[249]....
        /*0990*/ 	.word	0x0000a3f0


	//   ....[250]....
        /*0994*/ 	.word	0x0000a400


	//   ....[251]....
        /*0998*/ 	.word	0x0000a410


	//   ....[252]....
        /*099c*/ 	.word	0x0000a420


	//   ....[253]....
        /*09a0*/ 	.word	0x0000a430


	//   ....[254]....
        /*09a4*/ 	.word	0x0000a440


	//   ....[255]....
        /*09a8*/ 	.word	0x0000a450


	//   ....[0]....
        /*09ac*/ 	.word	0x0000c5d0


	//   ....[1]....
        /*09b0*/ 	.word	0x0000c610


	//   ....[2]....
        /*09b4*/ 	.word	0x0000c620


	//   ....[3]....
        /*09b8*/ 	.word	0x0000c630


	//   ....[4]....
        /*09bc*/ 	.word	0x0000c640


	//   ....[5]....
        /*09c0*/ 	.word	0x0000c660


	//   ....[6]....
        /*09c4*/ 	.word	0x0000c680


	//   ....[7]....
        /*09c8*/ 	.word	0x0000c690


	//   ....[8]....
        /*09cc*/ 	.word	0x0000c6a0


	//   ....[9]....
        /*09d0*/ 	.word	0x0000c6b0


	//   ....[10]....
        /*09d4*/ 	.word	0x0000c6c0


	//   ....[11]....
        /*09d8*/ 	.word	0x0000c6d0


	//   ....[12]....
        /*09dc*/ 	.word	0x0000c6e0


	//   ....[13]....
        /*09e0*/ 	.word	0x0000c6f0


	//   ....[14]....
        /*09e4*/ 	.word	0x0000c700


	//   ....[15]....
        /*09e8*/ 	.word	0x0000c710


	//   ....[16]....
        /*09ec*/ 	.word	0x0000c720


	//   ....[17]....
        /*09f0*/ 	.word	0x0000c730


	//   ....[18]....
        /*09f4*/ 	.word	0x0000c740


	//   ....[19]....
        /*09f8*/ 	.word	0x0000c750


	//   ....[20]....
        /*09fc*/ 	.word	0x0000c760


	//   ....[21]....
        /*0a00*/ 	.word	0x0000c8a0


	//   ....[22]....
        /*0a04*/ 	.word	0x0000c8b0


	//   ....[23]....
        /*0a08*/ 	.word	0x0000c8c0


	//   ....[24]....
        /*0a0c*/ 	.word	0x0000c8d0


	//   ....[25]....
        /*0a10*/ 	.word	0x0000c8e0


	//   ....[26]....
        /*0a14*/ 	.word	0x0000c8f0


	//   ....[27]....
        /*0a18*/ 	.word	0x0000c900


	//   ....[28]....
        /*0a1c*/ 	.word	0x0000c910


	//   ....[29]....
        /*0a20*/ 	.word	0x0000c920


	//   ....[30]....
        /*0a24*/ 	.word	0x0000c930


	//   ....[31]....
        /*0a28*/ 	.word	0x0000c940


	//   ....[32]....
        /*0a2c*/ 	.word	0x0000c950


	//   ....[33]....
        /*0a30*/ 	.word	0x0000c960


	//   ....[34]....
        /*0a34*/ 	.word	0x0000c970


	//   ....[35]....
        /*0a38*/ 	.word	0x0000c980


	//   ....[36]....
        /*0a3c*/ 	.word	0x0000c990


	//   ....[37]....
        /*0a40*/ 	.word	0x0000c9a0


	//   ....[38]....
        /*0a44*/ 	.word	0x0000c9b0


	//   ....[39]....
        /*0a48*/ 	.word	0x0000c9c0


	//   ....[40]....
        /*0a4c*/ 	.word	0x0000c9e0


	//   ....[41]....
        /*0a50*/ 	.word	0x0000c9f0


	//   ....[42]....
        /*0a54*/ 	.word	0x0000cb30


	//   ....[43]....
        /*0a58*/ 	.word	0x0000cb40


	//   ....[44]....
        /*0a5c*/ 	.word	0x0000cb50


	//   ....[45]....
        /*0a60*/ 	.word	0x0000cb60


	//   ....[46]....
        /*0a64*/ 	.word	0x0000cb70


	//   ....[47]....
        /*0a68*/ 	.word	0x0000cb80


	//   ....[48]....
        /*0a6c*/ 	.word	0x0000cb90


	//   ....[49]....
        /*0a70*/ 	.word	0x0000cba0


	//   ....[50]....
        /*0a74*/ 	.word	0x0000cbb0


	//   ....[51]....
        /*0a78*/ 	.word	0x0000cbc0


	//   ....[52]....
        /*0a7c*/ 	.word	0x0000cbd0


	//   ....[53]....
        /*0a80*/ 	.word	0x0000cbe0


	//   ....[54]....
        /*0a84*/ 	.word	0x0000cbf0


	//   ....[55]....
        /*0a88*/ 	.word	0x0000cc00


	//   ....[56]....
        /*0a8c*/ 	.word	0x0000cc10


	//   ....[57]....
        /*0a90*/ 	.word	0x0000cc20


	//   ....[58]....
        /*0a94*/ 	.word	0x0000cc30


	//   ....[59]....
        /*0a98*/ 	.word	0x0000cc40


	//   ....[60]....
        /*0a9c*/ 	.word	0x0000cc50


	//   ....[61]....
        /*0aa0*/ 	.word	0x0000cc60


	//   ....[62]....
        /*0aa4*/ 	.word	0x0000cc90


	//   ....[63]....
        /*0aa8*/ 	.word	0x0000cca0


	//----- nvinfo : EIATTR_VRC_CTA_INIT_COUNT
	.align		4
.L_428:
        /*0aac*/ 	.byte	0x02, 0x4a
	.zero		1
	.zero		1


	//----- nvinfo : EIATTR_EXIT_INSTR_OFFSETS
	.align		4
        /*0ab0*/ 	.byte	0x04, 0x1c
        /*0ab2*/ 	.short	(.L_430 - .L_429)


	//   ....[0]....
.L_429:
        /*0ab4*/ 	.word	0x00011780


	//   ....[1]....
        /*0ab8*/ 	.word	0x00011df0


	//----- nvinfo : EIATTR_MAX_THREADS
	.align		4
.L_430:
        /*0abc*/ 	.byte	0x04, 0x05
        /*0abe*/ 	.short	(.L_432 - .L_431)
.L_431:
        /*0ac0*/ 	.word	0x00000040
        /*0ac4*/ 	.word	0x00000001
        /*0ac8*/ 	.word	0x00000001


	//----- nvinfo : EIATTR_CRS_STACK_SIZE
	.align		4
.L_432:
        /*0acc*/ 	.byte	0x04, 0x1e
        /*0ace*/ 	.short	(.L_434 - .L_433)
.L_433:
        /*0ad0*/ 	.word	0x00000000


	//----- nvinfo : EIATTR_CBANK_PARAM_SIZE
	.align		4
.L_434:
        /*0ad4*/ 	.byte	0x03, 0x19
        /*0ad6*/ 	.short	0x0034


	//----- nvinfo : EIATTR_PARAM_CBANK
	.align		4
        /*0ad8*/ 	.byte	0x04, 0x0a
        /*0ada*/ 	.short	(.L_436 - .L_435)
	.align		4
.L_435:
        /*0adc*/ 	.word	index@(.nv.constant0._ZN17fastertransformer16beam_topK_kernelIfLi32ELi64EEEvPKT_PiPS1_PKbPKiiS1_f)
        /*0ae0*/ 	.short	0x0380
        /*0ae2*/ 	.short	0x0034


	//----- nvinfo : EIATTR_SW_WAR
	.align		4
.L_436:
        /*0ae4*/ 	.byte	0x04, 0x36
        /*0ae6*/ 	.short	(.L_438 - .L_437)
.L_437:
        /*0ae8*/ 	.word	0x00000008
.L_438:


//--------------------- .nv.info._ZN17fastertransformer20batch_topK_kernel_v2IfLi16ELi32EEEvPiPT_S1_ --------------------------
	.section	.nv.info._ZN17fastertransformer20batch_topK_kernel_v2IfLi16ELi32EEEvPiPT_S1_,"",@"SHT_CUDA_INFO"
	.sectionflags	@""
	.align	4


	//----- nvinfo : EIATTR_CUDA_API_VERSION
	.align		4
        /*0000*/ 	.byte	0x04, 0x37
        /*0002*/ 	.short	(.L_440 - .L_439)
.L_439:
        /*0004*/ 	.word	0x00000082


	//----- nvinfo : EIATTR_KPARAM_INFO
	.align		4
.L_440:
        /*0008*/ 	.byte	0x04, 0x17
        /*000a*/ 	.short	(.L_442 - .L_441)
.L_441:
        /*000c*/ 	.word	0x00000000
        /*0010*/ 	.short	0x0002
        /*0012*/ 	.short	0x0010
        /*0014*/ 	.byte	0x00, 0xf5, 0x21, 0x00


	//----- nvinfo : EIATTR_KPARAM_INFO
	.align		4
.L_442:
        /*0018*/ 	.byte	0x04, 0x17
        /*001a*/ 	.short	(.L_444 - .L_443)
.L_443:
        /*001c*/ 	.word	0x00000000
        /*0020*/ 	.short	0x0001
        /*0022*/ 	.short	0x0008
        /*0024*/ 	.byte	0x00, 0xf5, 0x21, 0x00


	//----- nvinfo : EIATTR_KPARAM_INFO
	.align		4
.L_444:
        /*0028*/ 	.byte	0x04, 0x17
        /*002a*/ 	.short	(.L_446 - .L_445)
.L_445:
        /*002c*/ 	.word	0x00000000
        /*0030*/ 	.short	0x0000
        /*0032*/ 	.short	0x0000
        /*0034*/ 	.byte	0x00, 0xf5, 0x21, 0x00


	//----- nvinfo : EIATTR_SPARSE_MMA_MASK
	.align		4
.L_446:
        /*0038*/ 	.byte	0x03, 0x50
        /*003a*/ 	.short	0x0000


	//----- nvinfo : EIATTR_MAXREG_COUNT
	.align		4
        /*003c*/ 	.byte	0x03, 0x1b
        /*003e*/ 	.short	0x00ff


	//----- nvinfo : EIATTR_NUM_BARRIERS
	.align		4
        /*0040*/ 	.byte	0x02, 0x4c
        /*0042*/ 	.byte	0x01
	.zero		1


	//----- nvinfo : EIATTR_MERCURY_ISA_VERSION
	.align		4
        /*0044*/ 	.byte	0x03, 0x5f
        /*0046*/ 	.short	0x0101


	//----- nvinfo : EIATTR_COOP_GROUP_MASK_REGIDS
	.align		4
        /*0048*/ 	.byte	0x04, 0x29
        /*004a*/ 	.short	(.L_448 - .L_447)


	//   ....[0]....
.L_447:
        /*004c*/ 	.word	0xffffffff


	//   ....[1]....
        /*0050*/ 	.word	0xffffffff


	//   ....[2]....
        /*0054*/ 	.word	0xffffffff


	//   ....[3]....
        /*0058*/ 	.word	0xffffffff


	//   ....[4]....
        /*005c*/ 	.word	0xffffffff


	//   ....[5]....
        /*0060*/ 	.word	0xffffffff


	//   ....[6]....
        /*0064*/ 	.word	0xffffffff


	//   ....[7]....
        /*0068*/ 	.word	0xffffffff


	//   ....[8]....
        /*006c*/ 	.word	0xffffffff


	//   ....[9]....
        /*0070*/ 	.word	0xffffffff


	//   ....[10]....
        /*0074*/ 	.word	0xffffffff


	//   ....[11]....
        /*0078*/ 	.word	0xffffffff


	//   ....[12]....
        /*007c*/ 	.word	0xffffffff


	//   ....[13]....
        /*0080*/ 	.word	0xffffffff


	//   ....[14]....
        /*0084*/ 	.word	0xffffffff


	//   ....[15]....
        /*0088*/ 	.word	0xffffffff


	//   ....[16]....
        /*008c*/ 	.word	0xffffffff


	//   ....[17]....
        /*0090*/ 	.word	0xffffffff


	//   ....[18]....
        /*0094*/ 	.word	0xffffffff


	//   ....[19]....
        /*0098*/ 	.word	0xffffffff


	//   ....[20]....
        /*009c*/ 	.word	0xffffffff


	//   ....[21]....
        /*00a0*/ 	.word	0xffffffff


	//   ....[22]....
        /*00a4*/ 	.word	0xffffffff


	//   ....[23]....
        /*00a8*/ 	.word	0xffffffff


	//   ....[24]....
        /*00ac*/ 	.word	0xffffffff


	//   ....[25]....
        /*00b0*/ 	.word	0xffffffff


	//   ....[26]....
        /*00b4*/ 	.word	0xffffffff


	//   ....[27]....
        /*00b8*/ 	.word	0xffffffff


	//   ....[28]....
        /*00bc*/ 	.word	0xffffffff


	//   ....[29]....
        /*00c0*/ 	.word	0xffffffff


	//   ....[30]....
        /*00c4*/ 	.word	0xffffffff


	//   ....[31]....
        /*00c8*/ 	.word	0xffffffff


	//   ....[32]....
        /*00cc*/ 	.word	0xffffffff


	//   ....[33]....
        /*00d0*/ 	.word	0xffffffff


	//   ....[34]....
        /*00d4*/ 	.word	0xffffffff


	//   ....[35]....
        /*00d8*/ 	.word	0xffffffff


	//   ....[36]....
        /*00dc*/ 	.word	0xffffffff


	//   ....[37]....
        /*00e0*/ 	.word	0xffffffff


	//   ....[38]....
        /*00e4*/ 	.word	0xffffffff


	//   ....[39]....
        /*00e8*/ 	.word	0xffffffff


	//   ....[40]....
        /*00ec*/ 	.word	0xffffffff


	//   ....[41]....
        /*00f0*/ 	.word	0xffffffff


	//   ....[42]....
        /*00f4*/ 	.word	0xffffffff


	//   ....[43]....
        /*00f8*/ 	.word	0xffffffff


	//   ....[44]....
        /*00fc*/ 	.word	0xffffffff


	//   ....[45]....
        /*0100*/ 	.word	0xffffffff


	//   ....[46]....
        /*0104*/ 	.word	0xffffffff


	//   ....[47]....
        /*0108*/ 	.word	0xffffffff


	//   ....[48]....
        /*010c*/ 	.word	0xffffffff


	//   ....[49]....
        /*0110*/ 	.word	0xffffffff


	//   ....[50]....
        /*0114*/ 	.word	0xffffffff


	//   ....[51]....
        /*0118*/ 	.word	0xffffffff


	//   ....[52]....
        /*011c*/ 	.word	0xffffffff


	//   ....[53]....
        /*0120*/ 	.word	0xffffffff


	//   ....[54]....
        /*0124*/ 	.word	0xffffffff


	//   ....[55]....
        /*0128*/ 	.word	0xffffffff


	//   ....[56]....
        /*012c*/ 	.word	0xffffffff


	//   ....[57]....
        /*0130*/ 	.word	0xffffffff


	//   ....[58]....
        /*0134*/ 	.word	0xffffffff


	//   ....[59]....
        /*0138*/ 	.word	0xffffffff


	//   ....[60]....
        /*013c*/ 	.word	0xffffffff


	//   ....[61]....
        /*0140*/ 	.word	0xffffffff


	//   ....[62]....
        /*0144*/ 	.word	0xffffffff


	//   ....[63]....
        /*0148*/ 	.word	0xffffffff


	//   ....[64]....
        /*014c*/ 	.word	0xffffffff


	//   ....[65]....
        /*0150*/ 	.word	0xffffffff


	//   ....[66]....
        /*0154*/ 	.word	0xffffffff


	//   ....[67]....
        /*0158*/ 	.word	0xffffffff


	//   ....[68]....
        /*015c*/ 	.word	0xffffffff


	//   ....[69]....
        /*0160*/ 	.word	0xffffffff


	//   ....[70]....
        /*0164*/ 	.word	0xffffffff


	//   ....[71]....
        /*0168*/ 	.word	0xffffffff


	//   ....[72]....
        /*016c*/ 	.word	0xffffffff


	//   ....[73]....
        /*0170*/ 	.word	0xffffffff


	//   ....[74]....
        /*0174*/ 	.word	0xffffffff


	//   ....[75]....
        /*0178*/ 	.word	0xffffffff


	//   ....[76]....
        /*017c*/ 	.word	0xffffffff


	//   ....[77]....
        /*0180*/ 	.word	0xffffffff


	//   ....[78]....
        /*0184*/ 	.word	0xffffffff


	//   ....[79]....
        /*0188*/ 	.word	0xffffffff


	//   ....[80]....
        /*018c*/ 	.word	0xffffffff


	//   ....[81]....
        /*0190*/ 	.word	0xffffffff


	//   ....[82]....
        /*0194*/ 	.word	0xffffffff


	//   ....[83]....
        /*0198*/ 	.word	0xffffffff


	//   ....[84]....
        /*019c*/ 	.word	0xffffffff


	//   ....[85]....
        /*01a0*/ 	.word	0xffffffff


	//   ....[86]....
        /*01a4*/ 	.word	0xffffffff


	//   ....[87]....
        /*01a8*/ 	.word	0xffffffff


	//   ....[88]....
        /*01ac*/ 	.word	0xffffffff


	//   ....[89]....
        /*01b0*/ 	.word	0xffffffff


	//   ....[90]....
        /*01b4*/ 	.word	0xffffffff


	//   ....[91]....
        /*01b8*/ 	.word	0xffffffff


	//   ....[92]....
        /*01bc*/ 	.word	0xffffffff


	//   ....[93]....
        /*01c0*/ 	.word	0xffffffff


	//   ....[94]....
        /*01c4*/ 	.word	0xffffffff


	//   ....[95]....
        /*01c8*/ 	.word	0xffffffff


	//   ....[96]....
        /*01cc*/ 	.word	0xffffffff


	//   ....[97]....
        /*01d0*/ 	.word	0xffffffff


	//   ....[98]....
        /*01d4*/ 	.word	0xffffffff


	//   ....[99]....
        /*01d8*/ 	.word	0xffffffff


	//   ....[100]....
        /*01dc*/ 	.word	0xffffffff


	//   ....[101]....
        /*01e0*/ 	.word	0xffffffff


	//   ....[102]....
        /*01e4*/ 	.word	0xffffffff


	//   ....[103]....
        /*01e8*/ 	.word	0xffffffff


	//   ....[104]....
        /*01ec*/ 	.word	0xffffffff


	//   ....[105]....
        /*01f0*/ 	.word	0xffffffff


	//   ....[106]....
        /*01f4*/ 	.word	0xffffffff


	//   ....[107]....
        /*01f8*/ 	.word	0xffffffff


	//   ....[108]....
        /*01fc*/ 	.word	0xffffffff


	//   ....[109]....
        /*0200*/ 	.word	0xffffffff


	//   ....[110]....
        /*0204*/ 	.word	0xffffffff


	//   ....[111]....
        /*0208*/ 	.word	0xffffffff


	//   ....[112]....
        /*020c*/ 	.word	0xffffffff


	//   ....[113]....
        /*0210*/ 	.word	0xffffffff


	//   ....[114]....
        /*0214*/ 	.word	0xffffffff


	//   ....[115]....
        /*0218*/ 	.word	0xffffffff


	//   ....[116]....
        /*021c*/ 	.word	0xffffffff


	//   ....[117]....
        /*0220*/ 	.word	0xffffffff


	//   ....[118]....
        /*0224*/ 	.word	0xffffffff


	//   ....[119]....
        /*0228*/ 	.word	0xffffffff


	//   ....[120]....
        /*022c*/ 	.word	0xffffffff


	//   ....[121]....
        /*0230*/ 	.word	0xffffffff


	//   ....[122]....
        /*0234*/ 	.word	0xffffffff


	//   ....[123]....
        /*0238*/ 	.word	0xffffffff


	//   ....[124]....
        /*023c*/ 	.word	0xffffffff


	//   ....[125]....
        /*0240*/ 	.word	0xffffffff


	//   ....[126]....
        /*0244*/ 	.word	0xffffffff


	//   ....[127]....
        /*0248*/ 	.word	0xffffffff


	//   ....[128]....
        /*024c*/ 	.word	0xffffffff


	//   ....[129]....
        /*0250*/ 	.word	0xffffffff


	//   ....[130]....
        /*0254*/ 	.word	0xffffffff


	//   ....[131]....
        /*0258*/ 	.word	0xffffffff


	//   ....[132]....
        /*025c*/ 	.word	0xffffffff


	//   ....[133]....
        /*0260*/ 	.word	0xffffffff


	//   ....[134]....
        /*0264*/ 	.word	0xffffffff


	//   ....[135]....
        /*0268*/ 	.word	0xffffffff


	//   ....[136]....
        /*026c*/ 	.word	0xffffffff


	//   ....[137]....
        /*0270*/ 	.word	0xffffffff


	//   ....[138]....
        /*0274*/ 	.word	0xffffffff


	//   ....[139]....
        /*0278*/ 	.word	0xffffffff


	//   ....[140]....
        /*027c*/ 	.word	0xffffffff


	//   ....[141]....
        /*0280*/ 	.word	0xffffffff


	//   ....[142]....
        /*0284*/ 	.word	0xffffffff


	//   ....[143]....
        /*0288*/ 	.word	0xffffffff


	//----- nvinfo : EIATTR_COOP_GROUP_INSTR_OFFSETS
	.align		4
.L_448:
        /*028c*/ 	.byte	0x04, 0x28
        /*028e*/ 	.short	(.L_450 - .L_449)


	//   ....[0]....
.L_449:
        /*0290*/ 	.word	0x00001a70


	//   ....[1]....
        /*0294*/ 	.word	0x00001ab0


	//   ....[2]....
        /*0298*/ 	.word	0x00001af0


	//   ....[3]....
        /*029c*/ 	.word	0x00001b30


	//   ....[4]....
        /*02a0*/ 	.word	0x00001b60


	//   ....[5]....
        /*02a4*/ 	.word	0x00001b70


	//   ....[6]....
        /*02a8*/ 	.word	0x00001b80


	//   ....[7]....
        /*02ac*/ 	.word	0x00001b90


	//   ....[8]....
        /*02b0*/ 	.word	0x00001bb0


	//   ....[9]....
        /*02b4*/ 	.word	0x00001bc0


	//   ....[10]....
        /*02b8*/ 	.word	0x00001bd0


	//   ....[11]....
        /*02bc*/ 	.word	0x00001be0


	//   ....[12]....
        /*02c0*/ 	.word	0x00001bf0


	//   ....[13]....
        /*02c4*/ 	.word	0x00001c00


	//   ....[14]....
        /*02c8*/ 	.word	0x00001c10


	//   ....[15]....
        /*02cc*/ 	.word	0x00001c20


	//   ....[16]....
        /*02d0*/ 	.word	0x00002ee0


	//   ....[17]....
        /*02d4*/ 	.word	0x00002f10


	//   ....[18]....
        /*02d8*/ 	.word	0x00002f20


	//   ....[19]....
        /*02dc*/ 	.word	0x00002f30


	//   ....[20]....
        /*02e0*/ 	.word	0x00002f40


	//   ....[21]....
        /*02e4*/ 	.word	0x00002f50


	//   ....[22]....
        /*02e8*/ 	.word	0x00002f60


	//   ....[23]....
        /*02ec*/ 	.word	0x00002f70


	//   ....[24]....
        /*02f0*/ 	.word	0x00002f80


	//   ....[25]....
        /*02f4*/ 	.word	0x00002f90


	//   ....[26]....
        /*02f8*/ 	.word	0x00002fe0


	//   ....[27]....
        /*02fc*/ 	.word	0x00003000


	//   ....[28]....
        /*0300*/ 	.word	0x00003010


	//   ....[29]....
        /*0304*/ 	.word	0x00003020


	//   ....[30]....
        /*0308*/ 	.word	0x00003030


	//   ....[31]....
        /*030c*/ 	.word	0x00003040


	//   ....[32]....
        /*0310*/ 	.word	0x00003050


	//   ....[33]....
        /*0314*/ 	.word	0x00003060


	//   ....[34]....
        /*0318*/ 	.word	0x00003070


	//   ....[35]....
        /*031c*/ 	.word	0x00003080


	//   ....[36]....
        /*0320*/ 	.word	0x00003090


	//   ....[37]....
        /*0324*/ 	.word	0x000030a0


	//   ....[38]....
        /*0328*/ 	.word	0x000030b0


	//   ....[39]....
        /*032c*/ 	.word	0x000030c0


	//   ....[40]....
        /*0330*/ 	.word	0x000030d0


	//   ....[41]....
        /*0334*/ 	.word	0x000030e0


	//   ....[42]....
        /*0338*/ 	.word	0x000030f0


	//   ....[43]....
        /*033c*/ 	.word	0x00003100


	//   ....[44]....
        /*0340*/ 	.word	0x00003110


	//   ....[45]....
        /*0344*/ 	.word	0x00003120


	//   ....[46]....
        /*0348*/ 	.word	0x00003130


	//   ....[47]....
        /*034c*/ 	.word	0x00003140


	//   ....[48]....
        /*0350*/ 	.word	0x00004230


	//   ....[49]....
        /*0354*/ 	.word	0x00004260


	//   ....[50]....
        /*0358*/ 	.word	0x00004270


	//   ....[51]....
        /*035c*/ 	.word	0x00004280


	//   ....[52]....
        /*0360*/ 	.word	0x00004290


	//   ....[53]....
        /*0364*/ 	.word	0x000042a0


	//   ....[54]....
        /*0368*/ 	.word	0x000042b0


	//   ....[55]....
        /*036c*/ 	.word	0x000042c0


	//   ....[56]....
        /*0370*/ 	.word	0x000042d0


	//   ....[57]....
        /*0374*/ 	.word	0x000042e0


	//   ....[58]....
        /*0378*/ 	.word	0x00004330


	//   ....[59]....
        /*037c*/ 	.word	0x00004350


	//   ....[60]....
        /*0380*/ 	.word	0x00004360


	//   ....[61]....
        /*0384*/ 	.word	0x00004370


	//   ....[62]....
        /*0388*/ 	.word	0x00004380


	//   ....[63]....
        /*038c*/ 	.word	0x00004390


	//   ....[64]....
        /*0390*/ 	.word	0x000043a0


	//   ....[65]....
        /*0394*/ 	.word	0x000043b0


	//   ....[66]....
        /*0398*/ 	.word	0x000043c0


	//   ....[67]....
        /*039c*/ 	.word	0x000043d0


	//   ....[68]....
        /*03a0*/ 	.word	0x000043e0


	//   ....[69]....
        /*03a4*/ 	.word	0x000043f0


	//   ....[70]....
        /*03a8*/ 	.word	0x00004400


	//   ....[71]....
        /*03ac*/ 	.word	0x00004410


	//   ....[72]....
        /*03b0*/ 	.word	0x00004420


	//   ....[73]....
        /*03b4*/ 	.word	0x00004430


	//   ....[74]....
        /*03b8*/ 	.word	0x00004440


	//   ....[75]....
        /*03bc*/ 	.word	0x00004450


	//   ....[76]....
        /*03c0*/ 	.word	0x00004460


	//   ....[77]....
        /*03c4*/ 	.word	0x00004470


	//   ....[78]....
        /*03c8*/ 	.word	0x00004480


	//   ....[79]....
        /*03cc*/ 	.word	0x00004490


	//   ....[80]....
        /*03d0*/ 	.word	0x00005580


	//   ....[81]....
        /*03d4*/ 	.word	0x000055b0


	//   ....[82]....
        /*03d8*/ 	.word	0x000055c0


	//   ....[83]....
        /*03dc*/ 	.word	0x000055d0


	//   ....[84]....
        /*03e0*/ 	.word	0x000055e0


	//   ....[85]....
        /*03e4*/ 	.word	0x000055f0


	//   ....[86]....
        /*03e8*/ 	.word	0x00005600


	//   ....[87]....
        /*03ec*/ 	.word	0x00005610


	//   ....[88]....
        /*03f0*/ 	.word	0x00005620


	//   ....[89]....
        /*03f4*/ 	.word	0x00005630


	//   ....[90]....
        /*03f8*/ 	.word	0x00005680


	//   ....[91]....
        /*03fc*/ 	.word	0x000056a0


	//   ....[92]....
        /*0400*/ 	.word	0x000056b0


	//   ....[93]....
        /*0404*/ 	.word	0x000056c0


	//   ....[94]....
        /*0408*/ 	.word	0x000056d0


	//   ....[95]....
        /*040c*/ 	.word	0x000056e0


	//   ....[96]....
        /*0410*/ 	.word	0x000056f0


	//   ....[97]....
        /*0414*/ 	.word	0x00005700


	//   ....[98]....
        /*0418*/ 	.word	0x00005710


	//   ....[99]....
        /*041c*/ 	.word	0x00005720


	//   ....[100]....
        /*0420*/ 	.word	0x00005730


	//   ....[101]....
        /*0424*/ 	.word	0x00005740


	//   ....[102]....
        /*0428*/ 	.word	0x00005750


	//   ....[103]....
        /*042c*/ 	.word	0x00005760


	//   ....[104]....
        /*0430*/ 	.word	0x00005770


	//   ....[105]....
        /*0434*/ 	.word	0x00005780


	//   ....[106]....
        /*0438*/ 	.word	0x00005790


	//   ....[107]....
        /*043c*/ 	.word	0x000057a0


	//   ....[108]....
        /*0440*/ 	.word	0x000057b0


	//   ....[109]....
        /*0444*/ 	.word	0x000057c0


	//   ....[110]....
        /*0448*/ 	.word	0x000057d0


	//   ....[111]....
        /*044c*/ 	.word	0x000057e0


	//   ....[112]....
        /*0450*/ 	.word	0x000068d0


	//   ....[113]....
        /*0454*/ 	.word	0x00006900


	//   ....[114]....
        /*0458*/ 	.word	0x00006910


	//   ....[115]....
        /*045c*/ 	.word	0x00006920


	//   ....[116]....
        /*0460*/ 	.word	0x00006930


	//   ....[117]....
        /*0464*/ 	.word	0x00006940


	//   ....[118]....
        /*0468*/ 	.word	0x00006950


	//   ....[119]....
        /*046c*/ 	.word	0x00006960


	//   ....[120]....
        /*0470*/ 	.word	0x00006970


	//   ....[121]....
        /*0474*/ 	.word	0x00006980


	//   ....[122]....
        /*0478*/ 	.word	0x000069d0


	//   ....[123]....
        /*047c*/ 	.word	0x000069f0


	//   ....[124]....
        /*0480*/ 	.word	0x00006a00


	//   ....[125]....
        /*0484*/ 	.word	0x00006a10


	//   ....[126]....
        /*0488*/ 	.word	0x00006a20


	//   ....[127]....
        /*048c*/ 	.word	0x00006a30


	//   ....[128]....
        /*0490*/ 	.word	0x00006a40


	//   ....[129]....
        /*0494*/ 	.word	0x00006a50


	//   ....[130]....
        /*0498*/ 	.word	0x00006a60


	//   ....[131]....
        /*049c*/ 	.word	0x00006a70


	//   ....[132]....
        /*04a0*/ 	.word	0x00006a80


	//   ....[133]....
        /*04a4*/ 	.word	0x00006a90


	//   ....[134]....
        /*04a8*/ 	.word	0x00006aa0


	//   ....[135]....
        /*04ac*/ 	.word	0x00006ab0


	//   ....[136]....
        /*04b0*/ 	.word	0x00006ac0


	//   ....[137]....
        /*04b4*/ 	.word	0x00006ad0


	//   ....[138]....
        /*04b8*/ 	.word	0x00006ae0


	//   ....[139]....
        /*04bc*/ 	.word	0x00006af0


	//   ....[140]....
        /*04c0*/ 	.word	0x00006b00


	//   ....[141]....
        /*04c4*/ 	.word	0x00006b10


	//   ....[142]....
        /*04c8*/ 	.word	0x00006b20


	//   ....[143]....
        /*04cc*/ 	.word	0x00006b30


	//----- nvinfo : EIATTR_VRC_CTA_INIT_COUNT
	.align		4
.L_450:
        /*04d0*/ 	.byte	0x02, 0x4a
	.zero		1
	.zero		1


	//----- nvinfo : EIATTR_EXIT_INSTR_OFFSETS
	.align		4
        /*04d4*/ 	.byte	0x04, 0x1c
        /*04d6*/ 	.short	(.L_452 - .L_451)


	//   ....[0]....
.L_451:
        /*04d8*/ 	.word	0x00007c10


	//   ....[1]....
        /*04dc*/ 	.word	0x00007d50


	//----- nvinfo : EIATTR_MAX_THREADS
	.align		4
.L_452:
        /*04e0*/ 	.byte	0x04, 0x05
        /*04e2*/ 	.short	(.L_454 - .L_453)
.L_453:
        /*04e4*/ 	.word	0x00000020
        /*04e8*/ 	.word	0x00000001
        /*04ec*/ 	.word	0x00000001


	//----- nvinfo : EIATTR_CRS_STACK_SIZE
	.align		4
.L_454:
        /*04f0*/ 	.byte	0x04, 0x1e
        /*04f2*/ 	.short	(.L_456 - .L_455)
.L_455:
        /*04f4*/ 	.word	0x00000000


	//----- nvinfo : EIATTR_CBANK_PARAM_SIZE
	.align		4
.L_456:
        /*04f8*/ 	.byte	0x03, 0x19
        /*04fa*/ 	.short	0x0018


	//----- nvinfo : EIATTR_PARAM_CBANK
	.align		4
        /*04fc*/ 	.byte	0x04, 0x0a
        /*04fe*/ 	.short	(.L_458 - .L_457)
	.align		4
.L_457:
        /*0500*/ 	.word	index@(.nv.constant0._ZN17fastertransformer20batch_topK_kernel_v2IfLi16ELi32EEEvPiPT_S1_)
        /*0504*/ 	.short	0x0380
        /*0506*/ 	.short	0x0018


	//----- nvinfo : EIATTR_SW_WAR
	.align		4
.L_458:
        /*0508*/ 	.byte	0x04, 0x36
        /*050a*/ 	.short	(.L_460 - .L_459)
.L_459:
        /*050c*/ 	.word	0x00000008
.L_460:


//--------------------- .nv.info._ZN17fastertransformer17batch_topK_kernelIfLi16ELi256EEEvPiPT_S1_ --------------------------
	.section	.nv.info._ZN17fastertransformer17batch_topK_kernelIfLi16ELi256EEEvPiPT_S1_,"",@"SHT_CUDA_INFO"
	.sectionflags	@""
	.align	4


	//----- nvinfo : EIATTR_CUDA_API_VERSION
	.align		4
        /*0000*/ 	.byte	0x04, 0x37
        /*0002*/ 	.short	(.L_462 - .L_461)
.L_461:
        /*0004*/ 	.word	0x00000082


	//----- nvinfo : EIATTR_KPARAM_INFO
	.align		4
.L_462:
        /*0008*/ 	.byte	0x04, 0x17
        /*000a*/ 	.short	(.L_464 - .L_463)
.L_463:
        /*000c*/ 	.word	0x00000000
        /*0010*/ 	.short	0x0002
        /*0012*/ 	.short	0x0010
        /*0014*/ 	.byte	0x00, 0xf5, 0x21, 0x00


	//----- nvinfo : EIATTR_KPARAM_INFO
	.align		4
.L_464:
        /*0018*/ 	.byte	0x04, 0x17
        /*001a*/ 	.short	(.L_466 - .L_465)
.L_465:
        /*001c*/ 	.word	0x00000000
        /*0020*/ 	.short	0x0001
        /*0022*/ 	.short	0x0008
        /*0024*/ 	.byte	0x00, 0xf5, 0x21, 0x00


	//----- nvinfo : EIATTR_KPARAM_INFO
	.align		4
.L_466:
        /*0028*/ 	.byte	0x04, 0x17
        /*002a*/ 	.short	(.L_468 - .L_467)
.L_467:
        /*002c*/ 	.word	0x00000000
        /*0030*/ 	.short	0x0000
        /*0032*/ 	.short	0x0000
        /*0034*/ 	.byte	0x00, 0xf5, 0x21, 0x00


	//----- nvinfo : EIATTR_SPARSE_MMA_MASK
	.align		4
.L_468:
        /*0038*/ 	.byte	0x03, 0x50
        /*003a*/ 	.short	0x0000


	//----- nvinfo : EIATTR_MAXREG_COUNT
	.align		4
        /*003c*/ 	.byte	0x03, 0x1b
        /*003e*/ 	.short	0x00ff


	//----- nvinfo : EIATTR_MERCURY_ISA_VERSION
	.align		4
        /*0040*/ 	.byte	0x03, 0x5f
        /*0042*/ 	.short	0x0101


	//----- nvinfo : EIATTR_VRC_CTA_INIT_COUNT
	.align		4
        /*0044*/ 	.byte	0x02, 0x4a
	.zero		1
	.zero		1


	//----- nvinfo : EIATTR_EXIT_INSTR_OFFSETS
	.align		4
        /*0048*/ 	.byte	0x04, 0x1c
        /*004a*/ 	.short	(.L_470 - .L_469)


	//   ....[0]....
.L_469:
        /*004c*/ 	.word	0x00000030


	//   ....[1]....
        /*0050*/ 	.word	0x00001560


	//----- nvinfo : EIATTR_MAX_THREADS
	.align		4
.L_470:
        /*0054*/ 	.byte	0x04, 0x05
        /*0056*/ 	.short	(.L_472 - .L_471)
.L_471:
        /*0058*/ 	.word	0x00000100
        /*005c*/ 	.word	0x00000001
        /*0060*/ 	.word	0x00000001


	//----- nvinfo : EIATTR_CBANK_PARAM_SIZE
	.align		4
.L_472:
        /*0064*/ 	.byte	0x03, 0x19
        /*0066*/ 	.short	0x0018


	//----- nvinfo : EIATTR_PARAM_CBANK
	.align		4
        /*0068*/ 	.byte	0x04, 0x0a
        /*006a*/ 	.short	(.L_474 - .L_473)
	.align		4
.L_473:
        /*006c*/ 	.word	index@(.nv.constant0._ZN17fastertransformer17batch_topK_kernelIfLi16ELi256EEEvPiPT_S1_)
        /*0070*/ 	.short	0x0380
        /*0072*/ 	.short	0x0018


	//----- nvinfo : EIATTR_SW_WAR
	.align		4
.L_474:
        /*0074*/ 	.byte	0x04, 0x36
        /*0076*/ 	.short	(.L_476 - .L_475)
.L_475:
        /*0078*/ 	.word	0x00000008
.L_476:


//--------------------- .nv.info._ZN17fastertransformer16beam_topK_kernelIfLi16ELi64EEEvPKT_PiPS1_PKbPKiiS1_f --------------------------
	.section	.nv.info._ZN17fastertransformer16beam_topK_kernelIfLi16ELi64EEEvPKT_PiPS1_PKbPKiiS1_f,"",@"SHT_CUDA_INFO"
	.sectionflags	@""
	.align	4


	//----- nvinfo : EIATTR_CUDA_API_VERSION
	.align		4
        /*0000*/ 	.byte	0x04, 0x37
        /*0002*/ 	.short	(.L_478 - .L_477)
.L_477:
        /*0004*/ 	.word	0x00000082


	//----- nvinfo : EIATTR_KPARAM_INFO
	.align		4
.L_478:
        /*0008*/ 	.byte	0x04, 0x17
        /*000a*/ 	.short	(.L_480 - .L_479)
.L_479:
        /*000c*/ 	.word	0x00000000
        /*0010*/ 	.short	0x0007
        /*0012*/ 	.short	0x0030
        /*0014*/ 	.byte	0x00, 0xf0, 0x11, 0x00


	//----- nvinfo : EIATTR_KPARAM_INFO
	.align		4
.L_480:
        /*0018*/ 	.byte	0x04, 0x17
        /*001a*/ 	.short	(.L_482 - .L_481)
.L_481:
        /*001c*/ 	.word	0x00000000
        /*0020*/ 	.short	0x0006
        /*0022*/ 	.short	0x002c
        /*0024*/ 	.byte	0x00, 0xf0, 0x11, 0x00


	//----- nvinfo : EIATTR_KPARAM_INFO
	.align		4
.L_482:
        /*0028*/ 	.byte	0x04, 0x17
        /*002a*/ 	.short	(.L_484 - .L_483)
.L_483:
        /*002c*/ 	.word	0x00000000
        /*0030*/ 	.short	0x0005
        /*0032*/ 	.short	0x0028
        /*0034*/ 	.byte	0x00, 0xf0, 0x11, 0x00


	//----- nvinfo : EIATTR_KPARAM_INFO
	.align		4
.L_484:
        /*0038*/ 	.byte	0x04, 0x17
        /*003a*/ 	.short	(.L_486 - .L_485)
.L_485:
        /*003c*/ 	.word	0x00000000
        /*0040*/ 	.short	0x0004
        /*0042*/ 	.short	0x0020
        /*0044*/ 	.byte	0x00, 0xf5, 0x21, 0x00


	//----- nvinfo : EIATTR_KPARAM_INFO
	.align		4
.L_486:
        /*0048*/ 	.byte	0x04, 0x17
        /*004a*/ 	.short	(.L_488 - .L_487)
.L_487:
        /*004c*/ 	.word	0x00000000
        /*0050*/ 	.short	0x0003
        /*0052*/ 	.short	0x0018
        /*0054*/ 	.byte	0x00, 0xf5, 0x21, 0x00


	//----- nvinfo : EIATTR_KPARAM_INFO
	.align		4
.L_488:
        /*0058*/ 	.byte	0x04, 0x17
        /*005a*/ 	.short	(.L_490 - .L_489)
.L_489:
        /*005c*/ 	.word	0x00000000
        /*0060*/ 	.short	0x0002
        /*0062*/ 	.short	0x0010
        /*0064*/ 	.byte	0x00, 0xf5, 0x21, 0x00


	//----- nvinfo : EIATTR_KPARAM_INFO
	.align		4
.L_490:
        /*0068*/ 	.byte	0x04, 0x17
        /*006a*/ 	.short	(.L_492 - .L_491)
.L_491:
        /*006c*/ 	.word	0x00000000
        /*0070*/ 	.short	0x0001
        /*0072*/ 	.short	0x0008
        /*0074*/ 	.byte	0x00, 0xf5, 0x21, 0x00


	//----- nvinfo : EIATTR_KPARAM_INFO
	.align		4
.L_492:
        /*0078*/ 	.byte	0x04, 0x17
        /*007a*/ 	.short	(.L_494 - .L_493)
.L_493:
        /*007c*/ 	.word	0x00000000
        /*0080*/ 	.short	0x0000
        /*0082*/ 	.short	0x0000
        /*0084*/ 	.byte	0x00, 0xf5, 0x21, 0x00


	//----- nvinfo : EIATTR_SPARSE_MMA_MASK
	.align		4
.L_494:
        /*0088*/ 	.byte	0x03, 0x50
        /*008a*/ 	.short	0x0000


	//----- nvinfo : EIATTR_MAXREG_COUNT
	.align		4
        /*008c*/ 	.byte	0x03, 0x1b
        /*008e*/ 	.short	0x00ff


	//----- nvinfo : EIATTR_NUM_BARRIERS
	.align		4
        /*0090*/ 	.byte	0x02, 0x4c
        /*0092*/ 	.byte	0x01
	.zero		1


	//----- nvinfo : EIATTR_MERCURY_ISA_VERSION
	.align		4
        /*0094*/ 	.byte	0x03, 0x5f
        /*0096*/ 	.short	0x0101


	//----- nvinfo : EIATTR_UNUSED_LOAD_BYTE_OFFSET
	.align		4
        /*0098*/ 	.byte	0x04, 0x44
        /*009a*/ 	.short	(.L_496 - .L_495)


	//   ....[0]....
.L_495:
        /*009c*/ 	.word	0x00007d10
        /*00a0*/ 	.word	0x0000fff0


	//----- nvinfo : EIATTR_COOP_GROUP_MASK_REGIDS
	.align		4
.L_496:
        /*00a4*/ 	.byte	0x04, 0x29
        /*00a6*/ 	.short	(.L_498 - .L_497)


	//   ....[0]....
.L_497:
        /*00a8*/ 	.word	0xffffffff


	//   ....[1]....
        /*00ac*/ 	.word	0xffffffff


	//   ....[2]....
        /*00b0*/ 	.word	0xffffffff


	//   ....[3]....
        /*00b4*/ 	.word	0xffffffff


	//   ....[4]....
        /*00b8*/ 	.word	0xffffffff


	//   ....[5]....
        /*00bc*/ 	.word	0xffffffff


	//   ....[6]....
        /*00c0*/ 	.word	0xffffffff


	//   ....[7]....
        /*00c4*/ 	.word	0xffffffff


	//   ....[8]....
        /*00c8*/ 	.word	0xffffffff


	//   ....[9]....
        /*00cc*/ 	.word	0xffffffff


	//   ....[10]....
        /*00d0*/ 	.word	0xffffffff


	//   ....[11]....
        /*00d4*/ 	.word	0xffffffff


	//   ....[12]....
        /*00d8*/ 	.word	0xffffffff


	//   ....[13]....
        /*00dc*/ 	.word	0xffffffff


	//   ....[14]....
        /*00e0*/ 	.word	0xffffffff


	//   ....[15]....
        /*00e4*/ 	.word	0xffffffff


	//   ....[16]....
        /*00e8*/ 	.word	0xffffffff


	//   ....[17]....
        /*00ec*/ 	.word	0xffffffff


	//   ....[18]....
        /*00f0*/ 	.word	0xffffffff


	//   ....[19]....
        /*00f4*/ 	.word	0xffffffff


	//   ....[20]....
        /*00f8*/ 	.word	0xffffffff


	//   ....[21]....
        /*00fc*/ 	.word	0xffffffff


	//   ....[22]....
        /*0100*/ 	.word	0xffffffff


	//   ....[23]....
        /*0104*/ 	.word	0xffffffff


	//   ....[24]....
        /*0108*/ 	.word	0xffffffff


	//   ....[25]....
        /*010c*/ 	.word	0xffffffff


	//   ....[26]....
        /*0110*/ 	.word	0xffffffff


	//   ....[27]....
        /*0114*/ 	.word	0xffffffff


	//   ....[28]....
        /*0118*/ 	.word	0xffffffff


	//   ....[29]....
        /*011c*/ 	.word	0xffffffff


	//   ....[30]....
        /*0120*/ 	.word	0xffffffff


	//   ....[31]....
        /*0124*/ 	.word	0xffffffff


	//   ....[32]....
        /*0128*/ 	.word	0xffffffff


	//   ....[33]....
        /*012c*/ 	.word	0xffffffff


	//   ....[34]....
        /*0130*/ 	.word	0xffffffff


	//   ....[35]....
        /*0134*/ 	.word	0xffffffff


	//   ....[36]....
        /*0138*/ 	.word	0xffffffff


	//   ....[37]....
        /*013c*/ 	.word	0xffffffff


	//   ....[38]....
        /*0140*/ 	.word	0xffffffff


	//   ....[39]....
        /*0144*/ 	.word	0xffffffff


	//   ....[40]....
        /*0148*/ 	.word	0xffffffff


	//   ....[41]....
        /*014c*/ 	.word	0xffffffff


	//   ....[42]....
        /*0150*/ 	.word	0xffffffff


	//   ....[43]....
        /*0154*/ 	.word	0xffffffff


	//   ....[44]....
        /*0158*/ 	.word	0xffffffff


	//   ....[45]....
        /*015c*/ 	.word	0xffffffff


	//   ....[46]....
        /*0160*/ 	.word	0xffffffff


	//   ....[47]....
        /*0164*/ 	.word	0xffffffff


	//   ....[48]....
        /*0168*/ 	.word	0xffffffff


	//   ....[49]....
        /*016c*/ 	.word	0xffffffff


	//   ....[50]....
        /*0170*/ 	.word	0xffffffff


	//   ....[51]....
        /*0174*/ 	.word	0xffffffff


	//   ....[52]....
        /*0178*/ 	.word	0xffffffff


	//   ....[53]....
        /*017c*/ 	.word	0xffffffff


	//   ....[54]....
        /*0180*/ 	.word	0xffffffff


	//   ....[55]....
        /*0184*/ 	.word	0xffffffff


	//   ....[56]....
        /*0188*/ 	.word	0xffffffff


	//   ....[57]....
        /*018c*/ 	.word	0xffffffff


	//   ....[58]....
        /*0190*/ 	.word	0xffffffff


	//   ....[59]....
        /*0194*/ 	.word	0xffffffff


	//   ....[60]....
        /*0198*/ 	.word	0xffffffff


	//   ....[61]....
        /*019c*/ 	.word	0xffffffff


	//   ....[62]....
        /*01a0*/ 	.word	0xffffffff


	//   ....[63]....
        /*01a4*/ 	.word	0xffffffff


	//   ....[64]....
        /*01a8*/ 	.word	0xffffffff


	//   ....[65]....
        /*01ac*/ 	.word	0xffffffff


	//   ....[66]....
        /*01b0*/ 	.word	0xffffffff


	//   ....[67]....
        /*01b4*/ 	.word	0xffffffff


	//   ....[68]....
        /*01b8*/ 	.word	0xffffffff


	//   ....[69]....
        /*01bc*/ 	.word	0xffffffff


	//   ....[70]....
        /*01c0*/ 	.word	0xffffffff


	//   ....[71]....
        /*01c4*/ 	.word	0xffffffff


	//   ....[72]....
        /*01c8*/ 	.word	0xffffffff


	//   ....[73]....
        /*01cc*/ 	.word	0xffffffff


	//   ....[74]....
        /*01d0*/ 	.word	0xffffffff


	//   ....[75]....
        /*01d4*/ 	.word	0xffffffff


	//   ....[76]....
        /*01d8*/ 	.word	0xffffffff


	//   ....[77]....
        /*01dc*/ 	.word	0xffffffff


	//   ....[78]....
        /*01e0*/ 	.word	0xffffffff


	//   ....[79]....
        /*01e4*/ 	.word	0xffffffff


	//   ....[80]....
        /*01e8*/ 	.word	0xffffffff


	//   ....[81]....
        /*01ec*/ 	.word	0xffffffff


	//   ....[82]....
        /*01f0*/ 	.word	0xffffffff


	//   ....[83]....
        /*01f4*/ 	.word	0xffffffff


	//   ....[84]....
        /*01f8*/ 	.word	0xffffffff


	//   ....[85]....
        /*01fc*/ 	.word	0xffffffff


	//   ....[86]....
        /*0200*/ 	.word	0xffffffff


	//   ....[87]....
        /*0204*/ 	.word	0xffffffff


	//   ....[88]....
        /*0208*/ 	.word	0xffffffff


	//   ....[89]....
        /*020c*/ 	.word	0xffffffff


	//   ....[90]....
        /*0210*/ 	.word	0xffffffff


	//   ....[91]....
        /*0214*/ 	.word	0xffffffff


	//   ....[92]....
        /*0218*/ 	.word	0xffffffff


	//   ....[93]....
        /*021c*/ 	.word	0xffffffff


	//   ....[94]....
        /*0220*/ 	.word	0xffffffff


	//   ....[95]....
        /*0224*/ 	.word	0xffffffff


	//   ....[96]....
        /*0228*/ 	.word	0xffffffff


	//   ....[97]....
        /*022c*/ 	.word	0xffffffff


	//   ....[98]....
        /*0230*/ 	.word	0xffffffff


	//   ....[99]....
        /*0234*/ 	.word	0xffffffff


	//   ....[100]....
        /*0238*/ 	.word	0xffffffff


	//   ....[101]....
        /*023c*/ 	.word	0xffffffff


	//   ....[102]....
        /*0240*/ 	.word	0xffffffff


	//   ....[103]....
        /*0244*/ 	.word	0xffffffff


	//   ....[104]....
        /*0248*/ 	.word	0xffffffff


	//   ....[105]....
        /*024c*/ 	.word	0xffffffff


	//   ....[106]....
        /*0250*/ 	.word	0xffffffff


	//   ....[107]....
        /*0254*/ 	.word	0xffffffff


	//   ....[108]....
        /*0258*/ 	.word	0xffffffff


	//   ....[109]....
        /*025c*/ 	.word	0xffffffff


	//   ....[110]....
        /*0260*/ 	.word	0xffffffff


	//   ....[111]....
        /*0264*/ 	.word	0xffffffff


	//   ....[112]....
        /*0268*/ 	.word	0xffffffff


	//   ....[113]....
        /*026c*/ 	.word	0xffffffff


	//   ....[114]....
        /*0270*/ 	.word	0xffffffff


	//   ....[115]....
        /*0274*/ 	.word	0xffffffff


	//   ....[116]....
        /*0278*/ 	.word	0xffffffff


	//   ....[117]....
        /*027c*/ 	.word	0xffffffff


	//   ....[118]....
        /*0280*/ 	.word	0xffffffff


	//   ....[119]....
        /*0284*/ 	.word	0xffffffff


	//   ....[120]....
        /*0288*/ 	.word	0xffffffff


	//   ....[121]....
        /*028c*/ 	.word	0xffffffff


	//   ....[122]....
        /*0290*/ 	.word	0xffffffff


	//   ....[123]....
        /*0294*/ 	.word	0xffffffff


	//   ....[124]....
        /*0298*/ 	.word	0xffffffff


	//   ....[125]....
        /*029c*/ 	.word	0xffffffff


	//   ....[126]....
        /*02a0*/ 	.word	0xffffffff


	//   ....[127]....
        /*02a4*/ 	.word	0xffffffff


	//   ....[128]....
        /*02a8*/ 	.word	0xffffffff


	//   ....[129]....
        /*02ac*/ 	.word	0xffffffff


	//   ....[130]....
        /*02b0*/ 	.word	0xffffffff


	//   ....[131]....
        /*02b4*/ 	.word	0xffffffff


	//   ....[132]....
        /*02b8*/ 	.word	0xffffffff


	//   ....[133]....
        /*02bc*/ 	.word	0xffffffff


	//   ....[134]....
        /*02c0*/ 	.word	0xffffffff


	//   ....[135]....
        /*02c4*/ 	.word	0xffffffff


	//   ....[136]....
        /*02c8*/ 	.word	0xffffffff


	//   ....[137]....
        /*02cc*/ 	.word	0xffffffff


	//   ....[138]....
        /*02d0*/ 	.word	0xffffffff


	//   ....[139]....
        /*02d4*/ 	.word	0xffffffff


	//   ....[140]....
        /*02d8*/ 	.word	0xffffffff


	//   ....[141]....
        /*02dc*/ 	.word	0xffffffff


	//   ....[142]....
        /*02e0*/ 	.word	0xffffffff


	//   ....[143]....
        /*02e4*/ 	.word	0xffffffff


	//   ....[144]....
        /*02e8*/ 	.word	0xffffffff


	//   ....[145]....
        /*02ec*/ 	.word	0xffffffff


	//   ....[146]....
        /*02f0*/ 	.word	0xffffffff


	//   ....[147]....
        /*02f4*/ 	.word	0xffffffff


	//   ....[148]....
        /*02f8*/ 	.word	0xffffffff


	//   ....[149]....
        /*02fc*/ 	.word	0xffffffff


	//   ....[150]....
        /*0300*/ 	.word	0xffffffff


	//   ....[151]....
        /*0304*/ 	.word	0xffffffff


	//   ....[152]....
        /*0308*/ 	.word	0xffffffff


	//   ....[153]....
        /*030c*/ 	.word	0xffffffff


	//   ....[154]....
        /*0310*/ 	.word	0xffffffff


	//   ....[155]....
        /*0314*/ 	.word	0xffffffff


	//   ....[156]....
        /*0318*/ 	.word	0xffffffff


	//   ....[157]....
        /*031c*/ 	.word	0xffffffff


	//   ....[158]....
        /*0320*/ 	.word	0xffffffff


	//   ....[159]....
        /*0324*/ 	.word	0xffffffff


	//----- nvinfo : EIATTR_COOP_GROUP_INSTR_OFFSETS
	.align		4
.L_498:
        /*0328*/ 	.byte	0x04, 0x28
        /*032a*/ 	.short	(.L_500 - .L_499)


	//   ....[0]....
.L_499:
        /*032c*/ 	.word	0x00001420


	//   ....[1]....
        /*0330*/ 	.word	0x00001440


	//   ....[2]....
        /*0334*/ 	.word	0x00001450


	//   ....[3]....
        /*0338*/ 	.word	0x00001460


	//   ....[4]....
        /*033c*/ 	.word	0x00001470


	//   ....[5]....
        /*0340*/ 	.word	0x00001480


	//   ....[6]....
        /*0344*/ 	.word	0x00001490


	//   ....[7]....
        /*0348*/ 	.word	0x000014b0


	//   ....[8]....
        /*034c*/ 	.word	0x000014c0


	//   ....[9]....
        /*0350*/ 	.word	0x000014d0


	//   ....[10]....
        /*0354*/ 	.word	0x000014e0


	//   ....[11]....
        /*0358*/ 	.word	0x000014f0


	//   ....[12]....
        /*035c*/ 	.word	0x00001500


	//   ....[13]....
        /*0360*/ 	.word	0x00001510


	//   ....[14]....
        /*0364*/ 	.word	0x00001520


	//   ....[15]....
        /*0368*/ 	.word	0x00001530


	//   ....[16]....
        /*036c*/ 	.word	0x000015c0


	//   ....[17]....
        /*0370*/ 	.word	0x000015d0


	//   ....[18]....
        /*0374*/ 	.word	0x000015e0


	//   ....[19]....
        /*0378*/ 	.word	0x000015f0


	//   ....[20]....
        /*037c*/ 	.word	0x00001610


	//   ....[21]....
        /*0380*/ 	.word	0x00001620


	//   ....[22]....
        /*0384*/ 	.word	0x00001630


	//   ....[23]....
        /*0388*/ 	.word	0x00001640


	//   ....[24]....
        /*038c*/ 	.word	0x00001650


	//   ....[25]....
        /*0390*/ 	.word	0x00001660


	//   ....[26]....
        /*0394*/ 	.word	0x00001670


	//   ....[27]....
        /*0398*/ 	.word	0x00001680


	//   ....[28]....
        /*039c*/ 	.word	0x00001690


	//   ....[29]....
        /*03a0*/ 	.word	0x000016a0


	//   ....[30]....
        /*03a4*/ 	.word	0x000016b0


	//   ....[31]....
        /*03a8*/ 	.word	0x000016c0


	//   ....[32]....
        /*03ac*/ 	.word	0x00002780


	//   ....[33]....
        /*03b0*/ 	.word	0x000027c0


	//   ....[34]....
        /*03b4*/ 	.word	0x000027d0


	//   ....[35]....
        /*03b8*/ 	.word	0x000027e0


	//   ....[36]....
        /*03bc*/ 	.word	0x000027f0


	//   ....[37]....
        /*03c0*/ 	.word	0x00002810


	//   ....[38]....
        /*03c4*/ 	.word	0x00002880


	//   ....[39]....
        /*03c8*/ 	.word	0x00002890


	//   ....[40]....
        /*03cc*/ 	.word	0x000028a0


	//   ....[41]....
        /*03d0*/ 	.word	0x000028b0


	//   ....[42]....
        /*03d4*/ 	.word	0x000028c0


	//   ....[43]....
        /*03d8*/ 	.word	0x000028d0


	//   ....[44]....
        /*03dc*/ 	.word	0x000028e0


	//   ....[45]....
        /*03e0*/ 	.word	0x000028f0


	//   ....[46]....
        /*03e4*/ 	.word	0x00002900


	//   ....[47]....
        /*03e8*/ 	.word	0x00002910


	//   ....[48]....
        /*03ec*/ 	.word	0x00002920


	//   ....[49]....
        /*03f0*/ 	.word	0x00002930


	//   ....[50]....
        /*03f4*/ 	.word	0x00002940


	//   ....[51]....
        /*03f8*/ 	.word	0x00002a20


	//   ....[52]....
        /*03fc*/ 	.word	0x00002a30


	//   ....[53]....
        /*0400*/ 	.word	0x00002a40


	//   ....[54]....
        /*0404*/ 	.word	0x00002a50


	//   ....[55]....
        /*0408*/ 	.word	0x00002a60


	//   ....[56]....
        /*040c*/ 	.word	0x00002a70


	//   ....[57]....
        /*0410*/ 	.word	0x00002a80


	//   ....[58]....
        /*0414*/ 	.word	0x00002a90


	//   ....[59]....
        /*0418*/ 	.word	0x00002aa0


	//   ....[60]....
        /*041c*/ 	.word	0x00002ab0


	//   ....[61]....
        /*0420*/ 	.word	0x00002ac0


	//   ....[62]....
        /*0424*/ 	.word	0x00002ad0


	//   ....[63]....
        /*0428*/ 	.word	0x00002ae0


	//   ....[64]....
        /*042c*/ 	.word	0x00003bf0


	//   ....[65]....
        /*0430*/ 	.word	0x00003c30


	//   ....[66]....
        /*0434*/ 	.word	0x00003c40


	//   ....[67]....
        /*0438*/ 	.word	0x00003c50


	//   ....[68]....
        /*043c*/ 	.word	0x00003c60


	//   ....[69]....
        /*0440*/ 	.word	0x00003c80


	//   ....[70]....
        /*0444*/ 	.word	0x00003cf0


	//   ....[71]....
        /*0448*/ 	.word	0x00003d00


	//   ....[72]....
        /*044c*/ 	.word	0x00003d10


	//   ....[73]....
        /*0450*/ 	.word	0x00003d20


	//   ....[74]....
        /*0454*/ 	.word	0x00003d30


	//   ....[75]....
        /*0458*/ 	.word	0x00003d40


	//   ....[76]....
        /*045c*/ 	.word	0x00003d50


	//   ....[77]....
        /*0460*/ 	.word	0x00003d60


	//   ....[78]....
        /*0464*/ 	.word	0x00003d70


	//   ....[79]....
        /*0468*/ 	.word	0x00003d80


	//   ....[80]....
        /*046c*/ 	.word	0x00003d90


	//   ....[81]....
        /*0470*/ 	.word	0x00003da0


	//   ....[82]....
        /*0474*/ 	.word	0x00003db0


	//   ....[83]....
        /*0478*/ 	.word	0x00003e90


	//   ....[84]....
        /*047c*/ 	.word	0x00003ea0


	//   ....[85]....
        /*0480*/ 	.word	0x00003eb0


	//   ....[86]....
        /*0484*/ 	.word	0x00003ec0


	//   ....[87]....
        /*0488*/ 	.word	0x00003ed0


	//   ....[88]....
        /*048c*/ 	.word	0x00003ee0


	//   ....[89]....
        /*0490*/ 	.word	0x00003ef0


	//   ....[90]....
        /*0494*/ 	.word	0x00003f00


	//   ....[91]....
        /*0498*/ 	.word	0x00003f10


	//   ....[92]....
        /*049c*/ 	.word	0x00003f20


	//   ....[93]....
        /*04a0*/ 	.word	0x00003f30


	//   ....[94]....
        /*04a4*/ 	.word	0x00003f40


	//   ....[95]....
        /*04a8*/ 	.word	0x00003f50


	//   ....[96]....
        /*04ac*/ 	.word	0x00005060


	//   ....[97]....
        /*04b0*/ 	.word	0x000050a0


	//   ....[98]....
        /*04b4*/ 	.word	0x000050b0


	//   ....[99]....
        /*04b8*/ 	.word	0x000050c0


	//   ....[100]....
        /*04bc*/ 	.word	0x000050d0


	//   ....[101]....
        /*04c0*/ 	.word	0x000050f0


	//   ....[102]....
        /*04c4*/ 	.word	0x00005160


	//   ....[103]....
        /*04c8*/ 	.word	0x00005170


	//   ....[104]....
        /*04cc*/ 	.word	0x00005180


	//   ....[105]....
        /*04d0*/ 	.word	0x00005190


	//   ....[106]....
        /*04d4*/ 	.word	0x000051a0


	//   ....[107]....
        /*04d8*/ 	.word	0x000051b0


	//   ....[108]....
        /*04dc*/ 	.word	0x000051c0


	//   ....[109]....
        /*04e0*/ 	.word	0x000051d0


	//   ....[110]....
        /*04e4*/ 	.word	0x000051e0


	//   ....[111]....
        /*04e8*/ 	.word	0x000051f0


	//   ....[112]....
        /*04ec*/ 	.word	0x00005200


	//   ....[113]....
        /*04f0*/ 	.word	0x00005210


	//   ....[114]....
        /*04f4*/ 	.word	0x00005220


	//   ....[115]....
        /*04f8*/ 	.word	0x00005300


	//   ....[116]....
        /*04fc*/ 	.word	0x00005310


	//   ....[117]....
        /*0500*/ 	.word	0x00005320


	//   ....[118]....
        /*0504*/ 	.word	0x00005330


	//   ....[119]....
        /*0508*/ 	.word	0x00005340


	//   ....[120]....
        /*050c*/ 	.word	0x00005350


	//   ....[121]....
        /*0510*/ 	.word	0x00005360


	//   ....[122]....
        /*0514*/ 	.word	0x00005370


	//   ....[123]....
        /*0518*/ 	.word	0x00005380


	//   ....[124]....
        /*051c*/ 	.word	0x00005390


	//   ....[125]....
        /*0520*/ 	.word	0x000053a0


	//   ....[126]....
        /*0524*/ 	.word	0x000053b0


	//   ....[127]....
        /*0528*/ 	.word	0x000053c0


	//   ....[128]....
        /*052c*/ 	.word	0x000064d0


	//   ....[129]....
        /*0530*/ 	.word	0x00006510


	//   ....[130]....
        /*0534*/ 	.word	0x00006520


	//   ....[131]....
        /*0538*/ 	.word	0x00006530


	//   ....[132]....
        /*053c*/ 	.word	0x00006550


	//   ....[133]....
        /*0540*/ 	.word	0x00006570


	//   ....[134]....
        /*0544*/ 	.word	0x000065c0


	//   ....[135]....
        /*0548*/ 	.word	0x000065d0


	//   ....[136]....
        /*054c*/ 	.word	0x000065e0


	//   ....[137]....
        /*0550*/ 	.word	0x000065f0


	//   ....[138]....
        /*0554*/ 	.word	0x00006600


	//   ....[139]....
        /*0558*/ 	.word	0x00006610


	//   ....[140]....
        /*055c*/ 	.word	0x00006620


	//   ....[141]....
        /*0560*/ 	.word	0x00006630


	//   ....[142]....
        /*0564*/ 	.word	0x00006640


	//   ....[143]....
        /*0568*/ 	.word	0x00006650


	//   ....[144]....
        /*056c*/ 	.word	0x00006660


	//   ....[145]....
        /*0570*/ 	.word	0x00006740


	//   ....[146]....
        /*0574*/ 	.word	0x00006750


	//   ....[147]....
        /*0578*/ 	.word	0x00006760


	//   ....[148]....
        /*057c*/ 	.word	0x00006770


	//   ....[149]....
        /*0580*/ 	.word	0x00006780


	//   ....[150]....
        /*0584*/ 	.word	0x00006790


	//   ....[151]....
        /*0588*/ 	.word	0x000067a0


	//   ....[152]....
        /*058c*/ 	.word	0x000067b0


	//   ....[153]....
        /*0590*/ 	.word	0x000067c0


	//   ....[154]....
        /*0594*/ 	.word	0x000067d0


	//   ....[155]....
        /*0598*/ 	.word	0x000067e0


	//   ....[156]....
        /*059c*/ 	.word	0x000067f0


	//   ....[157]....
        /*05a0*/ 	.word	0x00006800


	//   ....[158]....
        /*05a4*/ 	.word	0x00006810


	//   ....[159]....
        /*05a8*/ 	.word	0x00006820


	//----- nvinfo : EIATTR_VRC_CTA_INIT_COUNT
	.align		4
.L_500:
        /*05ac*/ 	.byte	0x02, 0x4a
	.zero		1
	.zero		1


	//----- nvinfo : EIATTR_EXIT_INSTR_OFFSETS
	.align		4
        /*05b0*/ 	.byte	0x04, 0x1c
        /*05b2*/ 	.short	(.L_502 - .L_501)


	//   ....[0]....
.L_501:
        /*05b4*/ 	.word	0x00008e80


	//   ....[1]....
        /*05b8*/ 	.word	0x000091f0


	//----- nvinfo : EIATTR_MAX_THREADS
	.align		4
.L_502:
        /*05bc*/ 	.byte	0x04, 0x05
        /*05be*/ 	.short	(.L_504 - .L_503)
.L_503:
        /*05c0*/ 	.word	0x00000040
        /*05c4*/ 	.word	0x00000001
        /*05c8*/ 	.word	0x00000001


	//----- nvinfo : EIATTR_CRS_STACK_SIZE
	.align		4
.L_504:
        /*05cc*/ 	.byte	0x04, 0x1e
        /*05ce*/ 	.short	(.L_506 - .L_505)
.L_505:
        /*05d0*/ 	.word	0x00000000


	//----- nvinfo : EIATTR_CBANK_PARAM_SIZE
	.align		4
.L_506:
        /*05d4*/ 	.byte	0x03, 0x19
        /*05d6*/ 	.short	0x0034


	//----- nvinfo : EIATTR_PARAM_CBANK
	.align		4
        /*05d8*/ 	.byte	0x04, 0x0a
        /*05da*/ 	.short	(.L_508 - .L_507)
	.align		4
.L_507:
        /*05dc*/ 	.word	index@(.nv.constant0._ZN17fastertransformer16beam_topK_kernelIfLi16ELi64EEEvPKT_PiPS1_PKbPKiiS1_f)
        /*05e0*/ 	.short	0x0380
        /*05e2*/ 	.short	0x0034


	//----- nvinfo : EIATTR_SW_WAR
	.align		4
.L_508:
        /*05e4*/ 	.byte	0x04, 0x36
        /*05e6*/ 	.short	(.L_510 - .L_509)
.L_509:
        /*05e8*/ 	.word	0x00000008
.L_510:


//--------------------- .nv.info._ZN17fastertransformer20batch_topK_kernel_v2IfLi4ELi32EEEvPiPT_S1_ --------------------------
	.section	.nv.info._ZN17fastertransformer20batch_topK_kernel_v2IfLi4ELi32EEEvPiPT_S1_,"",@"SHT_CUDA_INFO"
	.sectionflags	@""
	.align	4


	//----- nvinfo : EIATTR_CUDA_API_VERSION
	.align		4
        /*0000*/ 	.byte	0x04, 0x37
        /*0002*/ 	.short	(.L_512 - .L_511)
.L_511:
        /*0004*/ 	.word	0x00000082


	//----- nvinfo : EIATTR_KPARAM_INFO
	.align		4
.L_512:
        /*0008*/ 	.byte	0x04, 0x17
        /*000a*/ 	.short	(.L_514 - .L_513)
.L_513:
        /*000c*/ 	.word	0x00000000
        /*0010*/ 	.short	0x0002
        /*0012*/ 	.short	0x0010
        /*0014*/ 	.byte	0x00, 0xf5, 0x21, 0x00


	//----- nvinfo : EIATTR_KPARAM_INFO
	.align		4
.L_514:
        /*0018*/ 	.byte	0x04, 0x17
        /*001a*/ 	.short	(.L_516 - .L_515)
.L_515:
        /*001c*/ 	.word	0x00000000
        /*0020*/ 	.short	0x0001
        /*0022*/ 	.short	0x0008
        /*0024*/ 	.byte	0x00, 0xf5, 0x21, 0x00


	//----- nvinfo : EIATTR_KPARAM_INFO
	.align		4
.L_516:
        /*0028*/ 	.byte	0x04, 0x17
        /*002a*/ 	.short	(.L_518 - .L_517)
.L_517:
        /*002c*/ 	.word	0x00000000
        /*0030*/ 	.short	0x0000
        /*0032*/ 	.short	0x0000
        /*0034*/ 	.byte	0x00, 0xf5, 0x21, 0x00


	//----- nvinfo : EIATTR_SPARSE_MMA_MASK
	.align		4
.L_518:
        /*0038*/ 	.byte	0x03, 0x50
        /*003a*/ 	.short	0x0000


	//----- nvinfo : EIATTR_MAXREG_COUNT
	.align		4
        /*003c*/ 	.byte	0x03, 0x1b
        /*003e*/ 	.short	0x00ff


	//----- nvinfo : EIATTR_NUM_BARRIERS
	.align		4
        /*0040*/ 	.byte	0x02, 0x4c
        /*0042*/ 	.byte	0x01
	.zero		1


	//----- nvinfo : EIATTR_MERCURY_ISA_VERSION
	.align		4
        /*0044*/ 	.byte	0x03, 0x5f
        /*0046*/ 	.short	0x0101


	//----- nvinfo : EIATTR_COOP_GROUP_MASK_REGIDS
	.align		4
        /*0048*/ 	.byte	0x04, 0x29
        /*004a*/ 	.short	(.L_520 - .L_519)


	//   ....[0]....
.L_519:
        /*004c*/ 	.word	0xffffffff


	//   ....[1]....
        /*0050*/ 	.word	0xffffffff


	//   ....[2]....
        /*0054*/ 	.word	0xffffffff


	//   ....[3]....
        /*0058*/ 	.word	0xffffffff


	//   ....[4]....
        /*005c*/ 	.word	0xffffffff


	//   ....[5]....
        /*0060*/ 	.word	0xffffffff


	//   ....[6]....
        /*0064*/ 	.word	0xffffffff


	//   ....[7]....
        /*0068*/ 	.word	0xffffffff


	//   ....[8]....
        /*006c*/ 	.word	0xffffffff


	//   ....[9]....
        /*0070*/ 	.word	0xffffffff


	//   ....[10]....
        /*0074*/ 	.word	0xffffffff


	//   ....[11]....
        /*0078*/ 	.word	0xffffffff


	//   ....[12]....
        /*007c*/ 	.word	0xffffffff


	//   ....[13]....
        /*0080*/ 	.word	0xffffffff


	//   ....[14]....
        /*0084*/ 	.word	0xffffffff


	//   ....[15]....
        /*0088*/ 	.word	0xffffffff


	//   ....[16]....
        /*008c*/ 	.word	0xffffffff


	//   ....[17]....
        /*0090*/ 	.word	0xffffffff


	//   ....[18]....
        /*0094*/ 	.word	0xffffffff


	//   ....[19]....
        /*0098*/ 	.word	0xffffffff


	//   ....[20]....
        /*009c*/ 	.word	0xffffffff


	//   ....[21]....
        /*00a0*/ 	.word	0xffffffff


	//   ....[22]....
        /*00a4*/ 	.word	0xffffffff


	//   ....[23]....
        /*00a8*/ 	.word	0xffffffff


	//   ....[24]....
        /*00ac*/ 	.word	0xffffffff


	//   ....[25]....
        /*00b0*/ 	.word	0xffffffff


	//   ....[26]....
        /*00b4*/ 	.word	0xffffffff


	//   ....[27]....
        /*00b8*/ 	.word	0xffffffff


	//   ....[28]....
        /*00bc*/ 	.word	0xffffffff


	//   ....[29]....
        /*00c0*/ 	.word	0xffffffff


	//   ....[30]....
        /*00c4*/ 	.word	0xffffffff


	//   ....[31]....
        /*00c8*/ 	.word	0xffffffff


	//----- nvinfo : EIATTR_COOP_GROUP_INSTR_OFFSETS
	.align		4
.L_520:
        /*00cc*/ 	.byte	0x04, 0x28
        /*00ce*/ 	.short	(.L_522 - .L_521)


	//   ....[0]....
.L_521:
        /*00d0*/ 	.word	0x000006b0


	//   ....[1]....
        /*00d4*/ 	.word	0x000006d0


	//   ....[2]....
        /*00d8*/ 	.word	0x000006e0


	//   ....[3]....
        /*00dc*/ 	.word	0x000006f0


	//   ....[4]....
        /*00e0*/ 	.word	0x00000700


	//   ....[5]....
        /*00e4*/ 	.word	0x00000710


	//   ....[6]....
        /*00e8*/ 	.word	0x00000720


	//   ....[7]....
        /*00ec*/ 	.word	0x00000730


	//   ....[8]....
        /*00f0*/ 	.word	0x00001390


	//   ....[9]....
        /*00f4*/ 	.word	0x000013b0


	//   ....[10]....
        /*00f8*/ 	.word	0x000013c0


	//   ....[11]....
        /*00fc*/ 	.word	0x000013d0


	//   ....[12]....
        /*0100*/ 	.word	0x000013e0


	//   ....[13]....
        /*0104*/ 	.word	0x000013f0


	//   ....[14]....
        /*0108*/ 	.word	0x00001400


	//   ....[15]....
        /*010c*/ 	.word	0x00001410


	//   ....[16]....
        /*0110*/ 	.word	0x00002070


	//   ....[17]....
        /*0114*/ 	.word	0x00002090


	//   ....[18]....
        /*0118*/ 	.word	0x000020a0


	//   ....[19]....
        /*011c*/ 	.word	0x000020b0


	//   ....[20]....
        /*0120*/ 	.word	0x000020c0


	//   ....[21]....
        /*0124*/ 	.word	0x000020d0


	//   ....[22]....
        /*0128*/ 	.word	0x000020e0


	//   ....[23]....
        /*012c*/ 	.word	0x000020f0


	//   ....[24]....
        /*0130*/ 	.word	0x00002d50


	//   ....[25]....
        /*0134*/ 	.word	0x00002d70


	//   ....[26]....
        /*0138*/ 	.word	0x00002d80


	//   ....[27]....
        /*013c*/ 	.word	0x00002d90


	//   ....[28]....
        /*0140*/ 	.word	0x00002da0


	//   ....[29]....
        /*0144*/ 	.word	0x00002db0


	//   ....[30]....
        /*0148*/ 	.word	0x00002dc0


	//   ....[31]....
        /*014c*/ 	.word	0x00002dd0


	//----- nvinfo : EIATTR_VRC_CTA_INIT_COUNT
	.align		4
.L_522:
        /*0150*/ 	.byte	0x02, 0x4a
	.zero		1
	.zero		1


	//----- nvinfo : EIATTR_EXIT_INSTR_OFFSETS
	.align		4
        /*0154*/ 	.byte	0x04, 0x1c
        /*0156*/ 	.short	(.L_524 - .L_523)


	//   ....[0]....
.L_523:
        /*0158*/ 	.word	0x000039e0


	//   ....[1]....
        /*015c*/ 	.word	0x00003a80


	//----- nvinfo : EIATTR_MAX_THREADS
	.align		4
.L_524:
        /*0160*/ 	.byte	0x04, 0x05
        /*0162*/ 	.short	(.L_526 - .L_525)
.L_525:
        /*0164*/ 	.word	0x00000020
        /*0168*/ 	.word	0x00000001
        /*016c*/ 	.word	0x00000001


	//----- nvinfo : EIATTR_CRS_STACK_SIZE
	.align		4
.L_526:
        /*0170*/ 	.byte	0x04, 0x1e
        /*0172*/ 	.short	(.L_528 - .L_527)
.L_527:
        /*0174*/ 	.word	0x00000000


	//----- nvinfo : EIATTR_CBANK_PARAM_SIZE
	.align		4
.L_528:
        /*0178*/ 	.byte	0x03, 0x19
        /*017a*/ 	.short	0x0018


	//----- nvinfo : EIATTR_PARAM_CBANK
	.align		4
        /*017c*/ 	.byte	0x04, 0x0a
        /*017e*/ 	.short	(.L_530 - .L_529)
	.align		4
.L_529:
        /*0180*/ 	.word	index@(.nv.constant0._ZN17fastertransformer20batch_topK_kernel_v2IfLi4ELi32EEEvPiPT_S1_)
        /*0184*/ 	.short	0x0380
        /*0186*/ 	.short	0x0018


	//----- nvinfo : EIATTR_SW_WAR
	.align		4
.L_530:
        /*0188*/ 	.byte	0x04, 0x36
        /*018a*/ 	.short	(.L_532 - .L_531)
.L_531:
        /*018c*/ 	.word	0x00000008
.L_532:


//--------------------- .nv.info._ZN17fastertransformer17batch_topK_kernelIfLi4ELi256EEEvPiPT_S1_ --------------------------
	.section	.nv.info._ZN17fastertransformer17batch_topK_kernelIfLi4ELi256EEEvPiPT_S1_,"",@"SHT_CUDA_INFO"
	.sectionflags	@""
	.align	4


	//----- nvinfo : EIATTR_CUDA_API_VERSION
	.align		4
        /*0000*/ 	.byte	0x04, 0x37
        /*0002*/ 	.short	(.L_534 - .L_533)
.L_533:
        /*0004*/ 	.word	0x00000082


	//----- nvinfo : EIATTR_KPARAM_INFO
	.align		4
.L_534:
        /*0008*/ 	.byte	0x04, 0x17
        /*000a*/ 	.short	(.L_536 - .L_535)
.L_535:
        /*000c*/ 	.word	0x00000000
        /*0010*/ 	.short	0x0002
        /*0012*/ 	.short	0x0010
        /*0014*/ 	.byte	0x00, 0xf5, 0x21, 0x00


	//----- nvinfo : EIATTR_KPARAM_INFO
	.align		4
.L_536:
        /*0018*/ 	.byte	0x04, 0x17
        /*001a*/ 	.short	(.L_538 - .L_537)
.L_537:
        /*001c*/ 	.word	0x00000000
        /*0020*/ 	.short	0x0001
        /*0022*/ 	.short	0x0008
        /*0024*/ 	.byte	0x00, 0xf5, 0x21, 0x00


	//----- nvinfo : EIATTR_KPARAM_INFO
	.align		4
.L_538:
        /*0028*/ 	.byte	0x04, 0x17
        /*002a*/ 	.short	(.L_540 - .L_539)
.L_539:
        /*002c*/ 	.word	0x00000000
        /*0030*/ 	.short	0x0000
        /*0032*/ 	.short	0x0000
        /*0034*/ 	.byte	0x00, 0xf5, 0x21, 0x00


	//----- nvinfo : EIATTR_SPARSE_MMA_MASK
	.align		4
.L_540:
        /*0038*/ 	.byte	0x03, 0x50
        /*003a*/ 	.short	0x0000


	//----- nvinfo : EIATTR_MAXREG_COUNT
	.align		4
        /*003c*/ 	.byte	0x03, 0x1b
        /*003e*/ 	.short	0x00ff


	//----- nvinfo : EIATTR_MERCURY_ISA_VERSION
	.align		4
        /*0040*/ 	.byte	0x03, 0x5f
        /*0042*/ 	.short	0x0101


	//----- nvinfo : EIATTR_VRC_CTA_INIT_COUNT
	.align		4
        /*0044*/ 	.byte	0x02, 0x4a
	.zero		1
	.zero		1


	//----- nvinfo : EIATTR_EXIT_INSTR_OFFSETS
	.align		4
        /*0048*/ 	.byte	0x04, 0x1c
        /*004a*/ 	.short	(.L_542 - .L_541)


	//   ....[0]....
.L_541:
        /*004c*/ 	.word	0x00000030


	//   ....[1]....
        /*0050*/ 	.word	0x00000d90


	//----- nvinfo : EIATTR_MAX_THREADS
	.align		4
.L_542:
        /*0054*/ 	.byte	0x04, 0x05
        /*0056*/ 	.short	(.L_544 - .L_543)
.L_543:
        /*0058*/ 	.word	0x00000100
        /*005c*/ 	.word	0x00000001
        /*0060*/ 	.word	0x00000001


	//----- nvinfo : EIATTR_CBANK_PARAM_SIZE
	.align		4
.L_544:
        /*0064*/ 	.byte	0x03, 0x19
        /*0066*/ 	.short	0x0018


	//----- nvinfo : EIATTR_PARAM_CBANK
	.align		4
        /*0068*/ 	.byte	0x04, 0x0a
        /*006a*/ 	.short	(.L_546 - .L_545)
	.align		4
.L_545:
        /*006c*/ 	.word	index@(.nv.constant0._ZN17fastertransformer17batch_topK_kernelIfLi4ELi256EEEvPiPT_S1_)
        /*0070*/ 	.short	0x0380
        /*0072*/ 	.short	0x0018


	//----- nvinfo : EIATTR_SW_WAR
	.align		4
.L_546:
        /*0074*/ 	.byte	0x04, 0x36
        /*0076*/ 	.short	(.L_548 - .L_547)
.L_547:
        /*0078*/ 	.word	0x00000008
.L_548:


//--------------------- .nv.info._ZN17fastertransformer16beam_topK_kernelIfLi4ELi256EEEvPKT_PiPS1_PKbPKiiS1_f --------------------------
	.section	.nv.info._ZN17fastertransformer16beam_topK_kernelIfLi4ELi256EEEvPKT_PiPS1_PKbPKiiS1_f,"",@"SHT_CUDA_INFO"
	.sectionflags	@""
	.align	4


	//----- nvinfo : EIATTR_CUDA_API_VERSION
	.align		4
        /*0000*/ 	.byte	0x04, 0x37
        /*0002*/ 	.short	(.L_550 - .L_549)
.L_549:
        /*0004*/ 	.word	0x00000082


	//----- nvinfo : EIATTR_KPARAM_INFO
	.align		4
.L_550:
        /*0008*/ 	.byte	0x04, 0x17
        /*000a*/ 	.short	(.L_552 - .L_551)
.L_551:
        /*000c*/ 	.word	0x00000000
        /*0010*/ 	.short	0x0007
        /*0012*/ 	.short	0x0030
        /*0014*/ 	.byte	0x00, 0xf0, 0x11, 0x00


	//----- nvinfo : EIATTR_KPARAM_INFO
	.align		4
.L_552:
        /*0018*/ 	.byte	0x04, 0x17
        /*001a*/ 	.short	(.L_554 - .L_553)
.L_553:
        /*001c*/ 	.word	0x00000000
        /*0020*/ 	.short	0x0006
        /*0022*/ 	.short	0x002c
        /*0024*/ 	.byte	0x00, 0xf0, 0x11, 0x00


	//----- nvinfo : EIATTR_KPARAM_INFO
	.align		4
.L_554:
        /*0028*/ 	.byte	0x04, 0x17
        /*002a*/ 	.short	(.L_556 - .L_555)
.L_555:
        /*002c*/ 	.word	0x00000000
        /*0030*/ 	.short	0x0005
        /*0032*/ 	.short	0x0028
        /*0034*/ 	.byte	0x00, 0xf0, 0x11, 0x00


	//----- nvinfo : EIATTR_KPARAM_INFO
	.align		4
.L_556:
        /*0038*/ 	.byte	0x04, 0x17
        /*003a*/ 	.short	(.L_558 - .L_557)
.L_557:
        /*003c*/ 	.word	0x00000000
        /*0040*/ 	.short	0x0004
        /*0042*/ 	.short	0x0020
        /*0044*/ 	.byte	0x00, 0xf5, 0x21, 0x00


	//----- nvinfo : EIATTR_KPARAM_INFO
	.align		4
.L_558:
        /*0048*/ 	.byte	0x04, 0x17
        /*004a*/ 	.short	(.L_560 - .L_559)
.L_559:
        /*004c*/ 	.word	0x00000000
        /*0050*/ 	.short	0x0003
        /*0052*/ 	.short	0x0018
        /*0054*/ 	.byte	0x00, 0xf5, 0x21, 0x00


	//----- nvinfo : EIATTR_KPARAM_INFO
	.align		4
.L_560:
        /*0058*/ 	.byte	0x04, 0x17
        /*005a*/ 	.short	(.L_562 - .L_561)
.L_561:
        /*005c*/ 	.word	0x00000000
        /*0060*/ 	.short	0x0002
        /*0062*/ 	.short	0x0010
        /*0064*/ 	.byte	0x00, 0xf5, 0x21, 0x00


	//----- nvinfo : EIATTR_KPARAM_INFO
	.align		4
.L_562:
        /*0068*/ 	.byte	0x04, 0x17
        /*006a*/ 	.short	(.L_564 - .L_563)
.L_563:
        /*006c*/ 	.word	0x00000000
        /*0070*/ 	.short	0x0001
        /*0072*/ 	.short	0x0008
        /*0074*/ 	.byte	0x00, 0xf5, 0x21, 0x00


	//----- nvinfo : EIATTR_KPARAM_INFO
	.align		4
.L_564:
        /*0078*/ 	.byte	0x04, 0x17
        /*007a*/ 	.short	(.L_566 - .L_565)
.L_565:
        /*007c*/ 	.word	0x00000000
        /*0080*/ 	.short	0x0000
        /*0082*/ 	.short	0x0000
        /*0084*/ 	.byte	0x00, 0xf5, 0x21, 0x00


	//----- nvinfo : EIATTR_SPARSE_MMA_MASK
	.align		4
.L_566:
        /*0088*/ 	.byte	0x03, 0x50
        /*008a*/ 	.short	0x0000


	//----- nvinfo : EIATTR_MAXREG_COUNT
	.align		4
        /*008c*/ 	.byte	0x03, 0x1b
        /*008e*/ 	.short	0x00ff


	//----- nvinfo : EIATTR_NUM_BARRIERS
	.align		4
        /*0090*/ 	.byte	0x02, 0x4c
        /*0092*/ 	.byte	0x01
	.zero		1


	//----- nvinfo : EIATTR_MERCURY_ISA_VERSION
	.align		4
        /*0094*/ 	.byte	0x03, 0x5f
        /*0096*/ 	.short	0x0101


	//----- nvinfo : EIATTR_COOP_GROUP_MASK_REGIDS
	.align		4
        /*0098*/ 	.byte	0x04, 0x29
        /*009a*/ 	.short	(.L_568 - .L_567)


	//   ....[0]....
.L_567:
        /*009c*/ 	.word	0xffffffff


	//   ....[1]....
        /*00a0*/ 	.word	0xffffffff


	//   ....[2]....
        /*00a4*/ 	.word	0xffffffff


	//   ....[3]....
        /*00a8*/ 	.word	0xffffffff


	//   ....[4]....
        /*00ac*/ 	.word	0xffffffff


	//   ....[5]....
        /*00b0*/ 	.word	0xffffffff


	//   ....[6]....
        /*00b4*/ 	.word	0xffffffff


	//   ....[7]....
        /*00b8*/ 	.word	0xffffffff


	//   ....[8]....
        /*00bc*/ 	.word	0xffffffff


	//   ....[9]....
        /*00c0*/ 	.word	0xffffffff


	//   ....[10]....
        /*00c4*/ 	.word	0xffffffff


	//   ....[11]....
        /*00c8*/ 	.word	0xffffffff


	//   ....[12]....
        /*00cc*/ 	.word	0xffffffff


	//   ....[13]....
        /*00d0*/ 	.word	0xffffffff


	//   ....[14]....
        /*00d4*/ 	.word	0xffffffff


	//   ....[15]....
        /*00d8*/ 	.word	0xffffffff


	//   ....[16]....
        /*00dc*/ 	.word	0xffffffff


	//   ....[17]....
        /*00e0*/ 	.word	0xffffffff


	//   ....[18]....
        /*00e4*/ 	.word	0xffffffff


	//   ....[19]....
        /*00e8*/ 	.word	0xffffffff


	//   ....[20]....
        /*00ec*/ 	.word	0xffffffff


	//   ....[21]....
        /*00f0*/ 	.word	0xffffffff


	//   ....[22]....
        /*00f4*/ 	.word	0xffffffff


	//   ....[23]....
        /*00f8*/ 	.word	0xffffffff


	//   ....[24]....
        /*00fc*/ 	.word	0xffffffff


	//   ....[25]....
        /*0100*/ 	.word	0xffffffff


	//   ....[26]....
        /*0104*/ 	.word	0xffffffff


	//   ....[27]....
        /*0108*/ 	.word	0xffffffff


	//   ....[28]....
        /*010c*/ 	.word	0xffffffff


	//   ....[29]....
        /*0110*/ 	.word	0xffffffff


	//   ....[30]....
        /*0114*/ 	.word	0xffffffff


	//   ....[31]....
        /*0118*/ 	.word	0xffffffff


	//   ....[32]....
        /*011c*/ 	.word	0xffffffff


	//   ....[33]....
        /*0120*/ 	.word	0xffffffff


	//   ....[34]....
        /*0124*/ 	.word	0xffffffff


	//   ....[35]....
        /*0128*/ 	.word	0xffffffff


	//   ....[36]....
        /*012c*/ 	.word	0xffffffff


	//   ....[37]....
        /*0130*/ 	.word	0xffffffff


	//   ....[38]....
        /*0134*/ 	.word	0xffffffff


	//   ....[39]....
        /*0138*/ 	.word	0xffffffff


	//----- nvinfo : EIATTR_COOP_GROUP_INSTR_OFFSETS
	.align		4
.L_568:
        /*013c*/ 	.byte	0x04, 0x28
        /*013e*/ 	.short	(.L_570 - .L_569)


	//   ....[0]....
.L_569:
        /*0140*/ 	.word	0x00000d50


	//   ....[1]....
        /*0144*/ 	.word	0x00000d60


	//   ....[2]....
        /*0148*/ 	.word	0x00000d70


	//   ....[3]....
        /*014c*/ 	.word	0x00000d80


	//   ....[4]....
        /*0150*/ 	.word	0x00000d90


	//   ....[5]....
        /*0154*/ 	.word	0x00000da0


	//   ....[6]....
        /*0158*/ 	.word	0x00000db0


	//   ....[7]....
        /*015c*/ 	.word	0x00000dd0


	//   ....[8]....
        /*0160*/ 	.word	0x00001a30


	//   ....[9]....
        /*0164*/ 	.word	0x00001a50


	//   ....[10]....
        /*0168*/ 	.word	0x00001a60


	//   ....[11]....
        /*016c*/ 	.word	0x00001a70


	//   ....[12]....
        /*0170*/ 	.word	0x00001a80


	//   ....[13]....
        /*0174*/ 	.word	0x00001a90


	//   ....[14]....
        /*0178*/ 	.word	0x00001aa0


	//   ....[15]....
        /*017c*/ 	.word	0x00001ab0


	//   ....[16]....
        /*0180*/ 	.word	0x00002710


	//   ....[17]....
        /*0184*/ 	.word	0x00002730


	//   ....[18]....
        /*0188*/ 	.word	0x00002740


	//   ....[19]....
        /*018c*/ 	.word	0x00002750


	//   ....[20]....
        /*0190*/ 	.word	0x00002760


	//   ....[21]....
        /*0194*/ 	.word	0x00002770


	//   ....[22]....
        /*0198*/ 	.word	0x00002780


	//   ....[23]....
        /*019c*/ 	.word	0x00002790


	//   ....[24]....
        /*01a0*/ 	.word	0x000033f0


	//   ....[25]....
        /*01a4*/ 	.word	0x00003410


	//   ....[26]....
        /*01a8*/ 	.word	0x00003420


	//   ....[27]....
        /*01ac*/ 	.word	0x00003430


	//   ....[28]....
        /*01b0*/ 	.word	0x00003440


	//   ....[29]....
        /*01b4*/ 	.word	0x00003450


	//   ....[30]....
        /*01b8*/ 	.word	0x00003460


	//   ....[31]....
        /*01bc*/ 	.word	0x00003470


	//   ....[32]....
        /*01c0*/ 	.word	0x000040d0


	//   ....[33]....
        /*01c4*/ 	.word	0x000040f0


	//   ....[34]....
        /*01c8*/ 	.word	0x00004100


	//   ....[35]....
        /*01cc*/ 	.word	0x00004110


	//   ....[36]....
        /*01d0*/ 	.word	0x00004120


	//   ....[37]....
        /*01d4*/ 	.word	0x00004130


	//   ....[38]....
        /*01d8*/ 	.word	0x00004140


	//   ....[39]....
        /*01dc*/ 	.word	0x00004150


	//----- nvinfo : EIATTR_VRC_CTA_INIT_COUNT
	.align		4
.L_570:
        /*01e0*/ 	.byte	0x02, 0x4a
	.zero		1
	.zero		1


	//----- nvinfo : EIATTR_EXIT_INSTR_OFFSETS
	.align		4
        /*01e4*/ 	.byte	0x04, 0x1c
        /*01e6*/ 	.short	(.L_572 - .L_571)


	//   ....[0]....
.L_571:
        /*01e8*/ 	.word	0x0000a560


	//   ....[1]....
        /*01ec*/ 	.word	0x0000a690


	//----- nvinfo : EIATTR_MAX_THREADS
	.align		4
.L_572:
        /*01f0*/ 	.byte	0x04, 0x05
        /*01f2*/ 	.short	(.L_574 - .L_573)
.L_573:
        /*01f4*/ 	.word	0x00000100
        /*01f8*/ 	.word	0x00000001
        /*01fc*/ 	.word	0x00000001


	//----- nvinfo : EIATTR_CRS_STACK_SIZE
	.align		4
.L_574:
        /*0200*/ 	.byte	0x04, 0x1e
        /*0202*/ 	.short	(.L_576 - .L_575)
.L_575:
        /*0204*/ 	.word	0x00000000


	//----- nvinfo : EIATTR_CBANK_PARAM_SIZE
	.align		4
.L_576:
        /*0208*/ 	.byte	0x03, 0x19
        /*020a*/ 	.short	0x0034


	//----- nvinfo : EIATTR_PARAM_CBANK
	.align		4
        /*020c*/ 	.byte	0x04, 0x0a
        /*020e*/ 	.short	(.L_578 - .L_577)
	.align		4
.L_577:
        /*0210*/ 	.word	index@(.nv.constant0._ZN17fastertransformer16beam_topK_kernelIfLi4ELi256EEEvPKT_PiPS1_PKbPKiiS1_f)
        /*0214*/ 	.short	0x0380
        /*0216*/ 	.short	0x0034


	//----- nvinfo : EIATTR_SW_WAR
	.align		4
.L_578:
        /*0218*/ 	.byte	0x04, 0x36
        /*021a*/ 	.short	(.L_580 - .L_579)
.L_579:
        /*021c*/ 	.word	0x00000008
.L_580:


//--------------------- .nv.info._ZN17fastertransformer20batch_topK_kernel_v2IfLi1ELi32EEEvPiPT_S1_ --------------------------
	.section	.nv.info._ZN17fastertransformer20batch_topK_kernel_v2IfLi1ELi32EEEvPiPT_S1_,"",@"SHT_CUDA_INFO"
	.sectionflags	@""
	.align	4


	//----- nvinfo : EIATTR_CUDA_API_VERSION
	.align		4
        /*0000*/ 	.byte	0x04, 0x37
        /*0002*/ 	.short	(.L_582 - .L_581)
.L_581:
        /*0004*/ 	.word	0x00000082


	//----- nvinfo : EIATTR_KPARAM_INFO
	.align		4
.L_582:
        /*0008*/ 	.byte	0x04, 0x17
        /*000a*/ 	.short	(.L_584 - .L_583)
.L_583:
        /*000c*/ 	.word	0x00000000
        /*0010*/ 	.short	0x0002
        /*0012*/ 	.short	0x0010
        /*0014*/ 	.byte	0x00, 0xf5, 0x21, 0x00


	//----- nvinfo : EIATTR_KPARAM_INFO
	.align		4
.L_584:
        /*0018*/ 	.byte	0x04, 0x17
        /*001a*/ 	.short	(.L_586 - .L_585)
.L_585:
        /*001c*/ 	.word	0x00000000
        /*0020*/ 	.short	0x0001
        /*0022*/ 	.short	0x0008
        /*0024*/ 	.byte	0x00, 0xf5, 0x21, 0x00


	//----- nvinfo : EIATTR_KPARAM_INFO
	.align		4
.L_586:
        /*0028*/ 	.byte	0x04, 0x17
        /*002a*/ 	.short	(.L_588 - .L_587)
.L_587:
        /*002c*/ 	.word	0x00000000
        /*0030*/ 	.short	0x0000
        /*0032*/ 	.short	0x0000
        /*0034*/ 	.byte	0x00, 0xf5, 0x21, 0x00


	//----- nvinfo : EIATTR_SPARSE_MMA_MASK
	.align		4
.L_588:
        /*0038*/ 	.byte	0x03, 0x50
        /*003a*/ 	.short	0x0000


	//----- nvinfo : EIATTR_MAXREG_COUNT
	.align		4
        /*003c*/ 	.byte	0x03, 0x1b
        /*003e*/ 	.short	0x00ff


	//----- nvinfo : EIATTR_NUM_BARRIERS
	.align		4
        /*0040*/ 	.byte	0x02, 0x4c
        /*0042*/ 	.byte	0x01
	.zero		1


	//----- nvinfo : EIATTR_MERCURY_ISA_VERSION
	.align		4
        /*0044*/ 	.byte	0x03, 0x5f
        /*0046*/ 	.short	0x0101


	//----- nvinfo : EIATTR_COOP_GROUP_MASK_REGIDS
	.align		4
        /*0048*/ 	.byte	0x04, 0x29
        /*004a*/ 	.short	(.L_590 - .L_589)


	//   ....[0]....
.L_589:
        /*004c*/ 	.word	0xffffffff


	//   ....[1]....
        /*0050*/ 	.word	0xffffffff


	//   ....[2]....
        /*0054*/ 	.word	0xffffffff


	//   ....[3]....
        /*0058*/ 	.word	0xffffffff


	//   ....[4]....
        /*005c*/ 	.word	0xffffffff


	//   ....[5]....
        /*0060*/ 	.word	0xffffffff


	//   ....[6]....
        /*0064*/ 	.word	0xffffffff


	//   ....[7]....
        /*0068*/ 	.word	0xffffffff


	//----- nvinfo : EIATTR_COOP_GROUP_INSTR_OFFSETS
	.align		4
.L_590:
        /*006c*/ 	.byte	0x04, 0x28
        /*006e*/ 	.short	(.L_592 - .L_591)


	//   ....[0]....
.L_591:
        /*0070*/ 	.word	0x000000d0


	//   ....[1]....
        /*0074*/ 	.word	0x000000f0


	//   ....[2]....
        /*0078*/ 	.word	0x00000190


	//   ....[3]....
        /*007c*/ 	.word	0x000001b0


	//   ....[4]....
        /*0080*/ 	.word	0x00000250


	//   ....[5]....
        /*0084*/ 	.word	0x00000270


	//   ....[6]....
        /*0088*/ 	.word	0x00000310


	//   ....[7]....
        /*008c*/ 	.word	0x00000330


	//----- nvinfo : EIATTR_VRC_CTA_INIT_COUNT
	.align		4
.L_592:
        /*0090*/ 	.byte	0x02, 0x4a
	.zero		1
	.zero		1


	//----- nvinfo : EIATTR_EXIT_INSTR_OFFSETS
	.align		4
        /*0094*/ 	.byte	0x04, 0x1c
        /*0096*/ 	.short	(.L_594 - .L_593)


	//   ....[0]....
.L_593:
        /*0098*/ 	.word	0x000003d0


	//   ....[1]....
        /*009c*/ 	.word	0x00000430


	//----- nvinfo : EIATTR_MAX_THREADS
	.align		4
.L_594:
        /*00a0*/ 	.byte	0x04, 0x05
        /*00a2*/ 	.short	(.L_596 - .L_595)
.L_595:
        /*00a4*/ 	.word	0x00000020
        /*00a8*/ 	.word	0x00000001
        /*00ac*/ 	.word	0x00000001


	//----- nvinfo : EIATTR_CRS_STACK_SIZE
	.align		4
.L_596:
        /*00b0*/ 	.byte	0x04, 0x1e
        /*00b2*/ 	.short	(.L_598 - .L_597)
.L_597:
        /*00b4*/ 	.word	0x00000000


	//----- nvinfo : EIATTR_CBANK_PARAM_SIZE
	.align		4
.L_598:
        /*00b8*/ 	.byte	0x03, 0x19
        /*00ba*/ 	.short	0x0018


	//----- nvinfo : EIATTR_PARAM_CBANK
	.align		4
        /*00bc*/ 	.byte	0x04, 0x0a
        /*00be*/ 	.short	(.L_600 - .L_599)
	.align		4
.L_599:
        /*00c0*/ 	.word	index@(.nv.constant0._ZN17fastertransformer20batch_topK_kernel_v2IfLi1ELi32EEEvPiPT_S1_)
        /*00c4*/ 	.short	0x0380
        /*00c6*/ 	.short	0x0018


	//----- nvinfo : EIATTR_SW_WAR
	.align		4
.L_600:
        /*00c8*/ 	.byte	0x04, 0x36
        /*00ca*/ 	.short	(.L_602 - .L_601)
.L_601:
        /*00cc*/ 	.word	0x00000008
.L_602:


//--------------------- .nv.info._ZN17fastertransformer17batch_topK_kernelIfLi1ELi256EEEvPiPT_S1_ --------------------------
	.section	.nv.info._ZN17fastertransformer17batch_topK_kernelIfLi1ELi256EEEvPiPT_S1_,"",@"SHT_CUDA_INFO"
	.sectionflags	@""
	.align	4


	//----- nvinfo : EIATTR_CUDA_API_VERSION
	.align		4
        /*0000*/ 	.byte	0x04, 0x37
        /*0002*/ 	.short	(.L_604 - .L_603)
.L_603:
        /*0004*/ 	.word	0x00000082


	//----- nvinfo : EIATTR_KPARAM_INFO
	.align		4
.L_604:
        /*0008*/ 	.byte	0x04, 0x17
        /*000a*/ 	.short	(.L_606 - .L_605)
.L_605:
        /*000c*/ 	.word	0x00000000
        /*0010*/ 	.short	0x0002
        /*0012*/ 	.short	0x0010
        /*0014*/ 	.byte	0x00, 0xf5, 0x21, 0x00


	//----- nvinfo : EIATTR_KPARAM_INFO
	.align		4
.L_606:
        /*0018*/ 	.byte	0x04, 0x17
        /*001a*/ 	.short	(.L_608 - .L_607)
.L_607:
        /*001c*/ 	.word	0x00000000
        /*0020*/ 	.short	0x0001
        /*0022*/ 	.short	0x0008
        /*0024*/ 	.byte	0x00, 0xf5, 0x21, 0x00


	//----- nvinfo : EIATTR_KPARAM_INFO
	.align		4
.L_608:
        /*0028*/ 	.byte	0x04, 0x17
        /*002a*/ 	.short	(.L_610 - .L_609)
.L_609:
        /*002c*/ 	.word	0x00000000
        /*0030*/ 	.short	0x0000
        /*0032*/ 	.short	0x0000
        /*0034*/ 	.byte	0x00, 0xf5, 0x21, 0x00


	//----- nvinfo : EIATTR_SPARSE_MMA_MASK
	.align		4
.L_610:
        /*0038*/ 	.byte	0x03, 0x50
        /*003a*/ 	.short	0x0000


	//----- nvinfo : EIATTR_MAXREG_COUNT
	.align		4
        /*003c*/ 	.byte	0x03, 0x1b
        /*003e*/ 	.short	0x00ff


	//----- nvinfo : EIATTR_MERCURY_ISA_VERSION
	.align		4
        /*0040*/ 	.byte	0x03, 0x5f
        /*0042*/ 	.short	0x0101


	//----- nvinfo : EIATTR_VRC_CTA_INIT_COUNT
	.align		4
        /*0044*/ 	.byte	0x02, 0x4a
	.zero		1
	.zero		1


	//----- nvinfo : EIATTR_EXIT_INSTR_OFFSETS
	.align		4
        /*0048*/ 	.byte	0x04, 0x1c
        /*004a*/ 	.short	(.L_612 - .L_611)


	//   ....[0]....
.L_611:
        /*004c*/ 	.word	0x00000030


	//   ....[1]....
        /*0050*/ 	.word	0x000000c0


	//----- nvinfo : EIATTR_MAX_THREADS
	.align		4
.L_612:
        /*0054*/ 	.byte	0x04, 0x05
        /*0056*/ 	.short	(.L_614 - .L_613)
.L_613:
        /*0058*/ 	.word	0x00000100
        /*005c*/ 	.word	0x00000001
        /*0060*/ 	.word	0x00000001


	//----- nvinfo : EIATTR_CBANK_PARAM_SIZE
	.align		4
.L_614:
        /*0064*/ 	.byte	0x03, 0x19
        /*0066*/ 	.short	0x0018


	//----- nvinfo : EIATTR_PARAM_CBANK
	.align		4
        /*0068*/ 	.byte	0x04, 0x0a
        /*006a*/ 	.short	(.L_616 - .L_615)
	.align		4
.L_615:
        /*006c*/ 	.word	index@(.nv.constant0._ZN17fastertransformer17batch_topK_kernelIfLi1ELi256EEEvPiPT_S1_)
        /*0070*/ 	.short	0x0380
        /*0072*/ 	.short	0x0018


	//----- nvinfo : EIATTR_SW_WAR
	.align		4
.L_616:
        /*0074*/ 	.byte	0x04, 0x36
        /*0076*/ 	.short	(.L_618 - .L_617)
.L_617:
        /*0078*/ 	.word	0x00000008
.L_618:


//--------------------- .nv.info._ZN17fastertransformer16beam_topK_kernelIfLi1ELi256EEEvPKT_PiPS1_PKbPKiiS1_f --------------------------
	.section	.nv.info._ZN17fastertransformer16beam_topK_kernelIfLi1ELi256EEEvPKT_PiPS1_PKbPKiiS1_f,"",@"SHT_CUDA_INFO"
	.sectionflags	@""
	.align	4


	//----- nvinfo : EIATTR_CUDA_API_VERSION
	.align		4
        /*0000*/ 	.byte	0x04, 0x37
        /*0002*/ 	.short	(.L_620 - .L_619)
.L_619:
        /*0004*/ 	.word	0x00000082


	//----- nvinfo : EIATTR_KPARAM_INFO
	.align		4
.L_620:
        /*0008*/ 	.byte	0x04, 0x17
        /*000a*/ 	.short	(.L_622 - .L_621)
.L_621:
        /*000c*/ 	.word	0x00000000
        /*0010*/ 	.short	0x0007
        /*0012*/ 	.short	0x0030
        /*0014*/ 	.byte	0x00, 0xf0, 0x11, 0x00


	//----- nvinfo : EIATTR_KPARAM_INFO
	.align		4
.L_622:
        /*0018*/ 	.byte	0x04, 0x17
        /*001a*/ 	.short	(.L_624 - .L_623)
.L_623:
        /*001c*/ 	.word	0x00000000
        /*0020*/ 	.short	0x0006
        /*0022*/ 	.short	0x002c
        /*0024*/ 	.byte	0x00, 0xf0, 0x11, 0x00


	//----- nvinfo : EIATTR_KPARAM_INFO
	.align		4
.L_624:
        /*0028*/ 	.byte	0x04, 0x17
        /*002a*/ 	.short	(.L_626 - .L_625)
.L_625:
        /*002c*/ 	.word	0x00000000
        /*0030*/ 	.short	0x0005
        /*0032*/ 	.short	0x0028
        /*0034*/ 	.byte	0x00, 0xf0, 0x11, 0x00


	//----- nvinfo : EIATTR_KPARAM_INFO
	.align		4
.L_626:
        /*0038*/ 	.byte	0x04, 0x17
        /*003a*/ 	.short	(.L_628 - .L_627)
.L_627:
        /*003c*/ 	.word	0x00000000
        /*0040*/ 	.short	0x0004
        /*0042*/ 	.short	0x0020
        /*0044*/ 	.byte	0x00, 0xf5, 0x21, 0x00


	//----- nvinfo : EIATTR_KPARAM_INFO
	.align		4
.L_628:
        /*0048*/ 	.byte	0x04, 0x17
        /*004a*/ 	.short	(.L_630 - .L_629)
.L_629:
        /*004c*/ 	.word	0x00000000
        /*0050*/ 	.short	0x0003
        /*0052*/ 	.short	0x0018
        /*0054*/ 	.byte	0x00, 0xf5, 0x21, 0x00


	//----- nvinfo : EIATTR_KPARAM_INFO
	.align		4
.L_630:
        /*0058*/ 	.byte	0x04, 0x17
        /*005a*/ 	.short	(.L_632 - .L_631)
.L_631:
        /*005c*/ 	.word	0x00000000
        /*0060*/ 	.short	0x0002
        /*0062*/ 	.short	0x0010
        /*0064*/ 	.byte	0x00, 0xf5, 0x21, 0x00


	//----- nvinfo : EIATTR_KPARAM_INFO
	.align		4
.L_632:
        /*0068*/ 	.byte	0x04, 0x17
        /*006a*/ 	.short	(.L_634 - .L_633)
.L_633:
        /*006c*/ 	.word	0x00000000
        /*0070*/ 	.short	0x0001
        /*0072*/ 	.short	0x0008
        /*0074*/ 	.byte	0x00, 0xf5, 0x21, 0x00


	//----- nvinfo : EIATTR_KPARAM_INFO
	.align		4
.L_634:
        /*0078*/ 	.byte	0x04, 0x17
        /*007a*/ 	.short	(.L_636 - .L_635)
.L_635:
        /*007c*/ 	.word	0x00000000
        /*0080*/ 	.short	0x0000
        /*0082*/ 	.short	0x0000
        /*0084*/ 	.byte	0x00, 0xf5, 0x21, 0x00


	//----- nvinfo : EIATTR_SPARSE_MMA_MASK
	.align		4
.L_636:
        /*0088*/ 	.byte	0x03, 0x50
        /*008a*/ 	.short	0x0000


	//----- nvinfo : EIATTR_MAXREG_COUNT
	.align		4
        /*008c*/ 	.byte	0x03, 0x1b
        /*008e*/ 	.short	0x00ff


	//----- nvinfo : EIATTR_NUM_BARRIERS
	.align		4
        /*0090*/ 	.byte	0x02, 0x4c
        /*0092*/ 	.byte	0x01
	.zero		1


	//----- nvinfo : EIATTR_MERCURY_ISA_VERSION
	.align		4
        /*0094*/ 	.byte	0x03, 0x5f
        /*0096*/ 	.short	0x0101


	//----- nvinfo : EIATTR_COOP_GROUP_MASK_REGIDS
	.align		4
        /*0098*/ 	.byte	0x04, 0x29
        /*009a*/ 	.short	(.L_638 - .L_637)


	//   ....[0]....
.L_637:
        /*009c*/ 	.word	0xffffffff


	//   ....[1]....
        /*00a0*/ 	.word	0xffffffff


	//   ....[2]....
        /*00a4*/ 	.word	0xffffffff


	//   ....[3]....
        /*00a8*/ 	.word	0xffffffff


	//   ....[4]....
        /*00ac*/ 	.word	0xffffffff


	//   ....[5]....
        /*00b0*/ 	.word	0xffffffff


	//   ....[6]....
        /*00b4*/ 	.word	0xffffffff


	//   ....[7]....
        /*00b8*/ 	.word	0xffffffff


	//   ....[8]....
        /*00bc*/ 	.word	0xffffffff


	//   ....[9]....
        /*00c0*/ 	.word	0xffffffff


	//----- nvinfo : EIATTR_COOP_GROUP_INSTR_OFFSETS
	.align		4
.L_638:
        /*00c4*/ 	.byte	0x04, 0x28
        /*00c6*/ 	.short	(.L_640 - .L_639)


	//   ....[0]....
.L_639:
        /*00c8*/ 	.word	0x00000f20


	//   ....[1]....
        /*00cc*/ 	.word	0x00000f30


	//   ....[2]....
        /*00d0*/ 	.word	0x00001020


	//   ....[3]....
        /*00d4*/ 	.word	0x00001040


	//   ....[4]....
        /*00d8*/ 	.word	0x000010e0


	//   ....[5]....
        /*00dc*/ 	.word	0x00001100


	//   ....[6]....
        /*00e0*/ 	.word	0x000011a0


	//   ....[7]....
        /*00e4*/ 	.word	0x000011c0


	//   ....[8]....
        /*00e8*/ 	.word	0x00001260


	//   ....[9]....
        /*00ec*/ 	.word	0x00001280


	//----- nvinfo : EIATTR_VRC_CTA_INIT_COUNT
	.align		4
.L_640:
        /*00f0*/ 	.byte	0x02, 0x4a
	.zero		1
	.zero		1


	//----- nvinfo : EIATTR_EXIT_INSTR_OFFSETS
	.align		4
        /*00f4*/ 	.byte	0x04, 0x1c
        /*00f6*/ 	.short	(.L_642 - .L_641)


	//   ....[0]....
.L_641:
        /*00f8*/ 	.word	0x00001760


	//   ....[1]....
        /*00fc*/ 	.word	0x000017f0


	//----- nvinfo : EIATTR_MAX_THREADS
	.align		4
.L_642:
        /*0100*/ 	.byte	0x04, 0x05
        /*0102*/ 	.short	(.L_644 - .L_643)
.L_643:
        /*0104*/ 	.word	0x00000100
        /*0108*/ 	.word	0x00000001
        /*010c*/ 	.word	0x00000001


	//----- nvinfo : EIATTR_CRS_STACK_SIZE
	.align		4
.L_644:
        /*0110*/ 	.byte	0x04, 0x1e
        /*0112*/ 	.short	(.L_646 - .L_645)
.L_645:
        /*0114*/ 	.word	0x00000000


	//----- nvinfo : EIATTR_CBANK_PARAM_SIZE
	.align		4
.L_646:
        /*0118*/ 	.byte	0x03, 0x19
        /*011a*/ 	.short	0x0034


	//----- nvinfo : EIATTR_PARAM_CBANK
	.align		4
        /*011c*/ 	.byte	0x04, 0x0a
        /*011e*/ 	.short	(.L_648 - .L_647)
	.align		4
.L_647:
        /*0120*/ 	.word	index@(.nv.constant0._ZN17fastertransformer16beam_topK_kernelIfLi1ELi256EEEvPKT_PiPS1_PKbPKiiS1_f)
        /*0124*/ 	.short	0x0380
        /*0126*/ 	.short	0x0034


	//----- nvinfo : EIATTR_SW_WAR
	.align		4
.L_648:
        /*0128*/ 	.byte	0x04, 0x36
        /*012a*/ 	.short	(.L_650 - .L_649)
.L_649:
        /*012c*/ 	.word	0x00000008
.L_650:


//--------------------- .nv.info._ZN17fastertransformer25topk_stage_2_opt2_generalIfLi128ELi1EEEvPKiPT_PiNS_14BeamHypothesesES2_ii --------------------------
	.section	.nv.info._ZN17fastertransformer25topk_stage_2_opt2_generalIfLi128ELi1EEEvPKiPT_PiNS_14BeamHypothesesES2_ii,"",@"SHT_CUDA_INFO"
	.sectionflags	@""
	.align	4


	//----- nvinfo : EIATTR_CUDA_API_VERSION
	.align		4
        /*0000*/ 	.byte	0x04, 0x37
        /*0002*/ 	.short	(.L_652 - .L_651)
.L_651:
        /*0004*/ 	.word	0x00000082


	//----- nvinfo : EIATTR_KPARAM_INFO
	.align		4
.L_652:
        /*0008*/ 	.byte	0x04, 0x17
        /*000a*/ 	.short	(.L_654 - .L_653)
.L_653:
        /*000c*/ 	.word	0x00000000
        /*0010*/ 	.short	0x0006
        /*0012*/ 	.short	0x00ac
        /*0014*/ 	.byte	0x00, 0xf0, 0x11, 0x00


	//----- nvinfo : EIATTR_KPARAM_INFO
	.align		4
.L_654:
        /*0018*/ 	.byte	0x04, 0x17
        /*001a*/ 	.short	(.L_656 - .L_655)
.L_655:
        /*001c*/ 	.word	0x00000000
        /*0020*/ 	.short	0x0005
        /*0022*/ 	.short	0x00a8
        /*0024*/ 	.byte	0x00, 0xf0, 0x11, 0x00


	//----- nvinfo : EIATTR_KPARAM_INFO
	.align		4
.L_656:
        /*0028*/ 	.byte	0x04, 0x17
        /*002a*/ 	.short	(.L_658 - .L_657)
.L_657:
        /*002c*/ 	.word	0x00000000
        /*0030*/ 	.short	0x0004
        /*0032*/ 	.short	0x00a0
        /*0034*/ 	.byte	0x00, 0xf5, 0x21, 0x00


	//----- nvinfo : EIATTR_KPARAM_INFO
	.align		4
.L_658:
        /*0038*/ 	.byte	0x04, 0x17
        /*003a*/ 	.short	(.L_660 - .L_659)
.L_659:
        /*003c*/ 	.word	0x00000000
        /*0040*/ 	.short	0x0003
        /*0042*/ 	.short	0x0018
        /*0044*/ 	.byte	0x00, 0xf0, 0x21, 0x02


	//----- nvinfo : EIATTR_KPARAM_INFO
	.align		4
.L_660:
        /*0048*/ 	.byte	0x04, 0x17
        /*004a*/ 	.short	(.L_662 - .L_661)
.L_661:
        /*004c*/ 	.word	0x00000000
        /*0050*/ 	.short	0x0002
        /*0052*/ 	.short	0x0010
        /*0054*/ 	.byte	0x00, 0xf5, 0x21, 0x00


	//----- nvinfo : EIATTR_KPARAM_INFO
	.align		4
.L_662:
        /*0058*/ 	.byte	0x04, 0x17
        /*005a*/ 	.short	(.L_664 - .L_663)
.L_663:
        /*005c*/ 	.word	0x00000000
        /*0060*/ 	.short	0x0001
        /*0062*/ 	.short	0x0008
        /*0064*/ 	.byte	0x00, 0xf5, 0x21, 0x00


	//----- nvinfo : EIATTR_KPARAM_INFO
	.align		4
.L_664:
        /*0068*/ 	.byte	0x04, 0x17
        /*006a*/ 	.short	(.L_666 - .L_665)
.L_665:
        /*006c*/ 	.word	0x00000000
        /*0070*/ 	.short	0x0000
        /*0072*/ 	.short	0x0000
        /*0074*/ 	.byte	0x00, 0xf5, 0x21, 0x00


	//----- nvinfo : EIATTR_SPARSE_MMA_MASK
	.align		4
.L_666:
        /*0078*/ 	.byte	0x03, 0x50
        /*007a*/ 	.short	0x0000


	//----- nvinfo : EIATTR_MAXREG_COUNT
	.align		4
        /*007c*/ 	.byte	0x03, 0x1b
        /*007e*/ 	.short	0x00ff


	//----- nvinfo : EIATTR_NUM_BARRIERS
	.align		4
        /*0080*/ 	.byte	0x02, 0x4c
        /*0082*/ 	.byte	0x01
	.zero		1


	//----- nvinfo : EIATTR_MERCURY_ISA_VERSION
	.align		4
        /*0084*/ 	.byte	0x03, 0x5f
        /*0086*/ 	.short	0x0101


	//----- nvinfo : EIATTR_COOP_GROUP_MASK_REGIDS
	.align		4
        /*0088*/ 	.byte	0x04, 0x29
        /*008a*/ 	.short	(.L_668 - .L_667)


	//   ....[0]....
.L_667:
        /*008c*/ 	.word	0xffffffff


	//   ....[1]....
        /*0090*/ 	.word	0xffffffff


	//   ....[2]....
        /*0094*/ 	.word	0xffffffff


	//   ....[3]....
        /*0098*/ 	.word	0xffffffff


	//   ....[4]....
        /*009c*/ 	.word	0xffffffff


	//   ....[5]....
        /*00a0*/ 	.word	0xffffffff


	//   ....[6]....
        /*00a4*/ 	.word	0xffffffff


	//   ....[7]....
        /*00a8*/ 	.word	0xffffffff


	//   ....[8]....
        /*00ac*/ 	.word	0xffffffff


	//   ....[9]....
        /*00b0*/ 	.word	0xffffffff


	//   ....[10]....
        /*00b4*/ 	.word	0x05000012


	//   ....[11]....
        /*00b8*/ 	.word	0x05000012


	//   ....[12]....
        /*00bc*/ 	.word	0x05000012


	//   ....[13]....
        /*00c0*/ 	.word	0x05000012


	//   ....[14]....
        /*00c4*/ 	.word	0x05000012


	//   ....[15]....
        /*00c8*/ 	.word	0x05000012


	//   ....[16]....
        /*00cc*/ 	.word	0x05000012


	//   ....[17]....
        /*00d0*/ 	.word	0x05000012


	//   ....[18]....
        /*00d4*/ 	.word	0x05000012


	//   ....[19]....
        /*00d8*/ 	.word	0x05000012


	//----- nvinfo : EIATTR_COOP_GROUP_INSTR_OFFSETS
	.align		4
.L_668:
        /*00dc*/ 	.byte	0x04, 0x28
        /*00de*/ 	.short	(.L_670 - .L_669)


	//   ....[0]....
.L_669:
        /*00e0*/ 	.word	0x00000f70


	//   ....[1]....
        /*00e4*/ 	.word	0x00000f80


	//   ....[2]....
        /*00e8*/ 	.word	0x00000fd0


	//   ....[3]....
        /*00ec*/ 	.word	0x00000fe0


	//   ....[4]....
        /*00f0*/ 	.word	0x00001030


	//   ....[5]....
        /*00f4*/ 	.word	0x00001040


	//   ....[6]....
        /*00f8*/ 	.word	0x00001090


	//   ....[7]....
        /*00fc*/ 	.word	0x000010a0


	//   ....[8]....
        /*0100*/ 	.word	0x000010f0


	//   ....[9]....
        /*0104*/ 	.word	0x00001100


	//   ....[10]....
        /*0108*/ 	.word	0x00003760


	//   ....[11]....
        /*010c*/ 	.word	0x000037b0


	//   ....[12]....
        /*0110*/ 	.word	0x00003850


	//   ....[13]....
        /*0114*/ 	.word	0x000038a0


	//   ....[14]....
        /*0118*/ 	.word	0x00003940


	//   ....[15]....
        /*011c*/ 	.word	0x00003990


	//   ....[16]....
        /*0120*/ 	.word	0x00003a30


	//   ....[17]....
        /*0124*/ 	.word	0x00003a80


	//   ....[18]....
        /*0128*/ 	.word	0x00003b20


	//   ....[19]....
        /*012c*/ 	.word	0x00003b70


	//----- nvinfo : EIATTR_VRC_CTA_INIT_COUNT
	.align		4
.L_670:
        /*0130*/ 	.byte	0x02, 0x4a
	.zero		1
	.zero		1


	//----- nvinfo : EIATTR_EXIT_INSTR_OFFSETS
	.align		4
        /*0134*/ 	.byte	0x04, 0x1c
        /*0136*/ 	.short	(.L_672 - .L_671)


	//   ....[0]....
.L_671:
        /*0138*/ 	.word	0x00000250


	//   ....[1]....
        /*013c*/ 	.word	0x00003630


	//   ....[2]....
        /*0140*/ 	.word	0x00003700


	//----- nvinfo : EIATTR_CRS_STACK_SIZE
	.align		4
.L_672:
        /*0144*/ 	.byte	0x04, 0x1e
        /*0146*/ 	.short	(.L_674 - .L_673)
.L_673:
        /*0148*/ 	.word	0x00000000


	//----- nvinfo : EIATTR_CBANK_PARAM_SIZE
	.align		4
.L_674:
        /*014c*/ 	.byte	0x03, 0x19
        /*014e*/ 	.short	0x00b0


	//----- nvinfo : EIATTR_PARAM_CBANK
	.align		4
        /*0150*/ 	.byte	0x04, 0x0a
        /*0152*/ 	.short	(.L_676 - .L_675)
	.align		4
.L_675:
        /*0154*/ 	.word	index@(.nv.constant0._ZN17fastertransformer25topk_stage_2_opt2_generalIfLi128ELi1EEEvPKiPT_PiNS_14BeamHypothesesES2_ii)
        /*0158*/ 	.short	0x0380
        /*015a*/ 	.short	0x00b0


	//----- nvinfo : EIATTR_SW_WAR
	.align		4
.L_676:
        /*015c*/ 	.byte	0x04, 0x36
        /*015e*/ 	.short	(.L_678 - .L_677)
.L_677:
        /*0160*/ 	.word	0x00000008
.L_678:


//--------------------- .nv.info._ZN17fastertransformer25topk_stage_1_opt2_generalIfLi128ELi1EEEvPKT_PS1_PiS4_PKbPKiiif --------------------------
	.section	.nv.info._ZN17fastertransformer25topk_stage_1_opt2_generalIfLi128ELi1EEEvPKT_PS1_PiS4_PKbPKiiif,"",@"SHT_CUDA_INFO"
	.sectionflags	@""
	.align	4


	//----- nvinfo : EIATTR_CUDA_API_VERSION
	.align		4
        /*0000*/ 	.byte	0x04, 0x37
        /*0002*/ 	.short	(.L_680 - .L_679)
.L_679:
        /*0004*/ 	.word	0x00000082


	//----- nvinfo : EIATTR_KPARAM_INFO
	.align		4
.L_680:
        /*0008*/ 	.byte	0x04, 0x17
        /*000a*/ 	.short	(.L_682 - .L_681)
.L_681:
        /*000c*/ 	.word	0x00000000
        /*0010*/ 	.short	0x0008
        /*0012*/ 	.short	0x0038
        /*0014*/ 	.byte	0x00, 0xf0, 0x11, 0x00


	//----- nvinfo : EIATTR_KPARAM_INFO
	.align		4
.L_682:
        /*0018*/ 	.byte	0x04, 0x17
        /*001a*/ 	.short	(.L_684 - .L_683)
.L_683:
        /*001c*/ 	.word	0x00000000
        /*0020*/ 	.short	0x0007
        /*0022*/ 	.short	0x0034
        /*0024*/ 	.byte	0x00, 0xf0, 0x11, 0x00


	//----- nvinfo : EIATTR_KPARAM_INFO
	.align		4
.L_684:
        /*0028*/ 	.byte	0x04, 0x17
        /*002a*/ 	.short	(.L_686 - .L_685)
.L_685:
        /*002c*/ 	.word	0x00000000
        /*0030*/ 	.short	0x0006
        /*0032*/ 	.short	0x0030
        /*0034*/ 	.byte	0x00, 0xf0, 0x11, 0x00


	//----- nvinfo : EIATTR_KPARAM_INFO
	.align		4
.L_686:
        /*0038*/ 	.byte	0x04, 0x17
        /*003a*/ 	.short	(.L_688 - .L_687)
.L_687:
        /*003c*/ 	.word	0x00000000
        /*0040*/ 	.short	0x0005
        /*0042*/ 	.short	0x0028
        /*0044*/ 	.byte	0x00, 0xf5, 0x21, 0x00


	//----- nvinfo : EIATTR_KPARAM_INFO
	.align		4
.L_688:
        /*0048*/ 	.byte	0x04, 0x17
        /*004a*/ 	.short	(.L_690 - .L_689)
.L_689:
        /*004c*/ 	.word	0x00000000
        /*0050*/ 	.short	0x0004
        /*0052*/ 	.short	0x0020
        /*0054*/ 	.byte	0x00, 0xf5, 0x21, 0x00


	//----- nvinfo : EIATTR_KPARAM_INFO
	.align		4
.L_690:
        /*0058*/ 	.byte	0x04, 0x17
        /*005a*/ 	.short	(.L_692 - .L_691)
.L_691:
        /*005c*/ 	.word	0x00000000
        /*0060*/ 	.short	0x0003
        /*0062*/ 	.short	0x0018
        /*0064*/ 	.byte	0x00, 0xf5, 0x21, 0x00


	//----- nvinfo : EIATTR_KPARAM_INFO
	.align		4
.L_692:
        /*0068*/ 	.byte	0x04, 0x17
        /*006a*/ 	.short	(.L_694 - .L_693)
.L_693:
        /*006c*/ 	.word	0x00000000
        /*0070*/ 	.short	0x0002
        /*0072*/ 	.short	0x0010
        /*0074*/ 	.byte	0x00, 0xf5, 0x21, 0x00


	//----- nvinfo : EIATTR_KPARAM_INFO
	.align		4
.L_694:
        /*0078*/ 	.byte	0x04, 0x17
        /*007a*/ 	.short	(.L_696 - .L_695)
.L_695:
        /*007c*/ 	.word	0x00000000
        /*0080*/ 	.short	0x0001
        /*0082*/ 	.short	0x0008
        /*0084*/ 	.byte	0x00, 0xf5, 0x21, 0x00


	//----- nvinfo : EIATTR_KPARAM_INFO
	.align		4
.L_696:
        /*0088*/ 	.byte	0x04, 0x17
        /*008a*/ 	.short	(.L_698 - .L_697)
.L_697:
        /*008c*/ 	.word	0x00000000
        /*0090*/ 	.short	0x0000
        /*0092*/ 	.short	0x0000
        /*0094*/ 	.byte	0x00, 0xf5, 0x21, 0x00


	//----- nvinfo : EIATTR_SPARSE_MMA_MASK
	.align		4
.L_698:
        /*0098*/ 	.byte	0x03, 0x50
        /*009a*/ 	.short	0x0000


	//----- nvinfo : EIATTR_MAXREG_COUNT
	.align		4
        /*009c*/ 	.byte	0x03, 0x1b
        /*009e*/ 	.short	0x00ff


	//----- nvinfo : EIATTR_NUM_BARRIERS
	.align		4
        /*00a0*/ 	.byte	0x02, 0x4c
        /*00a2*/ 	.byte	0x01
	.zero		1


	//----- nvinfo : EIATTR_MERCURY_ISA_VERSION
	.align		4
        /*00a4*/ 	.byte	0x03, 0x5f
        /*00a6*/ 	.short	0x0101


	//----- nvinfo : EIATTR_COOP_GROUP_MASK_REGIDS
	.align		4
        /*00a8*/ 	.byte	0x04, 0x29
        /*00aa*/ 	.short	(.L_700 - .L_699)


	//   ....[0]....
.L_699:
        /*00ac*/ 	.word	0xffffffff


	//   ....[1]....
        /*00b0*/ 	.word	0xffffffff


	//   ....[2]....
        /*00b4*/ 	.word	0xffffffff


	//   ....[3]....
        /*00b8*/ 	.word	0xffffffff


	//   ....[4]....
        /*00bc*/ 	.word	0xffffffff


	//   ....[5]....
        /*00c0*/ 	.word	0xffffffff


	//   ....[6]....
        /*00c4*/ 	.word	0xffffffff


	//   ....[7]....
        /*00c8*/ 	.word	0xffffffff


	//   ....[8]....
        /*00cc*/ 	.word	0xffffffff


	//   ....[9]....
        /*00d0*/ 	.word	0xffffffff


	//----- nvinfo : EIATTR_COOP_GROUP_INSTR_OFFSETS
	.align		4
.L_700:
        /*00d4*/ 	.byte	0x04, 0x28
        /*00d6*/ 	.short	(.L_702 - .L_701)


	//   ....[0]....
.L_701:
        /*00d8*/ 	.word	0x00001040


	//   ....[1]....
        /*00dc*/ 	.word	0x00001090


	//   ....[2]....
        /*00e0*/ 	.word	0x000010a0


	//   ....[3]....
        /*00e4*/ 	.word	0x000010d0


	//   ....[4]....
        /*00e8*/ 	.word	0x00001100


	//   ....[5]....
        /*00ec*/ 	.word	0x00001130


	//   ....[6]....
        /*00f0*/ 	.word	0x00001170


	//   ....[7]....
        /*00f4*/ 	.word	0x00001190


	//   ....[8]....
        /*00f8*/ 	.word	0x000011e0


	//   ....[9]....
        /*00fc*/ 	.word	0x000011f0


	//----- nvinfo : EIATTR_VRC_CTA_INIT_COUNT
	.align		4
.L_702:
        /*0100*/ 	.byte	0x02, 0x4a
	.zero		1
	.zero		1


	//----- nvinfo : EIATTR_EXIT_INSTR_OFFSETS
	.align		4
        /*0104*/ 	.byte	0x04, 0x1c
        /*0106*/ 	.short	(.L_704 - .L_703)


	//   ....[0]....
.L_703:
        /*0108*/ 	.word	0x00000340


	//   ....[1]....
        /*010c*/ 	.word	0x00001470


	//----- nvinfo : EIATTR_CRS_STACK_SIZE
	.align		4
.L_704:
        /*0110*/ 	.byte	0x04, 0x1e
        /*0112*/ 	.short	(.L_706 - .L_705)
.L_705:
        /*0114*/ 	.word	0x00000000


	//----- nvinfo : EIATTR_CBANK_PARAM_SIZE
	.align		4
.L_706:
        /*0118*/ 	.byte	0x03, 0x19
        /*011a*/ 	.short	0x003c


	//----- nvinfo : EIATTR_PARAM_CBANK
	.align		4
        /*011c*/ 	.byte	0x04, 0x0a
        /*011e*/ 	.short	(.L_708 - .L_707)
	.align		4
.L_707:
        /*0120*/ 	.word	index@(.nv.constant0._ZN17fastertransformer25topk_stage_1_opt2_generalIfLi128ELi1EEEvPKT_PS1_PiS4_PKbPKiiif)
        /*0124*/ 	.short	0x0380
        /*0126*/ 	.short	0x003c


	//----- nvinfo : EIATTR_SW_WAR
	.align		4
.L_708:
        /*0128*/ 	.byte	0x04, 0x36
        /*012a*/ 	.short	(.L_710 - .L_709)
.L_709:
        /*012c*/ 	.word	0x00000008
.L_710:


//--------------------- .nv.info._ZN17fastertransformer17topk_stage_2_opt3IfLi256ELi1EEEvPKiPT_PiNS_14BeamHypothesesES2_ii --------------------------
	.section	.nv.info._ZN17fastertransformer17topk_stage_2_opt3IfLi256ELi1EEEvPKiPT_PiNS_14BeamHypothesesES2_ii,"",@"SHT_CUDA_INFO"
	.sectionflags	@""
	.align	4


	//----- nvinfo : EIATTR_CUDA_API_VERSION
	.align		4
        /*0000*/ 	.byte	0x04, 0x37
        /*0002*/ 	.short	(.L_712 - .L_711)
.L_711:
        /*0004*/ 	.word	0x00000082


	//----- nvinfo : EIATTR_KPARAM_INFO
	.align		4
.L_712:
        /*0008*/ 	.byte	0x04, 0x17
        /*000a*/ 	.short	(.L_714 - .L_713)
.L_713:
        /*000c*/ 	.word	0x00000000
        /*0010*/ 	.short	0x0006
        /*0012*/ 	.short	0x00ac
        /*0014*/ 	.byte	0x00, 0xf0, 0x11, 0x00


	//----- nvinfo : EIATTR_KPARAM_INFO
	.align		4
.L_714:
        /*0018*/ 	.byte	0x04, 0x17
        /*001a*/ 	.short	(.L_716 - .L_715)
.L_715:
        /*001c*/ 	.word	0x00000000
        /*0020*/ 	.short	0x0005
        /*0022*/ 	.short	0x00a8
        /*0024*/ 	.byte	0x00, 0xf0, 0x11, 0x00


	//----- nvinfo : EIATTR_KPARAM_INFO
	.align		4
.L_716:
        /*0028*/ 	.byte	0x04, 0x17
        /*002a*/ 	.short	(.L_718 - .L_717)
.L_717:
        /*002c*/ 	.word	0x00000000
        /*0030*/ 	.short	0x0004
        /*0032*/ 	.short	0x00a0
        /*0034*/ 	.byte	0x00, 0xf5, 0x21, 0x00


	//----- nvinfo : EIATTR_KPARAM_INFO
	.align		4
.L_718:
        /*0038*/ 	.byte	0x04, 0x17
        /*003a*/ 	.short	(.L_720 - .L_719)
.L_719:
        /*003c*/ 	.word	0x00000000
        /*0040*/ 	.short	0x0003
        /*0042*/ 	.short	0x0018
        /*0044*/ 	.byte	0x00, 0xf0, 0x21, 0x02


	//----- nvinfo : EIATTR_KPARAM_INFO
	.align		4
.L_720:
        /*0048*/ 	.byte	0x04, 0x17
        /*004a*/ 	.short	(.L_722 - .L_721)
.L_721:
        /*004c*/ 	.word	0x00000000
        /*0050*/ 	.short	0x0002
        /*0052*/ 	.short	0x0010
        /*0054*/ 	.byte	0x00, 0xf5, 0x21, 0x00


	//----- nvinfo : EIATTR_KPARAM_INFO
	.align		4
.L_722:
        /*0058*/ 	.byte	0x04, 0x17
        /*005a*/ 	.short	(.L_724 - .L_723)
.L_723:
        /*005c*/ 	.word	0x00000000
        /*0060*/ 	.short	0x0001
        /*0062*/ 	.short	0x0008
        /*0064*/ 	.byte	0x00, 0xf5, 0x21, 0x00


	//----- nvinfo : EIATTR_KPARAM_INFO
	.align		4
.L_724:
        /*0068*/ 	.byte	0x04, 0x17
        /*006a*/ 	.short	(.L_726 - .L_725)
.L_725:
        /*006c*/ 	.word	0x00000000
        /*0070*/ 	.short	0x0000
        /*0072*/ 	.short	0x0000
        /*0074*/ 	.byte	0x00, 0xf5, 0x21, 0x00


	//----- nvinfo : EIATTR_SPARSE_MMA_MASK
	.align		4
.L_726:
        /*0078*/ 	.byte	0x03, 0x50
        /*007a*/ 	.short	0x0000


	//----- nvinfo : EIATTR_MAXREG_COUNT
	.align		4
        /*007c*/ 	.byte	0x03, 0x1b
        /*007e*/ 	.short	0x00ff


	//----- nvinfo : EIATTR_NUM_BARRIERS
	.align		4
        /*0080*/ 	.byte	0x02, 0x4c
        /*0082*/ 	.byte	0x01
	.zero		1


	//----- nvinfo : EIATTR_MERCURY_ISA_VERSION
	.align		4
        /*0084*/ 	.byte	0x03, 0x5f
        /*0086*/ 	.short	0x0101


	//----- nvinfo : EIATTR_COOP_GROUP_MASK_REGIDS
	.align		4
        /*0088*/ 	.byte	0x04, 0x29
        /*008a*/ 	.short	(.L_728 - .L_727)


	//   ....[0]....
.L_727:
        /*008c*/ 	.word	0xffffffff


	//   ....[1]....
        /*0090*/ 	.word	0xffffffff


	//   ....[2]....
        /*0094*/ 	.word	0xffffffff


	//   ....[3]....
        /*0098*/ 	.word	0xffffffff


	//   ....[4]....
        /*009c*/ 	.word	0xffffffff


	//   ....[5]....
        /*00a0*/ 	.word	0xffffffff


	//   ....[6]....
        /*00a4*/ 	.word	0xffffffff


	//   ....[7]....
        /*00a8*/ 	.word	0xffffffff


	//   ....[8]....
        /*00ac*/ 	.word	0xffffffff


	//   ....[9]....
        /*00b0*/ 	.word	0xffffffff


	//   ....[10]....
        /*00b4*/ 	.word	0x0500000e


	//   ....[11]....
        /*00b8*/ 	.word	0x0500000e


	//   ....[12]....
        /*00bc*/ 	.word	0x0500000e


	//   ....[13]....
        /*00c0*/ 	.word	0x0500000e


	//   ....[14]....
        /*00c4*/ 	.word	0x0500000e


	//   ....[15]....
        /*00c8*/ 	.word	0x0500000e


	//   ....[16]....
        /*00cc*/ 	.word	0x0500000e


	//   ....[17]....
        /*00d0*/ 	.word	0x0500000e


	//   ....[18]....
        /*00d4*/ 	.word	0x0500000e


	//   ....[19]....
        /*00d8*/ 	.word	0x0500000e


	//----- nvinfo : EIATTR_COOP_GROUP_INSTR_OFFSETS
	.align		4
.L_728:
        /*00dc*/ 	.byte	0x04, 0x28
        /*00de*/ 	.short	(.L_730 - .L_729)


	//   ....[0]....
.L_729:
        /*00e0*/ 	.word	0x00000f70


	//   ....[1]....
        /*00e4*/ 	.word	0x00000f80


	//   ....[2]....
        /*00e8*/ 	.word	0x00000fd0


	//   ....[3]....
        /*00ec*/ 	.word	0x00000fe0


	//   ....[4]....
        /*00f0*/ 	.word	0x00001030


	//   ....[5]....
        /*00f4*/ 	.word	0x00001040


	//   ....[6]....
        /*00f8*/ 	.word	0x00001090


	//   ....[7]....
        /*00fc*/ 	.word	0x000010a0


	//   ....[8]....
        /*0100*/ 	.word	0x000010f0


	//   ....[9]....
        /*0104*/ 	.word	0x00001100


	//   ....[10]....
        /*0108*/ 	.word	0x00003820


	//   ....[11]....
        /*010c*/ 	.word	0x00003870


	//   ....[12]....
        /*0110*/ 	.word	0x00003910


	//   ....[13]....
        /*0114*/ 	.word	0x00003960


	//   ....[14]....
        /*0118*/ 	.word	0x00003a00


	//   ....[15]....
        /*011c*/ 	.word	0x00003a50


	//   ....[16]....
        /*0120*/ 	.word	0x00003af0


	//   ....[17]....
        /*0124*/ 	.word	0x00003b40


	//   ....[18]....
        /*0128*/ 	.word	0x00003be0


	//   ....[19]....
        /*012c*/ 	.word	0x00003c30


	//----- nvinfo : EIATTR_VRC_CTA_INIT_COUNT
	.align		4
.L_730:
        /*0130*/ 	.byte	0x02, 0x4a
	.zero		1
	.zero		1


	//----- nvinfo : EIATTR_EXIT_INSTR_OFFSETS
	.align		4
        /*0134*/ 	.byte	0x04, 0x1c
        /*0136*/ 	.short	(.L_732 - .L_731)


	//   ....[0]....
.L_731:
        /*0138*/ 	.word	0x00000250


	//   ....[1]....
        /*013c*/ 	.word	0x000036f0


	//   ....[2]....
        /*0140*/ 	.word	0x000037c0


	//----- nvinfo : EIATTR_CRS_STACK_SIZE
	.align		4
.L_732:
        /*0144*/ 	.byte	0x04, 0x1e
        /*0146*/ 	.short	(.L_734 - .L_733)
.L_733:
        /*0148*/ 	.word	0x00000000


	//----- nvinfo : EIATTR_CBANK_PARAM_SIZE
	.align		4
.L_734:
        /*014c*/ 	.byte	0x03, 0x19
        /*014e*/ 	.short	0x00b0


	//----- nvinfo : EIATTR_PARAM_CBANK
	.align		4
        /*0150*/ 	.byte	0x04, 0x0a
        /*0152*/ 	.short	(.L_736 - .L_735)
	.align		4
.L_735:
        /*0154*/ 	.word	index@(.nv.constant0._ZN17fastertransformer17topk_stage_2_opt3IfLi256ELi1EEEvPKiPT_PiNS_14BeamHypothesesES2_ii)
        /*0158*/ 	.short	0x0380
        /*015a*/ 	.short	0x00b0


	//----- nvinfo : EIATTR_SW_WAR
	.align		4
.L_736:
        /*015c*/ 	.byte	0x04, 0x36
        /*015e*/ 	.short	(.L_738 - .L_737)
.L_737:
        /*0160*/ 	.word	0x00000008
.L_738:


//--------------------- .nv.info._ZN17fastertransformer17topk_stage_2_opt3IfLi128ELi1EEEvPKiPT_PiNS_14BeamHypothesesES2_ii --------------------------
	.section	.nv.info._ZN17fastertransformer17topk_stage_2_opt3IfLi128ELi1EEEvPKiPT_PiNS_14BeamHypothesesES2_ii,"",@"SHT_CUDA_INFO"
	.sectionflags	@""
	.align	4


	//----- nvinfo : EIATTR_CUDA_API_VERSION
	.align		4
        /*0000*/ 	.byte	0x04, 0x37
        /*0002*/ 	.short	(.L_740 - .L_739)
.L_739:
        /*0004*/ 	.word	0x00000082


	//----- nvinfo : EIATTR_KPARAM_INFO
	.align		4
.L_740:
        /*0008*/ 	.byte	0x04, 0x17
        /*000a*/ 	.short	(.L_742 - .L_741)
.L_741:
        /*000c*/ 	.word	0x00000000
        /*0010*/ 	.short	0x0006
        /*0012*/ 	.short	0x00ac
        /*0014*/ 	.byte	0x00, 0xf0, 0x11, 0x00


	//----- nvinfo : EIATTR_KPARAM_INFO
	.align		4
.L_742:
        /*0018*/ 	.byte	0x04, 0x17
        /*001a*/ 	.short	(.L_744 - .L_743)
.L_743:
        /*001c*/ 	.word	0x00000000
        /*0020*/ 	.short	0x0005
        /*0022*/ 	.short	0x00a8
        /*0024*/ 	.byte	0x00, 0xf0, 0x11, 0x00


	//----- nvinfo : EIATTR_KPARAM_INFO
	.align		4
.L_744:
        /*0028*/ 	.byte	0x04, 0x17
        /*002a*/ 	.short	(.L_746 - .L_745)
.L_745:
        /*002c*/ 	.word	0x00000000
        /*0030*/ 	.short	0x0004
        /*0032*/ 	.short	0x00a0
        /*0034*/ 	.byte	0x00, 0xf5, 0x21, 0x00


	//----- nvinfo : EIATTR_KPARAM_INFO
	.align		4
.L_746:
        /*0038*/ 	.byte	0x04, 0x17
        /*003a*/ 	.short	(.L_748 - .L_747)
.L_747:
        /*003c*/ 	.word	0x00000000
        /*0040*/ 	.short	0x0003
        /*0042*/ 	.short	0x0018
        /*0044*/ 	.byte	0x00, 0xf0, 0x21, 0x02


	//----- nvinfo : EIATTR_KPARAM_INFO
	.align		4
.L_748:
        /*0048*/ 	.byte	0x04, 0x17
        /*004a*/ 	.short	(.L_750 - .L_749)
.L_749:
        /*004c*/ 	.word	0x00000000
        /*0050*/ 	.short	0x0002
        /*0052*/ 	.short	0x0010
        /*0054*/ 	.byte	0x00, 0xf5, 0x21, 0x00


	//----- nvinfo : EIATTR_KPARAM_INFO
	.align		4
.L_750:
        /*0058*/ 	.byte	0x04, 0x17
        /*005a*/ 	.short	(.L_752 - .L_751)
.L_751:
        /*005c*/ 	.word	0x00000000
        /*0060*/ 	.short	0x0001
        /*0062*/ 	.short	0x0008
        /*0064*/ 	.byte	0x00, 0xf5, 0x21, 0x00


	//----- nvinfo : EIATTR_KPARAM_INFO
	.align		4
.L_752:
        /*0068*/ 	.byte	0x04, 0x17
        /*006a*/ 	.short	(.L_754 - .L_753)
.L_753:
        /*006c*/ 	.word	0x00000000
        /*0070*/ 	.short	0x0000
        /*0072*/ 	.short	0x0000
        /*0074*/ 	.byte	0x00, 0xf5, 0x21, 0x00


	//----- nvinfo : EIATTR_SPARSE_MMA_MASK
	.align		4
.L_754:
        /*0078*/ 	.byte	0x03, 0x50
        /*007a*/ 	.short	0x0000


	//----- nvinfo : EIATTR_MAXREG_COUNT
	.align		4
        /*007c*/ 	.byte	0x03, 0x1b
        /*007e*/ 	.short	0x00ff


	//----- nvinfo : EIATTR_NUM_BARRIERS
	.align		4
        /*0080*/ 	.byte	0x02, 0x4c
        /*0082*/ 	.byte	0x01
	.zero		1


	//----- nvinfo : EIATTR_MERCURY_ISA_VERSION
	.align		4
        /*0084*/ 	.byte	0x03, 0x5f
        /*0086*/ 	.short	0x0101


	//----- nvinfo : EIATTR_COOP_GROUP_MASK_REGIDS
	.align		4
        /*0088*/ 	.byte	0x04, 0x29
        /*008a*/ 	.short	(.L_756 - .L_755)


	//   ....[0]....
.L_755:
        /*008c*/ 	.word	0xffffffff


	//   ....[1]....
        /*0090*/ 	.word	0xffffffff


	//   ....[2]....
        /*0094*/ 	.word	0xffffffff


	//   ....[3]....
        /*0098*/ 	.word	0xffffffff


	//   ....[4]....
        /*009c*/ 	.word	0xffffffff


	//   ....[5]....
        /*00a0*/ 	.word	0xffffffff


	//   ....[6]....
        /*00a4*/ 	.word	0xffffffff


	//   ....[7]....
        /*00a8*/ 	.word	0xffffffff


	//   ....[8]....
        /*00ac*/ 	.word	0xffffffff


	//   ....[9]....
        /*00b0*/ 	.word	0xffffffff


	//   ....[10]....
        /*00b4*/ 	.word	0x05000012


	//   ....[11]....
        /*00b8*/ 	.word	0x05000012


	//   ....[12]....
        /*00bc*/ 	.word	0x05000012


	//   ....[13]....
        /*00c0*/ 	.word	0x05000012


	//   ....[14]....
        /*00c4*/ 	.word	0x05000012


	//   ....[15]....
        /*00c8*/ 	.word	0x05000012


	//   ....[16]....
        /*00cc*/ 	.word	0x05000012


	//   ....[17]....
        /*00d0*/ 	.word	0x05000012


	//   ....[18]....
        /*00d4*/ 	.word	0x05000012


	//   ....[19]....
        /*00d8*/ 	.word	0x05000012


	//----- nvinfo : EIATTR_COOP_GROUP_INSTR_OFFSETS
	.align		4
.L_756:
        /*00dc*/ 	.byte	0x04, 0x28
        /*00de*/ 	.short	(.L_758 - .L_757)


	//   ....[0]....
.L_757:
        /*00e0*/ 	.word	0x00000f70


	//   ....[1]....
        /*00e4*/ 	.word	0x00000f80


	//   ....[2]....
        /*00e8*/ 	.word	0x00000fd0


	//   ....[3]....
        /*00ec*/ 	.word	0x00000fe0


	//   ....[4]....
        /*00f0*/ 	.word	0x00001030


	//   ....[5]....
        /*00f4*/ 	.word	0x00001040


	//   ....[6]....
        /*00f8*/ 	.word	0x00001090


	//   ....[7]....
        /*00fc*/ 	.word	0x000010a0


	//   ....[8]....
        /*0100*/ 	.word	0x000010f0


	//   ....[9]....
        /*0104*/ 	.word	0x00001100


	//   ....[10]....
        /*0108*/ 	.word	0x00003760


	//   ....[11]....
        /*010c*/ 	.word	0x000037b0


	//   ....[12]....
        /*0110*/ 	.word	0x00003850


	//   ....[13]....
        /*0114*/ 	.word	0x000038a0


	//   ....[14]....
        /*0118*/ 	.word	0x00003940


	//   ....[15]....
        /*011c*/ 	.word	0x00003990


	//   ....[16]....
        /*0120*/ 	.word	0x00003a30


	//   ....[17]....
        /*0124*/ 	.word	0x00003a80


	//   ....[18]....
        /*0128*/ 	.word	0x00003b20


	//   ....[19]....
        /*012c*/ 	.word	0x00003b70


	//----- nvinfo : EIATTR_VRC_CTA_INIT_COUNT
	.align		4
.L_758:
        /*0130*/ 	.byte	0x02, 0x4a
	.zero		1
	.zero		1


	//----- nvinfo : EIATTR_EXIT_INSTR_OFFSETS
	.align		4
        /*0134*/ 	.byte	0x04, 0x1c
        /*0136*/ 	.short	(.L_760 - .L_759)


	//   ....[0]....
.L_759:
        /*0138*/ 	.word	0x00000250


	//   ....[1]....
        /*013c*/ 	.word	0x00003630


	//   ....[2]....
        /*0140*/ 	.word	0x00003700


	//----- nvinfo : EIATTR_CRS_STACK_SIZE
	.align		4
.L_760:
        /*0144*/ 	.byte	0x04, 0x1e
        /*0146*/ 	.short	(.L_762 - .L_761)
.L_761:
        /*0148*/ 	.word	0x00000000


	//----- nvinfo : EIATTR_CBANK_PARAM_SIZE
	.align		4
.L_762:
        /*014c*/ 	.byte	0x03, 0x19
        /*014e*/ 	.short	0x00b0


	//----- nvinfo : EIATTR_PARAM_CBANK
	.align		4
        /*0150*/ 	.byte	0x04, 0x0a
        /*0152*/ 	.short	(.L_764 - .L_763)
	.align		4
.L_763:
        /*0154*/ 	.word	index@(.nv.constant0._ZN17fastertransformer17topk_stage_2_opt3IfLi128ELi1EEEvPKiPT_PiNS_14BeamHypothesesES2_ii)
        /*0158*/ 	.short	0x0380
        /*015a*/ 	.short	0x00b0


	//----- nvinfo : EIATTR_SW_WAR
	.align		4
.L_764:
        /*015c*/ 	.byte	0x04, 0x36
        /*015e*/ 	.short	(.L_766 - .L_765)
.L_765:
        /*0160*/ 	.word	0x00000008
.L_766:


//--------------------- .nv.info._ZN17fastertransformer17topk_stage_1_opt3IfLi256ELi1EEEvPKT_PS1_PiS4_PKbPKiiifS9_ --------------------------
	.section	.nv.info._ZN17fastertransformer17topk_stage_1_opt3IfLi256ELi1EEEvPKT_PS1_PiS4_PKbPKiiifS9_,"",@"SHT_CUDA_INFO"
	.sectionflags	@""
	.align	4


	//----- nvinfo : EIATTR_CUDA_API_VERSION
	.align		4
        /*0000*/ 	.byte	0x04, 0x37
        /*0002*/ 	.short	(.L_768 - .L_767)
.L_767:
        /*0004*/ 	.word	0x00000082


	//----- nvinfo : EIATTR_KPARAM_INFO
	.align		4
.L_768:
        /*0008*/ 	.byte	0x04, 0x17
        /*000a*/ 	.short	(.L_770 - .L_769)
.L_769:
        /*000c*/ 	.word	0x00000000
        /*0010*/ 	.short	0x0009
        /*0012*/ 	.short	0x0040
        /*0014*/ 	.byte	0x00, 0xf5, 0x21, 0x00


	//----- nvinfo : EIATTR_KPARAM_INFO
	.align		4
.L_770:
        /*0018*/ 	.byte	0x04, 0x17
        /*001a*/ 	.short	(.L_772 - .L_771)
.L_771:
        /*001c*/ 	.word	0x00000000
        /*0020*/ 	.short	0x0008
        /*0022*/ 	.short	0x0038
        /*0024*/ 	.byte	0x00, 0xf0, 0x11, 0x00


	//----- nvinfo : EIATTR_KPARAM_INFO
	.align		4
.L_772:
        /*0028*/ 	.byte	0x04, 0x17
        /*002a*/ 	.short	(.L_774 - .L_773)
.L_773:
        /*002c*/ 	.word	0x00000000
        /*0030*/ 	.short	0x0007
        /*0032*/ 	.short	0x0034
        /*0034*/ 	.byte	0x00, 0xf0, 0x11, 0x00


	//----- nvinfo : EIATTR_KPARAM_INFO
	.align		4
.L_774:
        /*0038*/ 	.byte	0x04, 0x17
        /*003a*/ 	.short	(.L_776 - .L_775)
.L_775:
        /*003c*/ 	.word	0x00000000
        /*0040*/ 	.short	0x0006
        /*0042*/ 	.short	0x0030
        /*0044*/ 	.byte	0x00, 0xf0, 0x11, 0x00


	//----- nvinfo : EIATTR_KPARAM_INFO
	.align		4
.L_776:
        /*0048*/ 	.byte	0x04, 0x17
        /*004a*/ 	.short	(.L_778 - .L_777)
.L_777:
        /*004c*/ 	.word	0x00000000
        /*0050*/ 	.short	0x0005
        /*0052*/ 	.short	0x0028
        /*0054*/ 	.byte	0x00, 0xf5, 0x21, 0x00


	//----- nvinfo : EIATTR_KPARAM_INFO
	.align		4
.L_778:
        /*0058*/ 	.byte	0x04, 0x17
        /*005a*/ 	.short	(.L_780 - .L_779)
.L_779:
        /*005c*/ 	.word	0x00000000
        /*0060*/ 	.short	0x0004
        /*0062*/ 	.short	0x0020
        /*0064*/ 	.byte	0x00, 0xf5, 0x21, 0x00


	//----- nvinfo : EIATTR_KPARAM_INFO
	.align		4
.L_780:
        /*0068*/ 	.byte	0x04, 0x17
        /*006a*/ 	.short	(.L_782 - .L_781)
.L_781:
        /*006c*/ 	.word	0x00000000
        /*0070*/ 	.short	0x0003
        /*0072*/ 	.short	0x0018
        /*0074*/ 	.byte	0x00, 0xf5, 0x21, 0x00


	//----- nvinfo : EIATTR_KPARAM_INFO
	.align		4
.L_782:
        /*0078*/ 	.byte	0x04, 0x17
        /*007a*/ 	.short	(.L_784 - .L_783)
.L_783:
        /*007c*/ 	.word	0x00000000
        /*0080*/ 	.short	0x0002
        /*0082*/ 	.short	0x0010
        /*0084*/ 	.byte	0x00, 0xf5, 0x21, 0x00


	//----- nvinfo : EIATTR_KPARAM_INFO
	.align		4
.L_784:
        /*0088*/ 	.byte	0x04, 0x17
        /*008a*/ 	.short	(.L_786 - .L_785)
.L_785:
        /*008c*/ 	.word	0x00000000
        /*0090*/ 	.short	0x0001
        /*0092*/ 	.short	0x0008
        /*0094*/ 	.byte	0x00, 0xf5, 0x21, 0x00


	//----- nvinfo : EIATTR_KPARAM_INFO
	.align		4
.L_786:
        /*0098*/ 	.byte	0x04, 0x17
        /*009a*/ 	.short	(.L_788 - .L_787)
.L_787:
        /*009c*/ 	.word	0x00000000
        /*00a0*/ 	.short	0x0000
        /*00a2*/ 	.short	0x0000
        /*00a4*/ 	.byte	0x00, 0xf5, 0x21, 0x00


	//----- nvinfo : EIATTR_SPARSE_MMA_MASK
	.align		4
.L_788:
        /*00a8*/ 	.byte	0x03, 0x50
        /*00aa*/ 	.short	0x0000


	//----- nvinfo : EIATTR_MAXREG_COUNT
	.align		4
        /*00ac*/ 	.byte	0x03, 0x1b
        /*00ae*/ 	.short	0x00ff


	//----- nvinfo : EIATTR_NUM_BARRIERS
	.align		4
        /*00b0*/ 	.byte	0x02, 0x4c
        /*00b2*/ 	.byte	0x01
	.zero		1


	//----- nvinfo : EIATTR_MERCURY_ISA_VERSION
	.align		4
        /*00b4*/ 	.byte	0x03, 0x5f
        /*00b6*/ 	.short	0x0101


	//----- nvinfo : EIATTR_COOP_GROUP_MASK_REGIDS
	.align		4
        /*00b8*/ 	.byte	0x04, 0x29
        /*00ba*/ 	.short	(.L_790 - .L_789)


	//   ....[0]....
.L_789:
        /*00bc*/ 	.word	0xffffffff


	//   ....[1]....
        /*00c0*/ 	.word	0xffffffff


	//   ....[2]....
        /*00c4*/ 	.word	0xffffffff


	//   ....[3]....
        /*00c8*/ 	.word	0xffffffff


	//   ....[4]....
        /*00cc*/ 	.word	0xffffffff


	//   ....[5]....
        /*00d0*/ 	.word	0xffffffff


	//   ....[6]....
        /*00d4*/ 	.word	0xffffffff


	//   ....[7]....
        /*00d8*/ 	.word	0xffffffff


	//   ....[8]....
        /*00dc*/ 	.word	0xffffffff


	//   ....[9]....
        /*00e0*/ 	.word	0xffffffff


	//----- nvinfo : EIATTR_COOP_GROUP_INSTR_OFFSETS
	.align		4
.L_790:
        /*00e4*/ 	.byte	0x04, 0x28
        /*00e6*/ 	.short	(.L_792 - .L_791)


	//   ....[0]....
.L_791:
        /*00e8*/ 	.word	0x000013f0


	//   ....[1]....
        /*00ec*/ 	.word	0x00001410


	//   ....[2]....
        /*00f0*/ 	.word	0x00001460


	//   ....[3]....
        /*00f4*/ 	.word	0x00001470


	//   ....[4]....
        /*00f8*/ 	.word	0x000014d0


	//   ....[5]....
        /*00fc*/ 	.word	0x000014e0


	//   ....[6]....
        /*0100*/ 	.word	0x00001530


	//   ....[7]....
        /*0104*/ 	.word	0x00001540


	//   ....[8]....
        /*0108*/ 	.word	0x00001590


	//   ....[9]....
        /*010c*/ 	.word	0x000015a0


	//----- nvinfo : EIATTR_VRC_CTA_INIT_COUNT
	.align		4
.L_792:
        /*0110*/ 	.byte	0x02, 0x4a
	.zero		1
	.zero		1


	//----- nvinfo : EIATTR_EXIT_INSTR_OFFSETS
	.align		4
        /*0114*/ 	.byte	0x04, 0x1c
        /*0116*/ 	.short	(.L_794 - .L_793)


	//   ....[0]....
.L_793:
        /*0118*/ 	.word	0x00000110


	//   ....[1]....
        /*011c*/ 	.word	0x00000350


	//   ....[2]....
        /*0120*/ 	.word	0x000003e0


	//   ....[3]....
        /*0124*/ 	.word	0x000006f0


	//   ....[4]....
        /*0128*/ 	.word	0x000018d0


	//----- nvinfo : EIATTR_CRS_STACK_SIZE
	.align		4
.L_794:
        /*012c*/ 	.byte	0x04, 0x1e
        /*012e*/ 	.short	(.L_796 - .L_795)
.L_795:
        /*0130*/ 	.word	0x00000000


	//----- nvinfo : EIATTR_CBANK_PARAM_SIZE
	.align		4
.L_796:
        /*0134*/ 	.byte	0x03, 0x19
        /*0136*/ 	.short	0x0048


	//----- nvinfo : EIATTR_PARAM_CBANK
	.align		4
        /*0138*/ 	.byte	0x04, 0x0a
        /*013a*/ 	.short	(.L_798 - .L_797)
	.align		4
.L_797:
        /*013c*/ 	.word	index@(.nv.constant0._ZN17fastertransformer17topk_stage_1_opt3IfLi256ELi1EEEvPKT_PS1_PiS4_PKbPKiiifS9_)
        /*0140*/ 	.short	0x0380
        /*0142*/ 	.short	0x0048


	//----- nvinfo : EIATTR_SW_WAR
	.align		4
.L_798:
        /*0144*/ 	.byte	0x04, 0x36
        /*0146*/ 	.short	(.L_800 - .L_799)
.L_799:
        /*0148*/ 	.word	0x00000008
.L_800:


//--------------------- .nv.info._ZN17fastertransformer17topk_stage_2_opt3IfLi128ELi5EEEvPKiPT_PiNS_14BeamHypothesesES2_ii --------------------------
	.section	.nv.info._ZN17fastertransformer17topk_stage_2_opt3IfLi128ELi5EEEvPKiPT_PiNS_14BeamHypothesesES2_ii,"",@"SHT_CUDA_INFO"
	.sectionflags	@""
	.align	4


	//----- nvinfo : EIATTR_CUDA_API_VERSION
	.align		4
        /*0000*/ 	.byte	0x04, 0x37
        /*0002*/ 	.short	(.L_802 - .L_801)
.L_801:
        /*0004*/ 	.word	0x00000082


	//----- nvinfo : EIATTR_KPARAM_INFO
	.align		4
.L_802:
        /*0008*/ 	.byte	0x04, 0x17
        /*000a*/ 	.short	(.L_804 - .L_803)
.L_803:
        /*000c*/ 	.word	0x00000000
        /*0010*/ 	.short	0x0006
        /*0012*/ 	.short	0x00ac
        /*0014*/ 	.byte	0x00, 0xf0, 0x11, 0x00


	//----- nvinfo : EIATTR_KPARAM_INFO
	.align		4
.L_804:
        /*0018*/ 	.byte	0x04, 0x17
        /*001a*/ 	.short	(.L_806 - .L_805)
.L_805:
        /*001c*/ 	.word	0x00000000
        /*0020*/ 	.short	0x0005
        /*0022*/ 	.short	0x00a8
        /*0024*/ 	.byte	0x00, 0xf0, 0x11, 0x00


	//----- nvinfo : EIATTR_KPARAM_INFO
	.align		4
.L_806:
        /*0028*/ 	.byte	0x04, 0x17
        /*002a*/ 	.short	(.L_808 - .L_807)
.L_807:
        /*002c*/ 	.word	0x00000000
        /*0030*/ 	.short	0x0004
        /*0032*/ 	.short	0x00a0
        /*0034*/ 	.byte	0x00, 0xf5, 0x21, 0x00


	//----- nvinfo : EIATTR_KPARAM_INFO
	.align		4
.L_808:
        /*0038*/ 	.byte	0x04, 0x17
        /*003a*/ 	.short	(.L_810 - .L_809)
.L_809:
        /*003c*/ 	.word	0x00000000
        /*0040*/ 	.short	0x0003
        /*0042*/ 	.short	0x0018
        /*0044*/ 	.byte	0x00, 0xf0, 0x21, 0x02


	//----- nvinfo : EIATTR_KPARAM_INFO
	.align		4
.L_810:
        /*0048*/ 	.byte	0x04, 0x17
        /*004a*/ 	.short	(.L_812 - .L_811)
.L_811:
        /*004c*/ 	.word	0x00000000
        /*0050*/ 	.short	0x0002
        /*0052*/ 	.short	0x0010
        /*0054*/ 	.byte	0x00, 0xf5, 0x21, 0x00


	//----- nvinfo : EIATTR_KPARAM_INFO
	.align		4
.L_812:
        /*0058*/ 	.byte	0x04, 0x17
        /*005a*/ 	.short	(.L_814 - .L_813)
.L_813:
        /*005c*/ 	.word	0x00000000
        /*0060*/ 	.short	0x0001
        /*0062*/ 	.short	0x0008
        /*0064*/ 	.byte	0x00, 0xf5, 0x21, 0x00


	//----- nvinfo : EIATTR_KPARAM_INFO
	.align		4
.L_814:
        /*0068*/ 	.byte	0x04, 0x17
        /*006a*/ 	.short	(.L_816 - .L_815)
.L_815:
        /*006c*/ 	.word	0x00000000
        /*0070*/ 	.short	0x0000
        /*0072*/ 	.short	0x0000
        /*0074*/ 	.byte	0x00, 0xf5, 0x21, 0x00


	//----- nvinfo : EIATTR_SPARSE_MMA_MASK
	.align		4
.L_816:
        /*0078*/ 	.byte	0x03, 0x50
        /*007a*/ 	.short	0x0000


	//----- nvinfo : EIATTR_MAXREG_COUNT
	.align		4
        /*007c*/ 	.byte	0x03, 0x1b
        /*007e*/ 	.short	0x00ff


	//----- nvinfo : EIATTR_NUM_BARRIERS
	.align		4
        /*0080*/ 	.byte	0x02, 0x4c
        /*0082*/ 	.byte	0x01
	.zero		1


	//----- nvinfo : EIATTR_MERCURY_ISA_VERSION
	.align		4
        /*0084*/ 	.byte	0x03, 0x5f
        /*0086*/ 	.short	0x0101


	//----- nvinfo : EIATTR_COOP_GROUP_MASK_REGIDS
	.align		4
        /*0088*/ 	.byte	0x04, 0x29
        /*008a*/ 	.short	(.L_818 - .L_817)


	//   ....[0]....
.L_817:
        /*008c*/ 	.word	0xffffffff


	//   ....[1]....
        /*0090*/ 	.word	0xffffffff


	//   ....[2]....
        /*0094*/ 	.word	0xffffffff


	//   ....[3]....
        /*0098*/ 	.word	0xffffffff


	//   ....[4]....
        /*009c*/ 	.word	0xffffffff


	//   ....[5]....
        /*00a0*/ 	.word	0xffffffff


	//   ....[6]....
        /*00a4*/ 	.word	0xffffffff


	//   ....[7]....
        /*00a8*/ 	.word	0xffffffff


	//   ....[8]....
        /*00ac*/ 	.word	0xffffffff


	//   ....[9]....
        /*00b0*/ 	.word	0xffffffff


	//   ....[10]....
        /*00b4*/ 	.word	0x05000012


	//   ....[11]....
        /*00b8*/ 	.word	0x05000012


	//   ....[12]....
        /*00bc*/ 	.word	0x05000012


	//   ....[13]....
        /*00c0*/ 	.word	0x05000012


	//   ....[14]....
        /*00c4*/ 	.word	0x05000012


	//   ....[15]....
        /*00c8*/ 	.word	0x05000012


	//   ....[16]....
        /*00cc*/ 	.word	0x05000012


	//   ....[17]....
        /*00d0*/ 	.word	0x05000012


	//   ....[18]....
        /*00d4*/ 	.word	0x05000012


	//   ....[19]....
        /*00d8*/ 	.word	0x05000012


	//----- nvinfo : EIATTR_COOP_GROUP_INSTR_OFFSETS
	.align		4
.L_818:
        /*00dc*/ 	.byte	0x04, 0x28
        /*00de*/ 	.short	(.L_820 - .L_819)


	//   ....[0]....
.L_819:
        /*00e0*/ 	.word	0x00000f80


	//   ....[1]....
        /*00e4*/ 	.word	0x00000f90


	//   ....[2]....
        /*00e8*/ 	.word	0x00000fe0


	//   ....[3]....
        /*00ec*/ 	.word	0x00000ff0


	//   ....[4]....
        /*00f0*/ 	.word	0x00001040


	//   ....[5]....
        /*00f4*/ 	.word	0x00001050


	//   ....[6]....
        /*00f8*/ 	.word	0x000010a0


	//   ....[7]....
        /*00fc*/ 	.word	0x000010b0


	//   ....[8]....
        /*0100*/ 	.word	0x00001100


	//   ....[9]....
        /*0104*/ 	.word	0x00001110


	//   ....[10]....
        /*0108*/ 	.word	0x00003770


	//   ....[11]....
        /*010c*/ 	.word	0x000037c0


	//   ....[12]....
        /*0110*/ 	.word	0x00003860


	//   ....[13]....
        /*0114*/ 	.word	0x000038b0


	//   ....[14]....
        /*0118*/ 	.word	0x00003950


	//   ....[15]....
        /*011c*/ 	.word	0x000039a0


	//   ....[16]....
        /*0120*/ 	.word	0x00003a40


	//   ....[17]....
        /*0124*/ 	.word	0x00003a90


	//   ....[18]....
        /*0128*/ 	.word	0x00003b30


	//   ....[19]....
        /*012c*/ 	.word	0x00003b80


	//----- nvinfo : EIATTR_VRC_CTA_INIT_COUNT
	.align		4
.L_820:
        /*0130*/ 	.byte	0x02, 0x4a
	.zero		1
	.zero		1


	//----- nvinfo : EIATTR_EXIT_INSTR_OFFSETS
	.align		4
        /*0134*/ 	.byte	0x04, 0x1c
        /*0136*/ 	.short	(.L_822 - .L_821)


	//   ....[0]....
.L_821:
        /*0138*/ 	.word	0x00000260


	//   ....[1]....
        /*013c*/ 	.word	0x00003640


	//   ....[2]....
        /*0140*/ 	.word	0x00003710


	//----- nvinfo : EIATTR_CRS_STACK_SIZE
	.align		4
.L_822:
        /*0144*/ 	.byte	0x04, 0x1e
        /*0146*/ 	.short	(.L_824 - .L_823)
.L_823:
        /*0148*/ 	.word	0x00000000


	//----- nvinfo : EIATTR_CBANK_PARAM_SIZE
	.align		4
.L_824:
        /*014c*/ 	.byte	0x03, 0x19
        /*014e*/ 	.short	0x00b0


	//----- nvinfo : EIATTR_PARAM_CBANK
	.align		4
        /*0150*/ 	.byte	0x04, 0x0a
        /*0152*/ 	.short	(.L_826 - .L_825)
	.align		4
.L_825:
        /*0154*/ 	.word	index@(.nv.constant0._ZN17fastertransformer17topk_stage_2_opt3IfLi128ELi5EEEvPKiPT_PiNS_14BeamHypothesesES2_ii)
        /*0158*/ 	.short	0x0380
        /*015a*/ 	.short	0x00b0


	//----- nvinfo : EIATTR_SW_WAR
	.align		4
.L_826:
        /*015c*/ 	.byte	0x04, 0x36
        /*015e*/ 	.short	(.L_828 - .L_827)
.L_827:
        /*0160*/ 	.word	0x00000008
.L_828:


//--------------------- .nv.info._ZN17fastertransformer17topk_stage_1_opt3IfLi128ELi5EEEvPKT_PS1_PiS4_PKbPKiiifS9_ --------------------------
	.section	.nv.info._ZN17fastertransformer17topk_stage_1_opt3IfLi128ELi5EEEvPKT_PS1_PiS4_PKbPKiiifS9_,"",@"SHT_CUDA_INFO"
	.sectionflags	@""
	.align	4


	//----- nvinfo : EIATTR_CUDA_API_VERSION
	.align		4
        /*0000*/ 	.byte	0x04, 0x37
        /*0002*/ 	.short	(.L_830 - .L_829)
.L_829:
        /*0004*/ 	.word	0x00000082


	//----- nvinfo : EIATTR_KPARAM_INFO
	.align		4
.L_830:
        /*0008*/ 	.byte	0x04, 0x17
        /*000a*/ 	.short	(.L_832 - .L_831)
.L_831:
        /*000c*/ 	.word	0x00000000
        /*0010*/ 	.short	0x0009
        /*0012*/ 	.short	0x0040
        /*0014*/ 	.byte	0x00, 0xf5, 0x21, 0x00


	//----- nvinfo : EIATTR_KPARAM_INFO
	.align		4
.L_832:
        /*0018*/ 	.byte	0x04, 0x17
        /*001a*/ 	.short	(.L_834 - .L_833)
.L_833:
        /*001c*/ 	.word	0x00000000
        /*0020*/ 	.short	0x0008
        /*0022*/ 	.short	0x0038
        /*0024*/ 	.byte	0x00, 0xf0, 0x11, 0x00


	//----- nvinfo : EIATTR_KPARAM_INFO
	.align		4
.L_834:
        /*0028*/ 	.byte	0x04, 0x17
        /*002a*/ 	.short	(.L_836 - .L_835)
.L_835:
        /*002c*/ 	.word	0x00000000
        /*0030*/ 	.short	0x0007
        /*0032*/ 	.short	0x0034
        /*0034*/ 	.byte	0x00, 0xf0, 0x11, 0x00


	//----- nvinfo : EIATTR_KPARAM_INFO
	.align		4
.L_836:
        /*0038*/ 	.byte	0x04, 0x17
        /*003a*/ 	.short	(.L_838 - .L_837)
.L_837:
        /*003c*/ 	.word	0x00000000
        /*0040*/ 	.short	0x0006
        /*0042*/ 	.short	0x0030
        /*0044*/ 	.byte	0x00, 0xf0, 0x11, 0x00


	//----- nvinfo : EIATTR_KPARAM_INFO
	.align		4
.L_838:
        /*0048*/ 	.byte	0x04, 0x17
        /*004a*/ 	.short	(.L_840 - .L_839)
.L_839:
        /*004c*/ 	.word	0x00000000
        /*0050*/ 	.short	0x0005
        /*0052*/ 	.short	0x0028
        /*0054*/ 	.byte	0x00, 0xf5, 0x21, 0x00


	//----- nvinfo : EIATTR_KPARAM_INFO
	.align		4
.L_840:
        /*0058*/ 	.byte	0x04, 0x17
        /*005a*/ 	.short	(.L_842 - .L_841)
.L_841:
        /*005c*/ 	.word	0x00000000
        /*0060*/ 	.short	0x0004
        /*0062*/ 	.short	0x0020
        /*0064*/ 	.byte	0x00, 0xf5, 0x21, 0x00


	//----- nvinfo : EIATTR_KPARAM_INFO
	.align		4
.L_842:
        /*0068*/ 	.byte	0x04, 0x17
        /*006a*/ 	.short	(.L_844 - .L_843)
.L_843:
        /*006c*/ 	.word	0x00000000
        /*0070*/ 	.short	0x0003
        /*0072*/ 	.short	0x0018
        /*0074*/ 	.byte	0x00, 0xf5, 0x21, 0x00


	//----- nvinfo : EIATTR_KPARAM_INFO
	.align		4
.L_844:
        /*0078*/ 	.byte	0x04, 0x17
        /*007a*/ 	.short	(.L_846 - .L_845)
.L_845:
        /*007c*/ 	.word	0x00000000
        /*0080*/ 	.short	0x0002
        /*0082*/ 	.short	0x0010
        /*0084*/ 	.byte	0x00, 0xf5, 0x21, 0x00


	//----- nvinfo : EIATTR_KPARAM_INFO
	.align		4
.L_846:
        /*0088*/ 	.byte	0x04, 0x17
        /*008a*/ 	.short	(.L_848 - .L_847)
.L_847:
        /*008c*/ 	.word	0x00000000
        /*0090*/ 	.short	0x0001
        /*0092*/ 	.short	0x0008
        /*0094*/ 	.byte	0x00, 0xf5, 0x21, 0x00


	//----- nvinfo : EIATTR_KPARAM_INFO
	.align		4
.L_848:
        /*0098*/ 	.byte	0x04, 0x17
        /*009a*/ 	.short	(.L_850 - .L_849)
.L_849:
        /*009c*/ 	.word	0x00000000
        /*00a0*/ 	.short	0x0000
        /*00a2*/ 	.short	0x0000
        /*00a4*/ 	.byte	0x00, 0xf5, 0x21, 0x00


	//----- nvinfo : EIATTR_SPARSE_MMA_MASK
	.align		4
.L_850:
        /*00a8*/ 	.byte	0x03, 0x50
        /*00aa*/ 	.short	0x0000


	//----- nvinfo : EIATTR_MAXREG_COUNT
	.align		4
        /*00ac*/ 	.byte	0x03, 0x1b
        /*00ae*/ 	.short	0x00ff


	//----- nvinfo : EIATTR_NUM_BARRIERS
	.align		4
        /*00b0*/ 	.byte	0x02, 0x4c
        /*00b2*/ 	.byte	0x01
	.zero		1


	//----- nvinfo : EIATTR_MERCURY_ISA_VERSION
	.align		4
        /*00b4*/ 	.byte	0x03, 0x5f
        /*00b6*/ 	.short	0x0101


	//----- nvinfo : EIATTR_COOP_GROUP_MASK_REGIDS
	.align		4
        /*00b8*/ 	.byte	0x04, 0x29
        /*00ba*/ 	.short	(.L_852 - .L_851)


	//   ....[0]....
.L_851:
        /*00bc*/ 	.word	0xffffffff


	//   ....[1]....
        /*00c0*/ 	.word	0xffffffff


	//   ....[2]....
        /*00c4*/ 	.word	0xffffffff


	//   ....[3]....
        /*00c8*/ 	.word	0xffffffff


	//   ....[4]....
        /*00cc*/ 	.word	0xffffffff


	//   ....[5]....
        /*00d0*/ 	.word	0xffffffff


	//   ....[6]....
        /*00d4*/ 	.word	0xffffffff


	//   ....[7]....
        /*00d8*/ 	.word	0xffffffff


	//   ....[8]....
        /*00dc*/ 	.word	0xffffffff


	//   ....[9]....
        /*00e0*/ 	.word	0xffffffff


	//----- nvinfo : EIATTR_COOP_GROUP_INSTR_OFFSETS
	.align		4
.L_852:
        /*00e4*/ 	.byte	0x04, 0x28
        /*00e6*/ 	.short	(.L_854 - .L_853)


	//   ....[0]....
.L_853:
        /*00e8*/ 	.word	0x00001480


	//   ....[1]....
        /*00ec*/ 	.word	0x000014d0


	//   ....[2]....
        /*00f0*/ 	.word	0x000014e0


	//   ....[3]....
        /*00f4*/ 	.word	0x00001510


	//   ....[4]....
        /*00f8*/ 	.word	0x00001540


	//   ....[5]....
        /*00fc*/ 	.word	0x00001570


	//   ....[6]....
        /*0100*/ 	.word	0x000015b0


	//   ....[7]....
        /*0104*/ 	.word	0x000015d0


	//   ....[8]....
        /*0108*/ 	.word	0x00001620


	//   ....[9]....
        /*010c*/ 	.word	0x00001630


	//----- nvinfo : EIATTR_VRC_CTA_INIT_COUNT
	.align		4
.L_854:
        /*0110*/ 	.byte	0x02, 0x4a
	.zero		1
	.zero		1


	//----- nvinfo : EIATTR_EXIT_INSTR_OFFSETS
	.align		4
        /*0114*/ 	.byte	0x04, 0x1c
        /*0116*/ 	.short	(.L_856 - .L_855)


	//   ....[0]....
.L_855:
        /*0118*/ 	.word	0x00000120


	//   ....[1]....
        /*011c*/ 	.word	0x00000360


	//   ....[2]....
        /*0120*/ 	.word	0x000003f0


	//   ....[3]....
        /*0124*/ 	.word	0x000007a0


	//   ....[4]....
        /*0128*/ 	.word	0x000018b0


	//----- nvinfo : EIATTR_CRS_STACK_SIZE
	.align		4
.L_856:
        /*012c*/ 	.byte	0x04, 0x1e
        /*012e*/ 	.short	(.L_858 - .L_857)
.L_857:
        /*0130*/ 	.word	0x00000000


	//----- nvinfo : EIATTR_CBANK_PARAM_SIZE
	.align		4
.L_858:
        /*0134*/ 	.byte	0x03, 0x19
        /*0136*/ 	.short	0x0048


	//----- nvinfo : EIATTR_PARAM_CBANK
	.align		4
        /*0138*/ 	.byte	0x04, 0x0a
        /*013a*/ 	.short	(.L_860 - .L_859)
	.align		4
.L_859:
        /*013c*/ 	.word	index@(.nv.constant0._ZN17fastertransformer17topk_stage_1_opt3IfLi128ELi5EEEvPKT_PS1_PiS4_PKbPKiiifS9_)
        /*0140*/ 	.short	0x0380
        /*0142*/ 	.short	0x0048


	//----- nvinfo : EIATTR_SW_WAR
	.align		4
.L_860:
        /*0144*/ 	.byte	0x04, 0x36
        /*0146*/ 	.short	(.L_862 - .L_861)
.L_861:
        /*0148*/ 	.word	0x00000008
.L_862:


//--------------------- .nv.info._ZN17fastertransformer17topk_stage_2_opt3IfLi128ELi8EEEvPKiPT_PiNS_14BeamHypothesesES2_ii --------------------------
	.section	.nv.info._ZN17fastertransformer17topk_stage_2_opt3IfLi128ELi8EEEvPKiPT_PiNS_14BeamHypothesesES2_ii,"",@"SHT_CUDA_INFO"
	.sectionflags	@""
	.align	4


	//----- nvinfo : EIATTR_CUDA_API_VERSION
	.align		4
        /*0000*/ 	.byte	0x04, 0x37
        /*0002*/ 	.short	(.L_864 - .L_863)
.L_863:
        /*0004*/ 	.word	0x00000082


	//----- nvinfo : EIATTR_KPARAM_INFO
	.align		4
.L_864:
        /*0008*/ 	.byte	0x04, 0x17
        /*000a*/ 	.short	(.L_866 - .L_865)
.L_865:
        /*000c*/ 	.word	0x00000000
        /*0010*/ 	.short	0x0006
        /*0012*/ 	.short	0x00ac
        /*0014*/ 	.byte	0x00, 0xf0, 0x11, 0x00


	//----- nvinfo : EIATTR_KPARAM_INFO
	.align		4
.L_866:
        /*0018*/ 	.byte	0x04, 0x17
        /*001a*/ 	.short	(.L_868 - .L_867)
.L_867:
        /*001c*/ 	.word	0x00000000
        /*0020*/ 	.short	0x0005
        /*0022*/ 	.short	0x00a8
        /*0024*/ 	.byte	0x00, 0xf0, 0x11, 0x00


	//----- nvinfo : EIATTR_KPARAM_INFO
	.align		4
.L_868:
        /*0028*/ 	.byte	0x04, 0x17
        /*002a*/ 	.short	(.L_870 - .L_869)
.L_869:
        /*002c*/ 	.word	0x00000000
        /*0030*/ 	.short	0x0004
        /*0032*/ 	.short	0x00a0
        /*0034*/ 	.byte	0x00, 0xf5, 0x21, 0x00


	//----- nvinfo : EIATTR_KPARAM_INFO
	.align		4
.L_870:
        /*0038*/ 	.byte	0x04, 0x17
        /*003a*/ 	.short	(.L_872 - .L_871)
.L_871:
        /*003c*/ 	.word	0x00000000
        /*0040*/ 	.short	0x0003
        /*0042*/ 	.short	0x0018
        /*0044*/ 	.byte	0x00, 0xf0, 0x21, 0x02


	//----- nvinfo : EIATTR_KPARAM_INFO
	.align		4
.L_872:
        /*0048*/ 	.byte	0x04, 0x17
        /*004a*/ 	.short	(.L_874 - .L_873)
.L_873:
        /*004c*/ 	.word	0x00000000
        /*0050*/ 	.short	0x0002
        /*0052*/ 	.short	0x0010
        /*0054*/ 	.byte	0x00, 0xf5, 0x21, 0x00


	//----- nvinfo : EIATTR_KPARAM_INFO
	.align		4
.L_874:
        /*0058*/ 	.byte	0x04, 0x17
        /*005a*/ 	.short	(.L_876 - .L_875)
.L_875:
        /*005c*/ 	.word	0x00000000
        /*0060*/ 	.short	0x0001
        /*0062*/ 	.short	0x0008
        /*0064*/ 	.byte	0x00, 0xf5, 0x21, 0x00


	//----- nvinfo : EIATTR_KPARAM_INFO
	.align		4
.L_876:
        /*0068*/ 	.byte	0x04, 0x17
        /*006a*/ 	.short	(.L_878 - .L_877)
.L_877:
        /*006c*/ 	.word	0x00000000
        /*0070*/ 	.short	0x0000
        /*0072*/ 	.short	0x0000
        /*0074*/ 	.byte	0x00, 0xf5, 0x21, 0x00


	//----- nvinfo : EIATTR_SPARSE_MMA_MASK
	.align		4
.L_878:
        /*0078*/ 	.byte	0x03, 0x50
        /*007a*/ 	.short	0x0000


	//----- nvinfo : EIATTR_MAXREG_COUNT
	.align		4
        /*007c*/ 	.byte	0x03, 0x1b
        /*007e*/ 	.short	0x00ff


	//----- nvinfo : EIATTR_NUM_BARRIERS
	.align		4
        /*0080*/ 	.byte	0x02, 0x4c
        /*0082*/ 	.byte	0x01
	.zero		1


	//----- nvinfo : EIATTR_MERCURY_ISA_VERSION
	.align		4
        /*0084*/ 	.byte	0x03, 0x5f
        /*0086*/ 	.short	0x0101


	//----- nvinfo : EIATTR_COOP_GROUP_MASK_REGIDS
	.align		4
        /*0088*/ 	.byte	0x04, 0x29
        /*008a*/ 	.short	(.L_880 - .L_879)


	//   ....[0]....
.L_879:
        /*008c*/ 	.word	0xffffffff


	//   ....[1]....
        /*0090*/ 	.word	0xffffffff


	//   ....[2]....
        /*0094*/ 	.word	0xffffffff


	//   ....[3]....
        /*0098*/ 	.word	0xffffffff


	//   ....[4]....
        /*009c*/ 	.word	0xffffffff


	//   ....[5]....
        /*00a0*/ 	.word	0xffffffff


	//   ....[6]....
        /*00a4*/ 	.word	0xffffffff


	//   ....[7]....
        /*00a8*/ 	.word	0xffffffff


	//   ....[8]....
        /*00ac*/ 	.word	0xffffffff


	//   ....[9]....
        /*00b0*/ 	.word	0xffffffff


	//   ....[10]....
        /*00b4*/ 	.word	0x05000012


	//   ....[11]....
        /*00b8*/ 	.word	0x05000012


	//   ....[12]....
        /*00bc*/ 	.word	0x05000012


	//   ....[13]....
        /*00c0*/ 	.word	0x05000012


	//   ....[14]....
        /*00c4*/ 	.word	0x05000012


	//   ....[15]....
        /*00c8*/ 	.word	0x05000012


	//   ....[16]....
        /*00cc*/ 	.word	0x05000012


	//   ....[17]....
        /*00d0*/ 	.word	0x05000012


	//   ....[18]....
        /*00d4*/ 	.word	0x05000012


	//   ....[19]....
        /*00d8*/ 	.word	0x05000012


	//----- nvinfo : EIATTR_COOP_GROUP_INSTR_OFFSETS
	.align		4
.L_880:
        /*00dc*/ 	.byte	0x04, 0x28
        /*00de*/ 	.short	(.L_882 - .L_881)


	//   ....[0]....
.L_881:
        /*00e0*/ 	.word	0x00000f80


	//   ....[1]....
        /*00e4*/ 	.word	0x00000f90


	//   ....[2]....
        /*00e8*/ 	.word	0x00000fe0


	//   ....[3]....
        /*00ec*/ 	.word	0x00000ff0


	//   ....[4]....
        /*00f0*/ 	.word	0x00001040


	//   ....[5]....
        /*00f4*/ 	.word	0x00001050


	//   ....[6]....
        /*00f8*/ 	.word	0x000010a0


	//   ....[7]....
        /*00fc*/ 	.word	0x000010b0


	//   ....[8]....
        /*0100*/ 	.word	0x00001100


	//   ....[9]....
        /*0104*/ 	.word	0x00001110


	//   ....[10]....
        /*0108*/ 	.word	0x00003770


	//   ....[11]....
        /*010c*/ 	.word	0x000037c0


	//   ....[12]....
        /*0110*/ 	.word	0x00003860


	//   ....[13]....
        /*0114*/ 	.word	0x000038b0


	//   ....[14]....
        /*0118*/ 	.word	0x00003950


	//   ....[15]....
        /*011c*/ 	.word	0x000039a0


	//   ....[16]....
        /*0120*/ 	.word	0x00003a40


	//   ....[17]....
        /*0124*/ 	.word	0x00003a90


	//   ....[18]....
        /*0128*/ 	.word	0x00003b30


	//   ....[19]....
        /*012c*/ 	.word	0x00003b80


	//----- nvinfo : EIATTR_VRC_CTA_INIT_COUNT
	.align		4
.L_882:
        /*0130*/ 	.byte	0x02, 0x4a
	.zero		1
	.zero		1


	//----- nvinfo : EIATTR_EXIT_INSTR_OFFSETS
	.align		4
        /*0134*/ 	.byte	0x04, 0x1c
        /*0136*/ 	.short	(.L_884 - .L_883)


	//   ....[0]....
.L_883:
        /*0138*/ 	.word	0x00000260


	//   ....[1]....
        /*013c*/ 	.word	0x00003640


	//   ....[2]....
        /*0140*/ 	.word	0x00003710


	//----- nvinfo : EIATTR_CRS_STACK_SIZE
	.align		4
.L_884:
        /*0144*/ 	.byte	0x04, 0x1e
        /*0146*/ 	.short	(.L_886 - .L_885)
.L_885:
        /*0148*/ 	.word	0x00000000


	//----- nvinfo : EIATTR_CBANK_PARAM_SIZE
	.align		4
.L_886:
        /*014c*/ 	.byte	0x03, 0x19
        /*014e*/ 	.short	0x00b0


	//----- nvinfo : EIATTR_PARAM_CBANK
	.align		4
        /*0150*/ 	.byte	0x04, 0x0a
        /*0152*/ 	.short	(.L_888 - .L_887)
	.align		4
.L_887:
        /*0154*/ 	.word	index@(.nv.constant0._ZN17fastertransformer17topk_stage_2_opt3IfLi128ELi8EEEvPKiPT_PiNS_14BeamHypothesesES2_ii)
        /*0158*/ 	.short	0x0380
        /*015a*/ 	.short	0x00b0


	//----- nvinfo : EIATTR_SW_WAR
	.align		4
.L_888:
        /*015c*/ 	.byte	0x04, 0x36
        /*015e*/ 	.short	(.L_890 - .L_889)
.L_889:
        /*0160*/ 	.word	0x00000008
.L_890:


//--------------------- .nv.info._ZN17fastertransformer17topk_stage_1_opt3IfLi128ELi8EEEvPKT_PS1_PiS4_PKbPKiiifS9_ --------------------------
	.section	.nv.info._ZN17fastertransformer17topk_stage_1_opt3IfLi128ELi8EEEvPKT_PS1_PiS4_PKbPKiiifS9_,"",@"SHT_CUDA_INFO"
	.sectionflags	@""
	.align	4


	//----- nvinfo : EIATTR_CUDA_API_VERSION
	.align		4
        /*0000*/ 	.byte	0x04, 0x37
        /*0002*/ 	.short	(.L_892 - .L_891)
.L_891:
        /*0004*/ 	.word	0x00000082


	//----- nvinfo : EIATTR_KPARAM_INFO
	.align		4
.L_892:
        /*0008*/ 	.byte	0x04, 0x17
        /*000a*/ 	.short	(.L_894 - .L_893)
.L_893:
        /*000c*/ 	.word	0x00000000
        /*0010*/ 	.short	0x0009
        /*0012*/ 	.short	0x0040
        /*0014*/ 	.byte	0x00, 0xf5, 0x21, 0x00


	//----- nvinfo : EIATTR_KPARAM_INFO
	.align		4
.L_894:
        /*0018*/ 	.byte	0x04, 0x17
        /*001a*/ 	.short	(.L_896 - .L_895)
.L_895:
        /*001c*/ 	.word	0x00000000
        /*0020*/ 	.short	0x0008
        /*0022*/ 	.short	0x0038
        /*0024*/ 	.byte	0x00, 0xf0, 0x11, 0x00


	//----- nvinfo : EIATTR_KPARAM_INFO
	.align		4
.L_896:
        /*0028*/ 	.byte	0x04, 0x17
        /*002a*/ 	.short	(.L_898 - .L_897)
.L_897:
        /*002c*/ 	.word	0x00000000
        /*0030*/ 	.short	0x0007
        /*0032*/ 	.short	0x0034
        /*0034*/ 	.byte	0x00, 0xf0, 0x11, 0x00


	//----- nvinfo : EIATTR_KPARAM_INFO
	.align		4
.L_898:
        /*0038*/ 	.byte	0x04, 0x17
        /*003a*/ 	.short	(.L_900 - .L_899)
.L_899:
        /*003c*/ 	.word	0x00000000
        /*0040*/ 	.short	0x0006
        /*0042*/ 	.short	0x0030
        /*0044*/ 	.byte	0x00, 0xf0, 0x11, 0x00


	//----- nvinfo : EIATTR_KPARAM_INFO
	.align		4
.L_900:
        /*0048*/ 	.byte	0x04, 0x17
        /*004a*/ 	.short	(.L_902 - .L_901)
.L_901:
        /*004c*/ 	.word	0x00000000
        /*0050*/ 	.short	0x0005
        /*0052*/ 	.short	0x0028
        /*0054*/ 	.byte	0x00, 0xf5, 0x21, 0x00


	//----- nvinfo : EIATTR_KPARAM_INFO
	.align		4
.L_902:
        /*0058*/ 	.byte	0x04, 0x17
        /*005a*/ 	.short	(.L_904 - .L_903)
.L_903:
        /*005c*/ 	.word	0x00000000
        /*0060*/ 	.short	0x0004
        /*0062*/ 	.short	0x0020
        /*0064*/ 	.byte	0x00, 0xf5, 0x21, 0x00


	//----- nvinfo : EIATTR_KPARAM_INFO
	.align		4
.L_904:
        /*0068*/ 	.byte	0x04, 0x17
        /*006a*/ 	.short	(.L_906 - .L_905)
.L_905:
        /*006c*/ 	.word	0x00000000
        /*0070*/ 	.short	0x0003
        /*0072*/ 	.short	0x0018
        /*0074*/ 	.byte	0x00, 0xf5, 0x21, 0x00


	//----- nvinfo : EIATTR_KPARAM_INFO
	.align		4
.L_906:
        /*0078*/ 	.byte	0x04, 0x17
        /*007a*/ 	.short	(.L_908 - .L_907)
.L_907:
        /*007c*/ 	.word	0x00000000
        /*0080*/ 	.short	0x0002
        /*0082*/ 	.short	0x0010
        /*0084*/ 	.byte	0x00, 0xf5, 0x21, 0x00


	//----- nvinfo : EIATTR_KPARAM_INFO
	.align		4
.L_908:
        /*0088*/ 	.byte	0x04, 0x17
        /*008a*/ 	.short	(.L_910 - .L_909)
.L_909:
        /*008c*/ 	.word	0x00000000
        /*0090*/ 	.short	0x0001
        /*0092*/ 	.short	0x0008
        /*0094*/ 	.byte	0x00, 0xf5, 0x21, 0x00


	//----- nvinfo : EIATTR_KPARAM_INFO
	.align		4
.L_910:
        /*0098*/ 	.byte	0x04, 0x17
        /*009a*/ 	.short	(.L_912 - .L_911)
.L_911:
        /*009c*/ 	.word	0x00000000
        /*00a0*/ 	.short	0x0000
        /*00a2*/ 	.short	0x0000
        /*00a4*/ 	.byte	0x00, 0xf5, 0x21, 0x00


	//----- nvinfo : EIATTR_SPARSE_MMA_MASK
	.align		4
.L_912:
        /*00a8*/ 	.byte	0x03, 0x50
        /*00aa*/ 	.short	0x0000


	//----- nvinfo : EIATTR_MAXREG_COUNT
	.align		4
        /*00ac*/ 	.byte	0x03, 0x1b
        /*00ae*/ 	.short	0x00ff


	//----- nvinfo : EIATTR_NUM_BARRIERS
	.align		4
        /*00b0*/ 	.byte	0x02, 0x4c
        /*00b2*/ 	.byte	0x01
	.zero		1


	//----- nvinfo : EIATTR_MERCURY_ISA_VERSION
	.align		4
        /*00b4*/ 	.byte	0x03, 0x5f
        /*00b6*/ 	.short	0x0101


	//----- nvinfo : EIATTR_COOP_GROUP_MASK_REGIDS
	.align		4
        /*00b8*/ 	.byte	0x04, 0x29
        /*00ba*/ 	.short	(.L_914 - .L_913)


	//   ....[0]....
.L_913:
        /*00bc*/ 	.word	0xffffffff


	//   ....[1]....
        /*00c0*/ 	.word	0xffffffff


	//   ....[2]....
        /*00c4*/ 	.word	0xffffffff


	//   ....[3]....
        /*00c8*/ 	.word	0xffffffff


	//   ....[4]....
        /*00cc*/ 	.word	0xffffffff


	//   ....[5]....
        /*00d0*/ 	.word	0xffffffff


	//   ....[6]....
        /*00d4*/ 	.word	0xffffffff


	//   ....[7]....
        /*00d8*/ 	.word	0xffffffff


	//   ....[8]....
        /*00dc*/ 	.word	0xffffffff


	//   ....[9]....
        /*00e0*/ 	.word	0xffffffff


	//----- nvinfo : EIATTR_COOP_GROUP_INSTR_OFFSETS
	.align		4
.L_914:
        /*00e4*/ 	.byte	0x04, 0x28
        /*00e6*/ 	.short	(.L_916 - .L_915)


	//   ....[0]....
.L_915:
        /*00e8*/ 	.word	0x00001460


	//   ....[1]....
        /*00ec*/ 	.word	0x00001480


	//   ....[2]....
        /*00f0*/ 	.word	0x000014d0


	//   ....[3]....
        /*00f4*/ 	.word	0x000014e0


	//   ....[4]....
        /*00f8*/ 	.word	0x00001540


	//   ....[5]....
        /*00fc*/ 	.word	0x00001550


	//   ....[6]....
        /*0100*/ 	.word	0x000015a0


	//   ....[7]....
        /*0104*/ 	.word	0x000015b0


	//   ....[8]....
        /*0108*/ 	.word	0x00001600


	//   ....[9]....
        /*010c*/ 	.word	0x00001610


	//----- nvinfo : EIATTR_VRC_CTA_INIT_COUNT
	.align		4
.L_916:
        /*0110*/ 	.byte	0x02, 0x4a
	.zero		1
	.zero		1


	//----- nvinfo : EIATTR_EXIT_INSTR_OFFSETS
	.align		4
        /*0114*/ 	.byte	0x04, 0x1c
        /*0116*/ 	.short	(.L_918 - .L_917)


	//   ....[0]....
.L_917:
        /*0118*/ 	.word	0x00000110


	//   ....[1]....
        /*011c*/ 	.word	0x00000350


	//   ....[2]....
        /*0120*/ 	.word	0x000003e0


	//   ....[3]....
        /*0124*/ 	.word	0x00000720


	//   ....[4]....
        /*0128*/ 	.word	0x00001890


	//----- nvinfo : EIATTR_CRS_STACK_SIZE
	.align		4
.L_918:
        /*012c*/ 	.byte	0x04, 0x1e
        /*012e*/ 	.short	(.L_920 - .L_919)
.L_919:
        /*0130*/ 	.word	0x00000000


	//----- nvinfo : EIATTR_CBANK_PARAM_SIZE
	.align		4
.L_920:
        /*0134*/ 	.byte	0x03, 0x19
        /*0136*/ 	.short	0x0048


	//----- nvinfo : EIATTR_PARAM_CBANK
	.align		4
        /*0138*/ 	.byte	0x04, 0x0a
        /*013a*/ 	.short	(.L_922 - .L_921)
	.align		4
.L_921:
        /*013c*/ 	.word	index@(.nv.constant0._ZN17fastertransformer17topk_stage_1_opt3IfLi128ELi8EEEvPKT_PS1_PiS4_PKbPKiiifS9_)
        /*0140*/ 	.short	0x0380
        /*0142*/ 	.short	0x0048


	//----- nvinfo : EIATTR_SW_WAR
	.align		4
.L_922:
        /*0144*/ 	.byte	0x04, 0x36
        /*0146*/ 	.short	(.L_924 - .L_923)
.L_923:
        /*0148*/ 	.word	0x00000008
.L_924:


//--------------------- .nv.info._ZN17fastertransformer20insertUnfinishedPathENS_14BeamHypothesesEPKbPKfii --------------------------
	.section	.nv.info._ZN17fastertransformer20insertUnfinishedPathENS_14BeamHypothesesEPKbPKfii,"",@"SHT_CUDA_INFO"
	.sectionflags	@""
	.align	4


	//----- nvinfo : EIATTR_CUDA_API_VERSION
	.align		4
        /*0000*/ 	.byte	0x04, 0x37
        /*0002*/ 	.short	(.L_926 - .L_925)
.L_925:
        /*0004*/ 	.word	0x00000082


	//----- nvinfo : EIATTR_KPARAM_INFO
	.align		4
.L_926:
        /*0008*/ 	.byte	0x04, 0x17
        /*000a*/ 	.short	(.L_928 - .L_927)
.L_927:
        /*000c*/ 	.word	0x00000000
        /*0010*/ 	.short	0x0004
        /*0012*/ 	.short	0x009c
        /*0014*/ 	.byte	0x00, 0xf0, 0x11, 0x00


	//----- nvinfo : EIATTR_KPARAM_INFO
	.align		4
.L_928:
        /*0018*/ 	.byte	0x04, 0x17
        /*001a*/ 	.short	(.L_930 - .L_929)
.L_929:
        /*001c*/ 	.word	0x00000000
        /*0020*/ 	.short	0x0003
        /*0022*/ 	.short	0x0098
        /*0024*/ 	.byte	0x00, 0xf0, 0x11, 0x00


	//----- nvinfo : EIATTR_KPARAM_INFO
	.align		4
.L_930:
        /*0028*/ 	.byte	0x04, 0x17
        /*002a*/ 	.short	(.L_932 - .L_931)
.L_931:
        /*002c*/ 	.word	0x00000000
        /*0030*/ 	.short	0x0002
        /*0032*/ 	.short	0x0090
        /*0034*/ 	.byte	0x00, 0xf5, 0x21, 0x00


	//----- nvinfo : EIATTR_KPARAM_INFO
	.align		4
.L_932:
        /*0038*/ 	.byte	0x04, 0x17
        /*003a*/ 	.short	(.L_934 - .L_933)
.L_933:
        /*003c*/ 	.word	0x00000000
        /*0040*/ 	.short	0x0001
        /*0042*/ 	.short	0x0088
        /*0044*/ 	.byte	0x00, 0xf5, 0x21, 0x00


	//----- nvinfo : EIATTR_KPARAM_INFO
	.align		4
.L_934:
        /*0048*/ 	.byte	0x04, 0x17
        /*004a*/ 	.short	(.L_936 - .L_935)
.L_935:
        /*004c*/ 	.word	0x00000000
        /*0050*/ 	.short	0x0000
        /*0052*/ 	.short	0x0000
        /*0054*/ 	.byte	0x00, 0xf0, 0x21, 0x02


	//----- nvinfo : EIATTR_SPARSE_MMA_MASK
	.align		4
.L_936:
        /*0058*/ 	.byte	0x03, 0x50
        /*005a*/ 	.short	0x0000


	//----- nvinfo : EIATTR_MAXREG_COUNT
	.align		4
        /*005c*/ 	.byte	0x03, 0x1b
        /*005e*/ 	.short	0x00ff


	//----- nvinfo : EIATTR_MERCURY_ISA_VERSION
	.align		4
        /*0060*/ 	.byte	0x03, 0x5f
        /*0062*/ 	.short	0x0101


	//----- nvinfo : EIATTR_VRC_CTA_INIT_COUNT
	.align		4
        /*0064*/ 	.byte	0x02, 0x4a
	.zero		1
	.zero		1


	//----- nvinfo : EIATTR_EXIT_INSTR_OFFSETS
	.align		4
        /*0068*/ 	.byte	0x04, 0x1c
        /*006a*/ 	.short	(.L_938 - .L_937)


	//   ....[0]....
.L_937:
        /*006c*/ 	.word	0x000000c0


	//   ....[1]....
        /*0070*/ 	.word	0x00000f20


	//   ....[2]....
        /*0074*/ 	.word	0x000018c0


	//----- nvinfo : EIATTR_CRS_STACK_SIZE
	.align		4
.L_938:
        /*0078*/ 	.byte	0x04, 0x1e
        /*007a*/ 	.short	(.L_940 - .L_939)
.L_939:
        /*007c*/ 	.word	0x00000000


	//----- nvinfo : EIATTR_CBANK_PARAM_SIZE
	.align		4
.L_940:
        /*0080*/ 	.byte	0x03, 0x19
        /*0082*/ 	.short	0x00a0


	//----- nvinfo : EIATTR_PARAM_CBANK
	.align		4
        /*0084*/ 	.byte	0x04, 0x0a
        /*0086*/ 	.short	(.L_942 - .L_941)
	.align		4
.L_941:
        /*0088*/ 	.word	index@(.nv.constant0._ZN17fastertransformer20insertUnfinishedPathENS_14BeamHypothesesEPKbPKfii)
        /*008c*/ 	.short	0x0380
        /*008e*/ 	.short	0x00a0


	//----- nvinfo : EIATTR_SW_WAR
	.align		4
.L_942:
        /*0090*/ 	.byte	0x04, 0x36
        /*0092*/ 	.short	(.L_944 - .L_943)
.L_943:
        /*0094*/ 	.word	0x00000008
.L_944:


//--------------------- .nv.info._ZN3cub18CUB_300001_SM_10306detail11EmptyKernelIvEEvv --------------------------
	.section	.nv.info._ZN3cub18CUB_300001_SM_10306detail11EmptyKernelIvEEvv,"",@"SHT_CUDA_INFO"
	.sectionflags	@""
	.align	4


	//----- nvinfo : EIATTR_CUDA_API_VERSION
	.align		4
        /*0000*/ 	.byte	0x04, 0x37
        /*0002*/ 	.short	(.L_946 - .L_945)
.L_945:
        /*0004*/ 	.word	0x00000082


	//----- nvinfo : EIATTR_SPARSE_MMA_MASK
	.align		4
.L_946:
        /*0008*/ 	.byte	0x03, 0x50
        /*000a*/ 	.short	0x0000


	//----- nvinfo : EIATTR_MAXREG_COUNT
	.align		4
        /*000c*/ 	.byte	0x03, 0x1b
        /*000e*/ 	.short	0x00ff


	//----- nvinfo : EIATTR_MERCURY_ISA_VERSION
	.align		4
        /*0010*/ 	.byte	0x03, 0x5f
        /*0012*/ 	.short	0x0101


	//----- nvinfo : EIATTR_VRC_CTA_INIT_COUNT
	.align		4
        /*0014*/ 	.byte	0x02, 0x4a
	.zero		1
	.zero		1


	//----- nvinfo : EIATTR_EXIT_INSTR_OFFSETS
	.align		4
        /*0018*/ 	.byte	0x04, 0x1c
        /*001a*/ 	.short	(.L_948 - .L_947)


	//   ....[0]....
.L_947:
        /*001c*/ 	.word	0x00000010


	//----- nvinfo : EIATTR_SW_WAR
	.align		4
.L_948:
        /*0020*/ 	.byte	0x04, 0x36
        /*0022*/ 	.short	(.L_950 - .L_949)
.L_949:
        /*0024*/ 	.word	0x00000008
.L_950:


//--------------------- .nv.callgraph             --------------------------
	.section	.nv.callgraph,"",@"SHT_CUDA_CALLGRAPH"
	.align	4
	.sectionentsize	8
	.align		4
        /*0000*/ 	.word	0x00000000
	.align		4
        /*0004*/ 	.word	0xffffffff
	.align		4
        /*0008*/ 	.word	0x00000000
	.align		4
        /*000c*/ 	.word	0xfffffffe
	.align		4
        /*0010*/ 	.word	0x00000000
	.align		4
        /*0014*/ 	.word	0xfffffffd
	.align		4
        /*0018*/ 	.word	0x00000000
	.align		4
        /*001c*/ 	.word	0xfffffffc


//--------------------- .nv.constant4             --------------------------
	.section	.nv.constant4,"a",@progbits
	.align	8
	.align		8
.nv.constant4:
        /*0000*/ 	.dword	precalc_xorwow_matrix
	.align		8
        /*0008*/ 	.dword	precalc_xorwow_offset_matrix
	.align		8
        /*0010*/ 	.dword	mrg32k3aM1
	.align		8
        /*0018*/ 	.dword	mrg32k3aM2
	.align		8
        /*0020*/ 	.dword	mrg32k3aM1SubSeq
	.align		8
        /*0028*/ 	.dword	mrg32k3aM2SubSeq
	.align		8
        /*0030*/ 	.dword	mrg32k3aM1Seq
	.align		8
        /*0038*/ 	.dword	mrg32k3aM2Seq
	.align		8
        /*0040*/ 	.dword	_ZN58_INTERNAL_5f8bc908_27_beam_search_topk_kernels_cu_f51918244cuda3std3__45__cpo5beginE
	.align		8
        /*0048*/ 	.dword	_ZN58_INTERNAL_5f8bc908_27_beam_search_topk_kernels_cu_f51918244cuda3std3__45__cpo3endE
	.align		8
        /*0050*/ 	.dword	_ZN58_INTERNAL_5f8bc908_27_beam_search_topk_kernels_cu_f51918244cuda3std3__45__cpo6cbeginE
	.align		8
        /*0058*/ 	.dword	_ZN58_INTERNAL_5f8bc908_27_beam_search_topk_kernels_cu_f51918244cuda3std3__45__cpo4cendE
	.align		8
        /*0060*/ 	.dword	_ZN58_INTERNAL_5f8bc908_27_beam_search_topk_kernels_cu_f51918244cuda3std3__45__cpo6rbeginE
	.align		8
        /*0068*/ 	.dword	_ZN58_INTERNAL_5f8bc908_27_beam_search_topk_kernels_cu_f51918244cuda3std3__45__cpo4rendE
	.align		8
        /*0070*/ 	.dword	_ZN58_INTERNAL_5f8bc908_27_beam_search_topk_kernels_cu_f51918244cuda3std3__45__cpo7crbeginE
	.align		8
        /*0078*/ 	.dword	_ZN58_INTERNAL_5f8bc908_27_beam_search_topk_kernels_cu_f51918244cuda3std3__45__cpo5crendE
	.align		8
        /*0080*/ 	.dword	_ZN58_INTERNAL_5f8bc908_27_beam_search_topk_kernels_cu_f51918244cuda3std3__460_GLOBAL__N__5f8bc908_27_beam_search_topk_kernels_cu_f51918246ignoreE
	.align		8
        /*0088*/ 	.dword	_ZN58_INTERNAL_5f8bc908_27_beam_search_topk_kernels_cu_f51918244cuda3std3__419piecewise_constructE
	.align		8
        /*0090*/ 	.dword	_ZN58_INTERNAL_5f8bc908_27_beam_search_topk_kernels_cu_f51918244cuda3std3__48in_placeE
	.align		8
        /*0098*/ 	.dword	_ZN58_INTERNAL_5f8bc908_27_beam_search_topk_kernels_cu_f51918244cuda3std3__420unreachable_sentinelE
	.align		8
        /*00a0*/ 	.dword	_ZN58_INTERNAL_5f8bc908_27_beam_search_topk_kernels_cu_f51918244cuda3std3__47nulloptE
	.align		8
        /*00a8*/ 	.dword	_ZN58_INTERNAL_5f8bc908_27_beam_search_topk_kernels_cu_f51918244cuda3std3__48unexpectE
	.align		8
        /*00b0*/ 	.dword	_ZN58_INTERNAL_5f8bc908_27_beam_search_topk_kernels_cu_f51918244cuda3std6ranges3__45__cpo4swapE
	.align		8
        /*00b8*/ 	.dword	_ZN58_INTERNAL_5f8bc908_27_beam_search_topk_kernels_cu_f51918244cuda3std6ranges3__45__cpo9iter_moveE
	.align		8
        /*00c0*/ 	.dword	_ZN58_INTERNAL_5f8bc908_27_beam_search_topk_kernels_cu_f51918244cuda3std6ranges3__45__cpo5beginE
	.align		8
        /*00c8*/ 	.dword	_ZN58_INTERNAL_5f8bc908_27_beam_search_topk_kernels_cu_f51918244cuda3std6ranges3__45__cpo3endE
	.align		8
        /*00d0*/ 	.dword	_ZN58_INTERNAL_5f8bc908_27_beam_search_topk_kernels_cu_f51918244cuda3std6ranges3__45__cpo6cbeginE
	.align		8
        /*00d8*/ 	.dword	_ZN58_INTERNAL_5f8bc908_27_beam_search_topk_kernels_cu_f51918244cuda3std6ranges3__45__cpo4cendE
	.align		8
        /*00e0*/ 	.dword	_ZN58_INTERNAL_5f8bc908_27_beam_search_topk_kernels_cu_f51918244cuda3std6ranges3__45__cpo7advanceE
	.align		8
        /*00e8*/ 	.dword	_ZN58_INTERNAL_5f8bc908_27_beam_search_topk_kernels_cu_f51918244cuda3std6ranges3__45__cpo9iter_swapE
	.align		8
        /*00f0*/ 	.dword	_ZN58_INTERNAL_5f8bc908_27_beam_search_topk_kernels_cu_f51918244cuda3std6ranges3__45__cpo4nextE
	.align		8
        /*00f8*/ 	.dword	_ZN58_INTERNAL_5f8bc908_27_beam_search_topk_kernels_cu_f51918244cuda3std6ranges3__45__cpo4prevE
	.align		8
        /*0100*/ 	.dword	_ZN58_INTERNAL_5f8bc908_27_beam_search_topk_kernels_cu_f51918244cuda3std6ranges3__45__cpo4dataE
	.align		8
        /*0108*/ 	.dword	_ZN58_INTERNAL_5f8bc908_27_beam_search_topk_kernels_cu_f51918244cuda3std6ranges3__45__cpo5cdataE
	.align		8
        /*0110*/ 	.dword	_ZN58_INTERNAL_5f8bc908_27_beam_search_topk_kernels_cu_f51918244cuda3std6ranges3__45__cpo4sizeE
	.align		8
        /*0118*/ 	.dword	_ZN58_INTERNAL_5f8bc908_27_beam_search_topk_kernels_cu_f51918244cuda3std6ranges3__45__cpo5ssizeE
	.align		8
        /*0120*/ 	.dword	_ZN58_INTERNAL_5f8bc908_27_beam_search_topk_kernels_cu_f51918244cuda3std6ranges3__45__cpo8distanceE
	.align		8
        /*0128*/ 	.dword	_ZN58_INTERNAL_5f8bc908_27_beam_search_topk_kernels_cu_f51918246thrust24THRUST_300001_SM_1030_NS6system6detail10sequential3seqE
	.align		8
        /*0130*/ 	.dword	_ZN58_INTERNAL_5f8bc908_27_beam_search_topk_kernels_cu_f51918246thrust24THRUST_300001_SM_1030_NS12placeholders2_1E
	.align		8
        /*0138*/ 	.dword	_ZN58_INTERNAL_5f8bc908_27_beam_search_topk_kernels_cu_f51918246thrust24THRUST_300001_SM_1030_NS12placeholders2_2E
	.align		8
        /*0140*/ 	.dword	_ZN58_INTERNAL_5f8bc908_27_beam_search_topk_kernels_cu_f51918246thrust24THRUST_300001_SM_1030_NS12placeholders2_3E
	.align		8
        /*0148*/ 	.dword	_ZN58_INTERNAL_5f8bc908_27_beam_search_topk_kernels_cu_f51918246thrust24THRUST_300001_SM_1030_NS12placeholders2_4E
	.align		8
        /*0150*/ 	.dword	_ZN58_INTERNAL_5f8bc908_27_beam_search_topk_kernels_cu_f51918246thrust24THRUST_300001_SM_1030_NS12placeholders2_5E
	.align		8
        /*0158*/ 	.dword	_ZN58_INTERNAL_5f8bc908_27_beam_search_topk_kernels_cu_f51918246thrust24THRUST_300001_SM_1030_NS12placeholders2_6E
	.align		8
        /*0160*/ 	.dword	_ZN58_INTERNAL_5f8bc908_27_beam_search_topk_kernels_cu_f51918246thrust24THRUST_300001_SM_1030_NS12placeholders2_7E
	.align		8
        /*0168*/ 	.dword	_ZN58_INTERNAL_5f8bc908_27_beam_search_topk_kernels_cu_f51918246thrust24THRUST_300001_SM_1030_NS12placeholders2_8E
	.align		8
        /*0170*/ 	.dword	_ZN58_INTERNAL_5f8bc908_27_beam_search_topk_kernels_cu_f51918246thrust24THRUST_300001_SM_1030_NS12placeholders2_9E
	.align		8
        /*0178*/ 	.dword	_ZN58_INTERNAL_5f8bc908_27_beam_search_topk_kernels_cu_f51918246thrust24THRUST_300001_SM_1030_NS12placeholders3_10E


//--------------------- .nv.constant3             --------------------------
	.section	.nv.constant3,"a",@progbits
	.align	8
.nv.constant3:
	.type		__cr_lgamma_table,@object
	.size		__cr_lgamma_table,(.L_8 - __cr_lgamma_table)
__cr_lgamma_table:
        /*0000*/ 	.byte	0x00, 0x00, 0x00, 0x00, 0x00, 0x00, 0x00, 0x00, 0x00, 0x00, 0x00, 0x00, 0x00, 0x00, 0x00, 0x00
        /*0010*/ 	.byte	0xef, 0x39, 0xfa, 0xfe, 0x42, 0x2e, 0xe6, 0x3f, 0x02, 0x20, 0x2a, 0xfa, 0x0b, 0xab, 0xfc, 0x3f
        /*0020*/ 	.byte	0xf9, 0x2c, 0x92, 0x7c, 0xa7, 0x6c, 0x09, 0x40, 0xc9, 0x79, 0x44, 0x3c, 0x64, 0x26, 0x13, 0x40
        /*0030*/ 	.byte	0xca, 0x01, 0xcf, 0x3a, 0x27, 0x51, 0x1a, 0x40, 0x30, 0xcc, 0x2d, 0xf3, 0xe1, 0x0c, 0x21, 0x40
        /*0040*/ 	.byte	0x0d, 0xb7, 0xfc, 0x82, 0x8e, 0x35, 0x25, 0x40
.L_8:


//--------------------- .text._ZN17fastertransformer18tileEncoderResultsI6__halfEEvPT_PiPKS2_PKijjj --------------------------
	.section	.text._ZN17fastertransformer18tileEncoderResultsI6__halfEEvPT_PiPKS2_PKijjj,"ax",@progbits
	.align	128
        .global         _ZN17fastertransformer18tileEncoderResultsI6__halfEEvPT_PiPKS2_PKijjj
        .type           _ZN17fastertransformer18tileEncoderResultsI6__halfEEvPT_PiPKS2_PKijjj,@function
        .size           _ZN17fastertransformer18tileEncoderResultsI6__halfEEvPT_PiPKS2_PKijjj,(.L_x_12919 - _ZN17fastertransformer18tileEncoderResultsI6__halfEEvPT_PiPKS2_PKijjj)
        .other          _ZN17fastertransformer18tileEncoderResultsI6__halfEEvPT_PiPKS2_PKijjj,@"STO_CUDA_ENTRY STV_DEFAULT"
_ZN17fastertransformer18tileEncoderResultsI6__halfEEvPT_PiPKS2_PKijjj:
.text._ZN17fastertransformer18tileEncoderResultsI6__halfEEvPT_PiPKS2_PKijjj:
[----:B------:R-:W-:Y:S08]  /*0000*/  LDC R1, c[0x0][0x37c] ;  /* 0x0000df00ff017b82 */ /* 0x000ff00000000800 */
[----:B------:R-:W0:Y:S01]  /*0010*/  S2UR UR8, SR_CTAID.X ;  /* 0x00000000000879c3 */ /* 0x000e220000002500 */
[----:B------:R-:W1:Y:S01]  /*0020*/  LDCU.64 UR6, c[0x0][0x358] ;  /* 0x00006b00ff0677ac */ /* 0x000e620008000a00 */
[----:B0-----:R-:W-:-:S09]  /*0030*/  UISETP.NE.AND UP0, UPT, UR8, URZ, UPT ;  /* 0x000000ff0800728c */ /* 0x001fd2000bf05270 */
[----:B-1----:R-:W-:Y:S05]  /*0040*/  BRA.U UP0, `(.L_x_0) ;  /* 0x0000000100907547 */ /* 0x002fea000b800000 */
[----:B------:R-:W0:Y:S01]  /*0050*/  S2R R11, SR_TID.X ;  /* 0x00000000000b7919 */ /* 0x000e220000002100 */
[----:B------:R-:W1:Y:S01]  /*0060*/  LDCU.64 UR4, c[0x0][0x3a0] ;  /* 0x00007400ff0477ac */ /* 0x000e620008000a00 */
[----:B------:R-:W-:Y:S01]  /*0070*/  BSSY.RECONVERGENT B0, `(.L_x_0) ;  /* 0x0000021000007945 */ /* 0x000fe20003800200 */
[----:B-1----:R-:W-:-:S06]  /*0080*/  UIMAD UR4, UR5, UR4, URZ ;  /* 0x00000004050472a4 */ /* 0x002fcc000f8e02ff */
[----:B0-----:R-:W-:-:S13]  /*0090*/  ISETP.GE.U32.AND P0, PT, R11, UR4, PT ;  /* 0x000000040b007c0c */ /* 0x001fda000bf06070 */
[----:B------:R-:W-:Y:S05]  /*00a0*/  @P0 BRA `(.L_x_1) ;  /* 0x0000000000740947 */ /* 0x000fea0003800000 */
[----:B------:R-:W0:Y:S01]  /*00b0*/  I2F.U32.RP R0, UR5 ;  /* 0x0000000500007d06 */ /* 0x000e220008209000 */
[----:B------:R-:W1:Y:S01]  /*00c0*/  LDC R10, c[0x0][0x360] ;  /* 0x0000d800ff0a7b82 */ /* 0x000e620000000800 */
[----:B------:R-:W-:Y:S02]  /*00d0*/  ISETP.NE.U32.AND P0, PT, RZ, UR5, PT ;  /* 0x00000005ff007c0c */ /* 0x000fe4000bf05070 */
[----:B------:R-:W-:-:S05]  /*00e0*/  LOP3.LUT R13, RZ, UR5, RZ, 0x33, !PT ;  /* 0x00000005ff0d7c12 */ /* 0x000fca000f8e33ff */
[----:B------:R-:W2:Y:S01]  /*00f0*/  LDC.64 R2, c[0x0][0x398] ;  /* 0x0000e600ff027b82 */ /* 0x000ea20000000a00 */
[----:B0-----:R-:W0:Y:S07]  /*0100*/  MUFU.RCP R0, R0 ;  /* 0x0000000000007308 */ /* 0x001e2e0000001000 */
[----:B------:R-:W3:Y:S01]  /*0110*/  LDC.64 R4, c[0x0][0x388] ;  /* 0x0000e200ff047b82 */ /* 0x000ee20000000a00 */
[----:B0-----:R-:W-:-:S04]  /*0120*/  IADD3 R6, PT, PT, R0, 0xffffffe, RZ ;  /* 0x0ffffffe00067810 */ /* 0x001fc80007ffe0ff */
[----:B------:R0:W4:Y:S02]  /*0130*/  F2I.FTZ.U32.TRUNC.NTZ R7, R6 ;  /* 0x0000000600077305 */ /* 0x000124000021f000 */
[----:B0-----:R-:W-:Y:S01]  /*0140*/  IMAD.MOV.U32 R6, RZ, RZ, RZ ;  /* 0x000000ffff067224 */ /* 0x001fe200078e00ff */
[----:B----4-:R-:W-:-:S05]  /*0150*/  IADD3 R9, PT, PT, RZ, -R7, RZ ;  /* 0x80000007ff097210 */ /* 0x010fca0007ffe0ff */
[----:B------:R-:W-:-:S04]  /*0160*/  IMAD R9, R9, UR5, RZ ;  /* 0x0000000509097c24 */ /* 0x000fc8000f8e02ff */
[----:B-12---:R-:W-:-:S07]  /*0170*/  IMAD.HI.U32 R0, R7, R9, R6 ;  /* 0x0000000907007227 */ /* 0x006fce00078e0006 */
.L_x_2:
[----:B------:R-:W-:-:S05]  /*0180*/  IMAD.HI.U32 R6, R0, R11, RZ ;  /* 0x0000000b00067227 */ /* 0x000fca00078e00ff */
[----:B0-----:R-:W-:-:S05]  /*0190*/  IADD3 R8, PT, PT, -R6, RZ, RZ ;  /* 0x000000ff06087210 */ /* 0x001fca0007ffe1ff */
[----:B------:R-:W-:-:S05]  /*01a0*/  IMAD R7, R8, UR5, R11 ;  /* 0x0000000508077c24 */ /* 0x000fca000f8e020b */
[----:B------:R-:W-:-:S13]  /*01b0*/  ISETP.GE.U32.AND P1, PT, R7, UR5, PT ;  /* 0x0000000507007c0c */ /* 0x000fda000bf26070 */
[----:B------:R-:W-:Y:S01]  /*01c0*/  @P1 IADD3 R7, PT, PT, R7, -UR5, RZ ;  /* 0x8000000507071c10 */ /* 0x000fe2000fffe0ff */
[----:B------:R-:W-:-:S03]  /*01d0*/  @P1 VIADD R6, R6, 0x1 ;  /* 0x0000000106061836 */ /* 0x000fc60000000000 */
[----:B------:R-:W-:-:S13]  /*01e0*/  ISETP.GE.U32.AND P2, PT, R7, UR5, PT ;  /* 0x0000000507007c0c */ /* 0x000fda000bf46070 */
[----:B------:R-:W-:-:S04]  /*01f0*/  @P2 IADD3 R6, PT, PT, R6, 0x1, RZ ;  /* 0x0000000106062810 */ /* 0x000fc80007ffe0ff */
[----:B------:R-:W-:-:S05]  /*0200*/  SEL R7, R13, R6, !P0 ;  /* 0x000000060d077207 */ /* 0x000fca0004000000 */
[----:B------:R-:W-:-:S06]  /*0210*/  IMAD.WIDE.U32 R6, R7, 0x4, R2 ;  /* 0x0000000407067825 */ /* 0x000fcc00078e0002 */
[----:B------:R-:W2:Y:S01]  /*0220*/  LDG.E R7, desc[UR6][R6.64] ;  /* 0x0000000606077981 */ /* 0x000ea2000c1e1900 */
[----:B---3--:R-:W-:Y:S01]  /*0230*/  IMAD.WIDE.U32 R8, R11, 0x4, R4 ;  /* 0x000000040b087825 */ /* 0x008fe200078e0004 */
[----:B------:R-:W-:-:S04]  /*0240*/  IADD3 R11, PT, PT, R10, R11, RZ ;  /* 0x0000000b0a0b7210 */ /* 0x000fc80007ffe0ff */
[----:B------:R-:W-:Y:S01]  /*0250*/  ISETP.GE.U32.AND P1, PT, R11, UR4, PT ;  /* 0x000000040b007c0c */ /* 0x000fe2000bf26070 */
[----:B--2---:R0:W-:-:S12]  /*0260*/  STG.E desc[UR6][R8.64], R7 ;  /* 0x0000000708007986 */ /* 0x0041d8000c101906 */
[----:B------:R-:W-:Y:S05]  /*0270*/  @!P1 BRA `(.L_x_2) ;  /* 0xfffffffc00c09947 */ /* 0x000fea000383ffff */
.L_x_1:
[----:B------:R-:W-:Y:S05]  /*0280*/  BSYNC.RECONVERGENT B0 ;  /* 0x0000000000007941 */ /* 0x000fea0003800200 */
.L_x_0:
[----:B------:R-:W1:Y:S01]  /*0290*/  S2R R10, SR_TID.X ;  /* 0x00000000000a7919 */ /* 0x000e620000002100 */
[----:B------:R-:W1:Y:S02]  /*02a0*/  LDCU UR9, c[0x0][0x3a8] ;  /* 0x00007500ff0977ac */ /* 0x000e640008000800 */
[----:B-1----:R-:W-:-:S13]  /*02b0*/  ISETP.GE.U32.AND P0, PT, R10, UR9, PT ;  /* 0x000000090a007c0c */ /* 0x002fda000bf06070 */
[----:B------:R-:W-:Y:S05]  /*02c0*/  @P0 EXIT ;  /* 0x000000000000094d */ /* 0x000fea0003800000 */
[----:B0-----:R-:W0:Y:S01]  /*02d0*/  S2R R8, SR_CTAID.Z ;  /* 0x0000000000087919 */ /* 0x001e220000002700 */
[----:B------:R-:W1:Y:S01]  /*02e0*/  LDC R9, c[0x0][0x378] ;  /* 0x0000de00ff097b82 */ /* 0x000e620000000800 */
[----:B------:R-:W2:Y:S07]  /*02f0*/  S2R R6, SR_CTAID.Y ;  /* 0x0000000000067919 */ /* 0x000eae0000002600 */
[----:B------:R-:W2:Y:S01]  /*0300*/  LDC R11, c[0x0][0x374] ;  /* 0x0000dd00ff0b7b82 */ /* 0x000ea20000000800 */
[----:B------:R-:W3:Y:S07]  /*0310*/  LDCU UR4, c[0x0][0x360] ;  /* 0x00006c00ff0477ac */ /* 0x000eee0008000800 */
[----:B------:R-:W4:Y:S08]  /*0320*/  LDC.64 R4, c[0x0][0x380] ;  /* 0x0000e000ff047b82 */ /* 0x000f300000000a00 */
[----:B------:R-:W3:Y:S01]  /*0330*/  LDC.64 R2, c[0x0][0x390] ;  /* 0x0000e400ff027b82 */ /* 0x000ee20000000a00 */
[----:B-1----:R-:W-:-:S02]  /*0340*/  IMAD R7, R9, UR8, RZ ;  /* 0x0000000809077c24 */ /* 0x002fc4000f8e02ff */
[----:B0-----:R-:W-:Y:S02]  /*0350*/  IMAD R0, R8, UR9, RZ ;  /* 0x0000000908007c24 */ /* 0x001fe4000f8e02ff */
[----:B--2---:R-:W-:Y:S02]  /*0360*/  IMAD R6, R11, UR8, R6 ;  /* 0x000000080b067c24 */ /* 0x004fe4000f8e0206 */
[----:B------:R-:W-:Y:S02]  /*0370*/  IMAD R11, R7, UR9, R0 ;  /* 0x00000009070b7c24 */ /* 0x000fe4000f8e0200 */
[----:B------:R-:W-:Y:S02]  /*0380*/  IMAD R13, R6, R9, R8 ;  /* 0x00000009060d7224 */ /* 0x000fe400078e0208 */
[----:B------:R-:W-:-:S07]  /*0390*/  IMAD.MOV.U32 R0, RZ, RZ, R10 ;  /* 0x000000ffff007224 */ /* 0x000fce00078e000a */
.L_x_3:
[----:B0-----:R-:W-:-:S05]  /*03a0*/  IADD3 R9, PT, PT, R11, R0, RZ ;  /* 0x000000000b097210 */ /* 0x001fca0007ffe0ff */
[----:B---3--:R-:W-:-:S06]  /*03b0*/  IMAD.WIDE.U32 R8, R9, 0x2, R2 ;  /* 0x0000000209087825 */ /* 0x008fcc00078e0002 */
[----:B------:R-:W2:Y:S01]  /*03c0*/  LDG.E.U16 R9, desc[UR6][R8.64] ;  /* 0x0000000608097981 */ /* 0x000ea2000c1e1500 */
[----:B------:R-:W-:Y:S01]  /*03d0*/  IMAD R7, R13, UR9, R0 ;  /* 0x000000090d077c24 */ /* 0x000fe2000f8e0200 */
[----:B------:R-:W-:-:S03]  /*03e0*/  IADD3 R0, PT, PT, R0, UR4, RZ ;  /* 0x0000000400007c10 */ /* 0x000fc6000fffe0ff */
[----:B----4-:R-:W-:Y:S01]  /*03f0*/  IMAD.WIDE.U32 R6, R7, 0x2, R4 ;  /* 0x0000000207067825 */ /* 0x010fe200078e0004 */
[----:B------:R-:W-:-:S04]  /*0400*/  ISETP.GE.U32.AND P0, PT, R0, UR9, PT ;  /* 0x0000000900007c0c */ /* 0x000fc8000bf06070 */
[----:B--2---:R0:W-:Y:S09]  /*0410*/  STG.E.U16 desc[UR6][R6.64], R9 ;  /* 0x0000000906007986 */ /* 0x0041f2000c101506 */
[----:B------:R-:W-:Y:S05]  /*0420*/  @!P0 BRA `(.L_x_3) ;  /* 0xfffffffc00dc8947 */ /* 0x000fea000383ffff */
[----:B------:R-:W-:Y:S05]  /*0430*/  EXIT ;  /* 0x000000000000794d */ /* 0x000fea0003800000 */
.L_x_4:
[----:B------:R-:W-:-:S00]  /*0440*/  BRA `(.L_x_4) ;  /* 0xfffffffc00fc7947 */ /* 0x000fc0000383ffff */
[----:B------:R-:W-:-:S00]  /*0450*/  NOP ;  /* 0x0000000000007918 */ /* 0x000fc00000000000 */
        /* <DEDUP_REMOVED lines=10> */
.L_x_12919:


//--------------------- .text._ZN17fastertransformer18tileEncoderResultsIfEEvPT_PiPKS1_PKijjj --------------------------
	.section	.text._ZN17fastertransformer18tileEncoderResultsIfEEvPT_PiPKS1_PKijjj,"ax",@progbits
	.align	128
        .global         _ZN17fastertransformer18tileEncoderResultsIfEEvPT_PiPKS1_PKijjj
        .type           _ZN17fastertransformer18tileEncoderResultsIfEEvPT_PiPKS1_PKijjj,@function
        .size           _ZN17fastertransformer18tileEncoderResultsIfEEvPT_PiPKS1_PKijjj,(.L_x_12920 - _ZN17fastertransformer18tileEncoderResultsIfEEvPT_PiPKS1_PKijjj)
        .other          _ZN17fastertransformer18tileEncoderResultsIfEEvPT_PiPKS1_PKijjj,@"STO_CUDA_ENTRY STV_DEFAULT"
_ZN17fastertransformer18tileEncoderResultsIfEEvPT_PiPKS1_PKijjj:
.text._ZN17fastertransformer18tileEncoderResultsIfEEvPT_PiPKS1_PKijjj:
        /* <DEDUP_REMOVED lines=24> */
.L_x_7:
        /* <DEDUP_REMOVED lines=16> */
.L_x_6:
[----:B------:R-:W-:Y:S05]  /*0280*/  BSYNC.RECONVERGENT B0 ;  /* 0x0000000000007941 */ /* 0x000fea0003800200 */
.L_x_5:
        /* <DEDUP_REMOVED lines=17> */
.L_x_8:
[----:B0-----:R-:W-:-:S05]  /*03a0*/  IADD3 R7, PT, PT, R11, R0, RZ ;  /* 0x000000000b077210 */ /* 0x001fca0007ffe0ff */
[----:B----4-:R-:W-:-:S06]  /*03b0*/  IMAD.WIDE.U32 R6, R7, 0x4, R4 ;  /* 0x0000000407067825 */ /* 0x010fcc00078e0004 */
[----:B------:R-:W2:Y:S01]  /*03c0*/  LDG.E R7, desc[UR6][R6.64] ;  /* 0x0000000606077981 */ /* 0x000ea2000c1e1900 */
[----:B------:R-:W-:Y:S01]  /*03d0*/  IMAD R9, R13, UR9, R0 ;  /* 0x000000090d097c24 */ /* 0x000fe2000f8e0200 */
[----:B---3--:R-:W-:-:S03]  /*03e0*/  IADD3 R0, PT, PT, R0, UR4, RZ ;  /* 0x0000000400007c10 */ /* 0x008fc6000fffe0ff */
[----:B------:R-:W-:Y:S01]  /*03f0*/  IMAD.WIDE.U32 R8, R9, 0x4, R2 ;  /* 0x0000000409087825 */ /* 0x000fe200078e0002 */
[----:B------:R-:W-:-:S04]  /*0400*/  ISETP.GE.U32.AND P0, PT, R0, UR9, PT ;  /* 0x0000000900007c0c */ /* 0x000fc8000bf06070 */
[----:B--2---:R0:W-:Y:S09]  /*0410*/  STG.E desc[UR6][R8.64], R7 ;  /* 0x0000000708007986 */ /* 0x0041f2000c101906 */
[----:B------:R-:W-:Y:S05]  /*0420*/  @!P0 BRA `(.L_x_8) ;  /* 0xfffffffc00dc8947 */ /* 0x000fea000383ffff */
[----:B------:R-:W-:Y:S05]  /*0430*/  EXIT ;  /* 0x000000000000794d */ /* 0x000fea0003800000 */
.L_x_9:
        /* <DEDUP_REMOVED lines=12> */
.L_x_12920:


//--------------------- .text._ZN17fastertransformer18tileEncoderResultsI7__half2EEvPT_PiPKS2_PKijjj --------------------------
	.section	.text._ZN17fastertransformer18tileEncoderResultsI7__half2EEvPT_PiPKS2_PKijjj,"ax",@progbits
	.align	128
        .global         _ZN17fastertransformer18tileEncoderResultsI7__half2EEvPT_PiPKS2_PKijjj
        .type           _ZN17fastertransformer18tileEncoderResultsI7__half2EEvPT_PiPKS2_PKijjj,@function
        .size           _ZN17fastertransformer18tileEncoderResultsI7__half2EEvPT_PiPKS2_PKijjj,(.L_x_12921 - _ZN17fastertransformer18tileEncoderResultsI7__half2EEvPT_PiPKS2_PKijjj)
        .other          _ZN17fastertransformer18tileEncoderResultsI7__half2EEvPT_PiPKS2_PKijjj,@"STO_CUDA_ENTRY STV_DEFAULT"
_ZN17fastertransformer18tileEncoderResultsI7__half2EEvPT_PiPKS2_PKijjj:
.text._ZN17fastertransformer18tileEncoderResultsI7__half2EEvPT_PiPKS2_PKijjj:
        /* <DEDUP_REMOVED lines=24> */
.L_x_12:
        /* <DEDUP_REMOVED lines=16> */
.L_x_11:
[----:B------:R-:W-:Y:S05]  /*0280*/  BSYNC.RECONVERGENT B0 ;  /* 0x0000000000007941 */ /* 0x000fea0003800200 */
.L_x_10:
        /* <DEDUP_REMOVED lines=17> */
.L_x_13:
[----:B0-----:R-:W-:-:S05]  /*03a0*/  IADD3 R9, PT, PT, R11, R0, RZ ;  /* 0x000000000b097210 */ /* 0x001fca0007ffe0ff */
[----:B---3--:R-:W-:-:S06]  /*03b0*/  IMAD.WIDE.U32 R8, R9, 0x4, R2 ;  /* 0x0000000409087825 */ /* 0x008fcc00078e0002 */
[----:B------:R-:W2:Y:S01]  /*03c0*/  LDG.E R9, desc[UR6][R8.64] ;  /* 0x0000000608097981 */ /* 0x000ea2000c1e1900 */
[----:B------:R-:W-:Y:S01]  /*03d0*/  IMAD R7, R13, UR9, R0 ;  /* 0x000000090d077c24 */ /* 0x000fe2000f8e0200 */
[----:B------:R-:W-:-:S03]  /*03e0*/  IADD3 R0, PT, PT, R0, UR4, RZ ;  /* 0x0000000400007c10 */ /* 0x000fc6000fffe0ff */
[----:B----4-:R-:W-:Y:S01]  /*03f0*/  IMAD.WIDE.U32 R6, R7, 0x4, R4 ;  /* 0x0000000407067825 */ /* 0x010fe200078e0004 */
[----:B------:R-:W-:-:S04]  /*0400*/  ISETP.GE.U32.AND P0, PT, R0, UR9, PT ;  /* 0x0000000900007c0c */ /* 0x000fc8000bf06070 */
[----:B--2---:R0:W-:Y:S09]  /*0410*/  STG.E desc[UR6][R6.64], R9 ;  /* 0x0000000906007986 */ /* 0x0041f2000c101906 */
[----:B------:R-:W-:Y:S05]  /*0420*/  @!P0 BRA `(.L_x_13) ;  /* 0xfffffffc00dc8947 */ /* 0x000fea000383ffff */
[----:B------:R-:W-:Y:S05]  /*0430*/  EXIT ;  /* 0x000000000000794d */ /* 0x000fea0003800000 */
.L_x_14:
        /* <DEDUP_REMOVED lines=12> */
.L_x_12921:


//--------------------- .text._ZN17fastertransformer20batch_topK_kernel_v2IfLi64ELi32EEEvPiPT_S1_ --------------------------
	.section	.text._ZN17fastertransformer20batch_topK_kernel_v2IfLi64ELi32EEEvPiPT_S1_,"ax",@progbits
	.align	128
        .global         _ZN17fastertransformer20batch_topK_kernel_v2IfLi64ELi32EEEvPiPT_S1_
        .type           _ZN17fastertransformer20batch_topK_kernel_v2IfLi64ELi32EEEvPiPT_S1_,@function
        .size           _ZN17fastertransformer20batch_topK_kernel_v2IfLi64ELi32EEEvPiPT_S1_,(.L_x_12922 - _ZN17fastertransformer20batch_topK_kernel_v2IfLi64ELi32EEEvPiPT_S1_)
        .other          _ZN17fastertransformer20batch_topK_kernel_v2IfLi64ELi32EEEvPiPT_S1_,@"STO_CUDA_ENTRY STV_DEFAULT"
_ZN17fastertransformer20batch_topK_kernel_v2IfLi64ELi32EEEvPiPT_S1_:
.text._ZN17fastertransformer20batch_topK_kernel_v2IfLi64ELi32EEEvPiPT_S1_:
[----:B------:R-:W0:Y:S01]  /*0000*/  LDC R1, c[0x0][0x37c] ;  /* 0x0000df00ff017b82 */ /* 0x000e220000000800 */
[----:B------:R-:W1:Y:S07]  /*0010*/  S2R R6, SR_TID.X ;  /* 0x0000000000067919 */ /* 0x000e6e0000002100 */
[----:B------:R-:W2:Y:S01]  /*0020*/  S2UR UR4, SR_CTAID.X ;  /* 0x00000000000479c3 */ /* 0x000ea20000002500 */
[----:B0-----:R-:W-:Y:S01]  /*0030*/  VIADD R1, R1, 0xfffffe00 ;  /* 0xfffffe0001017836 */ /* 0x001fe20000000000 */
[----:B------:R-:W-:Y:S01]  /*0040*/  MOV R157, 0xff7fffff ;  /* 0xff7fffff009d7802 */ /* 0x000fe20000000f00 */
[----:B------:R-:W-:Y:S01]  /*0050*/  IMAD.MOV.U32 R161, RZ, RZ, -0x1 ;  /* 0xffffffffffa17424 */ /* 0x000fe200078e00ff */
        /* <DEDUP_REMOVED lines=20> */
[----:B--2---:R-:W-:Y:S01]  /*01a0*/  USHF.L.U32 UR4, UR4, 0xc, URZ ;  /* 0x0000000c04047899 */ /* 0x004fe200080006ff */
        /* <DEDUP_REMOVED lines=21> */
[----:B-1----:R-:W-:Y:S01]  /*0300*/  LOP3.LUT R6, R6, UR4, RZ, 0xfc, !PT ;  /* 0x0000000406067c12 */ /* 0x002fe2000f8efcff */
[----:B------:R-:W-:Y:S01]  /*0310*/  IMAD.MOV.U32 R135, RZ, RZ, -0x800001 ;  /* 0xff7fffffff877424 */ /* 0x000fe200078e00ff */
[----:B------:R-:W0:Y:S01]  /*0320*/  LDCU.64 UR6, c[0x0][0x358] ;  /* 0x00006b00ff0677ac */ /* 0x000e220008000a00 */
[----:B------:R-:W-:-:S02]  /*0330*/  IMAD.MOV.U32 R132, RZ, RZ, -0x800001 ;  /* 0xff7fffffff847424 */ /* 0x000fc400078e00ff */
[----:B------:R-:W-:Y:S01]  /*0340*/  IMAD.MOV.U32 R130, RZ, RZ, -0x800001 ;  /* 0xff7fffffff827424 */ /* 0x000fe200078e00ff */
[----:B------:R-:W-:Y:S01]  /*0350*/  UMOV UR4, URZ ;  /* 0x000000ff00047c82 */ /* 0x000fe20008000000 */
[----:B------:R-:W-:Y:S02]  /*0360*/  IMAD.MOV.U32 R131, RZ, RZ, -0x800001 ;  /* 0xff7fffffff837424 */ /* 0x000fe400078e00ff */
[----:B------:R-:W-:Y:S02]  /*0370*/  IMAD.MOV.U32 R128, RZ, RZ, -0x800001 ;  /* 0xff7fffffff807424 */ /* 0x000fe400078e00ff */
[----:B------:R-:W-:Y:S02]  /*0380*/  IMAD.MOV.U32 R129, RZ, RZ, -0x800001 ;  /* 0xff7fffffff817424 */ /* 0x000fe400078e00ff */
[----:B------:R-:W-:Y:S02]  /*0390*/  IMAD.MOV.U32 R126, RZ, RZ, -0x800001 ;  /* 0xff7fffffff7e7424 */ /* 0x000fe400078e00ff */
[----:B------:R-:W-:-:S02]  /*03a0*/  IMAD.MOV.U32 R124, RZ, RZ, -0x800001 ;  /* 0xff7fffffff7c7424 */ /* 0x000fc400078e00ff */
[----:B------:R-:W-:Y:S02]  /*03b0*/  IMAD.MOV.U32 R125, RZ, RZ, -0x800001 ;  /* 0xff7fffffff7d7424 */ /* 0x000fe400078e00ff */
        /* <DEDUP_REMOVED lines=75> */
[----:B0-----:R-:W-:-:S07]  /*0870*/  IMAD.MOV.U32 R98, RZ, RZ, -0x1 ;  /* 0xffffffffff627424 */ /* 0x001fce00078e00ff */
.L_x_6063:
[----:B------:R-:W0:Y:S08]  /*0880*/  LDC.64 R4, c[0x0][0x388] ;  /* 0x0000e200ff047b82 */ /* 0x000e300000000a00 */
[----:B------:R-:W1:Y:S01]  /*0890*/  LDC.64 R2, c[0x0][0x380] ;  /* 0x0000e000ff027b82 */ /* 0x000e620000000a00 */
[----:B0-----:R-:W-:-:S05]  /*08a0*/  IMAD.WIDE.U32 R4, R6, 0x4, R4 ;  /* 0x0000000406047825 */ /* 0x001fca00078e0004 */
[----:B------:R-:W2:Y:S01]  /*08b0*/  LDG.E R7, desc[UR6][R4.64] ;  /* 0x0000000604077981 */ /* 0x000ea2000c1e1900 */
[----:B-1----:R-:W-:-:S05]  /*08c0*/  IMAD.WIDE.U32 R2, R6, 0x4, R2 ;  /* 0x0000000406027825 */ /* 0x002fca00078e0002 */
[----:B------:R-:W3:Y:S01]  /*08d0*/  LDG.E R8, desc[UR6][R2.64] ;  /* 0x0000000602087981 */ /* 0x000ee2000c1e1900 */
[----:B------:R-:W-:Y:S01]  /*08e0*/  UIADD3 UR4, UPT, UPT, UR4, 0x20, URZ ;  /* 0x0000002004047890 */ /* 0x000fe2000fffe0ff */
[----:B------:R-:W-:Y:S03]  /*08f0*/  BSSY.RECONVERGENT B0, `(.L_x_15) ;  /* 0x0000015000007945 */ /* 0x000fe60003800200 */
[----:B------:R-:W-:Y:S01]  /*0900*/  UISETP.NE.AND UP0, UPT, UR4, 0x80, UPT ;  /* 0x000000800400788c */ /* 0x000fe2000bf05270 */
[CC--:B--2---:R-:W-:Y:S02]  /*0910*/  FSETP.GT.FTZ.AND P0, PT, R7.reuse, R158.reuse, PT ;  /* 0x0000009e0700720b */ /* 0x0c4fe40003f14000 */
[----:B------:R-:W-:Y:S02]  /*0920*/  FSETP.NEU.FTZ.AND P1, PT, R7, R158, PT ;  /* 0x0000009e0700720b */ /* 0x000fe40003f3d000 */
[----:B------:R-:W-:-:S02]  /*0930*/  ISETP.EQ.OR P0, PT, R161, -0x1, P0 ;  /* 0xffffffffa100780c */ /* 0x000fc40000702670 */
[----:B---3--:R-:W-:-:S04]  /*0940*/  ISETP.GE.OR P1, PT, R8, R161, P1 ;  /* 0x000000a10800720c */ /* 0x008fc80000f26670 */
[----:B------:R-:W-:-:S13]  /*0950*/  PLOP3.LUT P1, PT, P0, P1, PT, 0x8, 0x80 ;  /* 0x000000000080781c */ /* 0x000fda0000722170 */
[----:B------:R-:W-:-:S05]  /*0960*/  @!P1 IMAD.MOV.U32 R158, RZ, RZ, R7 ;  /* 0x000000ffff9e9224 */ /* 0x000fca00078e0007 */
[----:B------:R-:W-:-:S04]  /*0970*/  FSETP.GT.FTZ.AND P0, PT, R158, R159, PT ;  /* 0x0000009f9e00720b */ /* 0x000fc80003f14000 */
[----:B------:R-:W-:Y:S01]  /*0980*/  ISETP.EQ.OR P0, PT, R36, -0x1, P0 ;  /* 0xffffffff2400780c */ /* 0x000fe20000702670 */
[----:B------:R-:W-:-:S12]  /*0990*/  @!P1 IMAD.MOV.U32 R161, RZ, RZ, R8 ;  /* 0x000000ffffa19224 */ /* 0x000fd800078e0008 */
[----:B------:R-:W-:Y:S05]  /*09a0*/  @P0 BRA `(.L_x_16) ;  /* 0x0000000000140947 */ /* 0x000fea0003800000 */
[----:B------:R-:W-:Y:S01]  /*09b0*/  FSETP.NEU.FTZ.AND P0, PT, R158, R159, PT ;  /* 0x0000009f9e00720b */ /* 0x000fe20003f1d000 */
[----:B------:R-:W-:Y:S01]  /*09c0*/  IMAD.MOV.U32 R182, RZ, RZ, R161 ;  /* 0x000000ffffb67224 */ /* 0x000fe200078e00a1 */
[----:B------:R-:W-:Y:S02]  /*09d0*/  MOV R184, R158 ;  /* 0x0000009e00b87202 */ /* 0x000fe40000000f00 */
[----:B------:R-:W-:-:S13]  /*09e0*/  ISETP.GE.OR P0, PT, R161, R36, P0 ;  /* 0x00000024a100720c */ /* 0x000fda0000706670 */
[----:B------:R-:W-:Y:S05]  /*09f0*/  @P0 BRA `(.L_x_17) ;  /* 0x0000000000100947 */ /* 0x000fea0003800000 */
.L_x_16:
[----:B------:R-:W-:Y:S02]  /*0a00*/  IMAD.MOV.U32 R184, RZ, RZ, R159 ;  /* 0x000000ffffb87224 */ /* 0x000fe400078e009f */
[----:B------:R-:W-:Y:S02]  /*0a10*/  IMAD.MOV.U32 R182, RZ, RZ, R36 ;  /* 0x000000ffffb67224 */ /* 0x000fe400078e0024 */
[----:B------:R-:W-:Y:S02]  /*0a20*/  IMAD.MOV.U32 R159, RZ, RZ, R158 ;  /* 0x000000ffff9f7224 */ /* 0x000fe400078e009e */
[----:B------:R-:W-:-:S07]  /*0a30*/  IMAD.MOV.U32 R36, RZ, RZ, R161 ;  /* 0x000000ffff247224 */ /* 0x000fce00078e00a1 */
.L_x_17:
[----:B------:R-:W-:Y:S05]  /*0a40*/  BSYNC.RECONVERGENT B0 ;  /* 0x0000000000007941 */ /* 0x000fea0003800200 */
.L_x_15:
[----:B------:R-:W-:Y:S01]  /*0a50*/  FSETP.GT.FTZ.AND P0, PT, R159, R156, PT ;  /* 0x0000009c9f00720b */ /* 0x000fe20003f14000 */
[----:B------:R-:W-:Y:S03]  /*0a60*/  BSSY.RECONVERGENT B0, `(.L_x_18) ;  /* 0x000000c000007945 */ /* 0x000fe60003800200 */
[----:B------:R-:W-:-:S13]  /*0a70*/  ISETP.EQ.OR P0, PT, R39, -0x1, P0 ;  /* 0xffffffff2700780c */ /* 0x000fda0000702670 */
[----:B------:R-:W-:Y:S05]  /*0a80*/  @P0 BRA `(.L_x_19) ;  /* 0x0000000000140947 */ /* 0x000fea0003800000 */
[----:B------:R-:W-:Y:S01]  /*0a90*/  FSETP.NEU.FTZ.AND P0, PT, R159, R156, PT ;  /* 0x0000009c9f00720b */ /* 0x000fe20003f1d000 */
[----:B------:R-:W-:Y:S01]  /*0aa0*/  IMAD.MOV.U32 R179, RZ, RZ, R36 ;  /* 0x000000ffffb37224 */ /* 0x000fe200078e0024 */
[----:B------:R-:W-:Y:S02]  /*0ab0*/  MOV R181, R159 ;  /* 0x0000009f00b57202 */ /* 0x000fe40000000f00 */
[----:B------:R-:W-:-:S13]  /*0ac0*/  ISETP.GE.OR P0, PT, R36, R39, P0 ;  /* 0x000000272400720c */ /* 0x000fda0000706670 */
[----:B------:R-:W-:Y:S05]  /*0ad0*/  @P0 BRA `(.L_x_20) ;  /* 0x0000000000100947 */ /* 0x000fea0003800000 */
.L_x_19:
[----:B------:R-:W-:Y:S02]  /*0ae0*/  IMAD.MOV.U32 R181, RZ, RZ, R156 ;  /* 0x000000ffffb57224 */ /* 0x000fe400078e009c */
[----:B------:R-:W-:Y:S02]  /*0af0*/  IMAD.MOV.U32 R179, RZ, RZ, R39 ;  /* 0x000000ffffb37224 */ /* 0x000fe400078e0027 */
[----:B------:R-:W-:Y:S02]  /*0b00*/  IMAD.MOV.U32 R156, RZ, RZ, R159 ;  /* 0x000000ffff9c7224 */ /* 0x000fe400078e009f */
[----:B------:R-:W-:-:S07]  /*0b10*/  IMAD.MOV.U32 R39, RZ, RZ, R36 ;  /* 0x000000ffff277224 */ /* 0x000fce00078e0024 */
.L_x_20:
[----:B------:R-:W-:Y:S05]  /*0b20*/  BSYNC.RECONVERGENT B0 ;  /* 0x0000000000007941 */ /* 0x000fea0003800200 */
.L_x_18:
        /* <DEDUP_REMOVED lines=9> */
.L_x_22:
[----:B------:R-:W-:Y:S02]  /*0bc0*/  IMAD.MOV.U32 R180, RZ, RZ, R157 ;  /* 0x000000ffffb47224 */ /* 0x000fe400078e009d */
[----:B------:R-:W-:Y:S02]  /*0bd0*/  IMAD.MOV.U32 R178, RZ, RZ, R38 ;  /* 0x000000ffffb27224 */ /* 0x000fe400078e0026 */
[----:B------:R-:W-:Y:S02]  /*0be0*/  IMAD.MOV.U32 R157, RZ, RZ, R156 ;  /* 0x000000ffff9d7224 */ /* 0x000fe400078e009c */
[----:B------:R-:W-:-:S07]  /*0bf0*/  IMAD.MOV.U32 R38, RZ, RZ, R39 ;  /* 0x000000ffff267224 */ /* 0x000fce00078e0027 */
.L_x_23:
[----:B------:R-:W-:Y:S05]  /*0c00*/  BSYNC.RECONVERGENT B0 ;  /* 0x0000000000007941 */ /* 0x000fea0003800200 */
.L_x_21:
        /* <DEDUP_REMOVED lines=9> */
.L_x_25:
[----:B------:R-:W-:Y:S02]  /*0ca0*/  IMAD.MOV.U32 R177, RZ, RZ, R154 ;  /* 0x000000ffffb17224 */ /* 0x000fe400078e009a */
[----:B------:R-:W-:Y:S02]  /*0cb0*/  IMAD.MOV.U32 R175, RZ, RZ, R41 ;  /* 0x000000ffffaf7224 */ /* 0x000fe400078e0029 */
[----:B------:R-:W-:Y:S02]  /*0cc0*/  IMAD.MOV.U32 R154, RZ, RZ, R157 ;  /* 0x000000ffff9a7224 */ /* 0x000fe400078e009d */
[----:B------:R-:W-:-:S07]  /*0cd0*/  IMAD.MOV.U32 R41, RZ, RZ, R38 ;  /* 0x000000ffff297224 */ /* 0x000fce00078e0026 */
.L_x_26:
[----:B------:R-:W-:Y:S05]  /*0ce0*/  BSYNC.RECONVERGENT B0 ;  /* 0x0000000000007941 */ /* 0x000fea0003800200 */
.L_x_24:
        /* <DEDUP_REMOVED lines=9> */
.L_x_28:
[----:B------:R-:W-:Y:S02]  /*0d80*/  IMAD.MOV.U32 R176, RZ, RZ, R155 ;  /* 0x000000ffffb07224 */ /* 0x000fe400078e009b */
[----:B------:R-:W-:Y:S02]  /*0d90*/  IMAD.MOV.U32 R174, RZ, RZ, R40 ;  /* 0x000000ffffae7224 */ /* 0x000fe400078e0028 */
[----:B------:R-:W-:Y:S02]  /*0da0*/  IMAD.MOV.U32 R155, RZ, RZ, R154 ;  /* 0x000000ffff9b7224 */ /* 0x000fe400078e009a */
[----:B------:R-:W-:-:S07]  /*0db0*/  IMAD.MOV.U32 R40, RZ, RZ, R41 ;  /* 0x000000ffff287224 */ /* 0x000fce00078e0029 */
.L_x_29:
[----:B------:R-:W-:Y:S05]  /*0dc0*/  BSYNC.RECONVERGENT B0 ;  /* 0x0000000000007941 */ /* 0x000fea0003800200 */
.L_x_27:
        /* <DEDUP_REMOVED lines=9> */
.L_x_31:
[----:B------:R-:W-:Y:S02]  /*0e60*/  IMAD.MOV.U32 R173, RZ, RZ, R152 ;  /* 0x000000ffffad7224 */ /* 0x000fe400078e0098 */
[----:B------:R-:W-:Y:S02]  /*0e70*/  IMAD.MOV.U32 R171, RZ, RZ, R43 ;  /* 0x000000ffffab7224 */ /* 0x000fe400078e002b */
[----:B------:R-:W-:Y:S02]  /*0e80*/  IMAD.MOV.U32 R152, RZ, RZ, R155 ;  /* 0x000000ffff987224 */ /* 0x000fe400078e009b */
[----:B------:R-:W-:-:S07]  /*0e90*/  IMAD.MOV.U32 R43, RZ, RZ, R40 ;  /* 0x000000ffff2b7224 */ /* 0x000fce00078e0028 */
.L_x_32:
[----:B------:R-:W-:Y:S05]  /*0ea0*/  BSYNC.RECONVERGENT B0 ;  /* 0x0000000000007941 */ /* 0x000fea0003800200 */
.L_x_30:
        /* <DEDUP_REMOVED lines=9> */
.L_x_34:
[----:B------:R-:W-:Y:S02]  /*0f40*/  IMAD.MOV.U32 R172, RZ, RZ, R153 ;  /* 0x000000ffffac7224 */ /* 0x000fe400078e0099 */
[----:B------:R-:W-:Y:S02]  /*0f50*/  IMAD.MOV.U32 R170, RZ, RZ, R42 ;  /* 0x000000ffffaa7224 */ /* 0x000fe400078e002a */
[----:B------:R-:W-:Y:S02]  /*0f60*/  IMAD.MOV.U32 R153, RZ, RZ, R152 ;  /* 0x000000ffff997224 */ /* 0x000fe400078e0098 */
[----:B------:R-:W-:-:S07]  /*0f70*/  IMAD.MOV.U32 R42, RZ, RZ, R43 ;  /* 0x000000ffff2a7224 */ /* 0x000fce00078e002b */
.L_x_35:
[----:B------:R-:W-:Y:S05]  /*0f80*/  BSYNC.RECONVERGENT B0 ;  /* 0x0000000000007941 */ /* 0x000fea0003800200 */
.L_x_33:
        /* <DEDUP_REMOVED lines=9> */
.L_x_37:
[----:B------:R-:W-:Y:S02]  /*1020*/  IMAD.MOV.U32 R169, RZ, RZ, R150 ;  /* 0x000000ffffa97224 */ /* 0x000fe400078e0096 */
[----:B------:R-:W-:Y:S02]  /*1030*/  IMAD.MOV.U32 R167, RZ, RZ, R45 ;  /* 0x000000ffffa77224 */ /* 0x000fe400078e002d */
[----:B------:R-:W-:Y:S02]  /*1040*/  IMAD.MOV.U32 R150, RZ, RZ, R153 ;  /* 0x000000ffff967224 */ /* 0x000fe400078e0099 */
[----:B------:R-:W-:-:S07]  /*1050*/  IMAD.MOV.U32 R45, RZ, RZ, R42 ;  /* 0x000000ffff2d7224 */ /* 0x000fce00078e002a */
.L_x_38:
[----:B------:R-:W-:Y:S05]  /*1060*/  BSYNC.RECONVERGENT B0 ;  /* 0x0000000000007941 */ /* 0x000fea0003800200 */
.L_x_36:
        /* <DEDUP_REMOVED lines=9> */
.L_x_40:
[----:B------:R-:W-:Y:S02]  /*1100*/  IMAD.MOV.U32 R168, RZ, RZ, R151 ;  /* 0x000000ffffa87224 */ /* 0x000fe400078e0097 */
[----:B------:R-:W-:Y:S02]  /*1110*/  IMAD.MOV.U32 R166, RZ, RZ, R44 ;  /* 0x000000ffffa67224 */ /* 0x000fe400078e002c */
[----:B------:R-:W-:Y:S02]  /*1120*/  IMAD.MOV.U32 R151, RZ, RZ, R150 ;  /* 0x000000ffff977224 */ /* 0x000fe400078e0096 */
[----:B------:R-:W-:-:S07]  /*1130*/  IMAD.MOV.U32 R44, RZ, RZ, R45 ;  /* 0x000000ffff2c7224 */ /* 0x000fce00078e002d */
.L_x_41:
[----:B------:R-:W-:Y:S05]  /*1140*/  BSYNC.RECONVERGENT B0 ;  /* 0x0000000000007941 */ /* 0x000fea0003800200 */
.L_x_39:
        /* <DEDUP_REMOVED lines=9> */
.L_x_43:
[----:B------:R-:W-:Y:S02]  /*11e0*/  IMAD.MOV.U32 R165, RZ, RZ, R148 ;  /* 0x000000ffffa57224 */ /* 0x000fe400078e0094 */
[----:B------:R-:W-:Y:S02]  /*11f0*/  IMAD.MOV.U32 R163, RZ, RZ, R47 ;  /* 0x000000ffffa37224 */ /* 0x000fe400078e002f */
[----:B------:R-:W-:Y:S02]  /*1200*/  IMAD.MOV.U32 R148, RZ, RZ, R151 ;  /* 0x000000ffff947224 */ /* 0x000fe400078e0097 */
[----:B------:R-:W-:-:S07]  /*1210*/  IMAD.MOV.U32 R47, RZ, RZ, R44 ;  /* 0x000000ffff2f7224 */ /* 0x000fce00078e002c */
.L_x_44:
[----:B------:R-:W-:Y:S05]  /*1220*/  BSYNC.RECONVERGENT B0 ;  /* 0x0000000000007941 */ /* 0x000fea0003800200 */
.L_x_42:
        /* <DEDUP_REMOVED lines=9> */
.L_x_46:
[----:B------:R-:W-:Y:S02]  /*12c0*/  IMAD.MOV.U32 R164, RZ, RZ, R149 ;  /* 0x000000ffffa47224 */ /* 0x000fe400078e0095 */
[----:B------:R-:W-:Y:S02]  /*12d0*/  IMAD.MOV.U32 R162, RZ, RZ, R46 ;  /* 0x000000ffffa27224 */ /* 0x000fe400078e002e */
[----:B------:R-:W-:Y:S02]  /*12e0*/  IMAD.MOV.U32 R149, RZ, RZ, R148 ;  /* 0x000000ffff957224 */ /* 0x000fe400078e0094 */
[----:B------:R-:W-:-:S07]  /*12f0*/  IMAD.MOV.U32 R46, RZ, RZ, R47 ;  /* 0x000000ffff2e7224 */ /* 0x000fce00078e002f */
.L_x_47:
[----:B------:R-:W-:Y:S05]  /*1300*/  BSYNC.RECONVERGENT B0 ;  /* 0x0000000000007941 */ /* 0x000fea0003800200 */
.L_x_45:
        /* <DEDUP_REMOVED lines=9> */
.L_x_49:
[----:B------:R-:W-:Y:S02]  /*13a0*/  IMAD.MOV.U32 R161, RZ, RZ, R146 ;  /* 0x000000ffffa17224 */ /* 0x000fe400078e0092 */
[----:B------:R-:W-:Y:S02]  /*13b0*/  IMAD.MOV.U32 R159, RZ, RZ, R49 ;  /* 0x000000ffff9f7224 */ /* 0x000fe400078e0031 */
[----:B------:R-:W-:Y:S02]  /*13c0*/  IMAD.MOV.U32 R146, RZ, RZ, R149 ;  /* 0x000000ffff927224 */ /* 0x000fe400078e0095 */
[----:B------:R-:W-:-:S07]  /*13d0*/  IMAD.MOV.U32 R49, RZ, RZ, R46 ;  /* 0x000000ffff317224 */ /* 0x000fce00078e002e */
.L_x_50:
[----:B------:R-:W-:Y:S05]  /*13e0*/  BSYNC.RECONVERGENT B0 ;  /* 0x0000000000007941 */ /* 0x000fea0003800200 */
.L_x_48:
        /* <DEDUP_REMOVED lines=9> */
.L_x_52:
[----:B------:R-:W-:Y:S02]  /*1480*/  IMAD.MOV.U32 R160, RZ, RZ, R147 ;  /* 0x000000ffffa07224 */ /* 0x000fe400078e0093 */
[----:B------:R-:W-:Y:S02]  /*1490*/  IMAD.MOV.U32 R158, RZ, RZ, R48 ;  /* 0x000000ffff9e7224 */ /* 0x000fe400078e0030 */
[----:B------:R-:W-:Y:S02]  /*14a0*/  IMAD.MOV.U32 R147, RZ, RZ, R146 ;  /* 0x000000ffff937224 */ /* 0x000fe400078e0092 */
[----:B------:R-:W-:-:S07]  /*14b0*/  IMAD.MOV.U32 R48, RZ, RZ, R49 ;  /* 0x000000ffff307224 */ /* 0x000fce00078e0031 */
.L_x_53:
[----:B------:R-:W-:Y:S05]  /*14c0*/  BSYNC.RECONVERGENT B0 ;  /* 0x0000000000007941 */ /* 0x000fea0003800200 */
.L_x_51:
        /* <DEDUP_REMOVED lines=9> */
.L_x_55:
[----:B------:R-:W-:Y:S02]  /*1560*/  IMAD.MOV.U32 R157, RZ, RZ, R144 ;  /* 0x000000ffff9d7224 */ /* 0x000fe400078e0090 */
[----:B------:R-:W-:Y:S02]  /*1570*/  IMAD.MOV.U32 R155, RZ, RZ, R51 ;  /* 0x000000ffff9b7224 */ /* 0x000fe400078e0033 */
[----:B------:R-:W-:Y:S02]  /*1580*/  IMAD.MOV.U32 R144, RZ, RZ, R147 ;  /* 0x000000ffff907224 */ /* 0x000fe400078e0093 */
[----:B------:R-:W-:-:S07]  /*1590*/  IMAD.MOV.U32 R51, RZ, RZ, R48 ;  /* 0x000000ffff337224 */ /* 0x000fce00078e0030 */
.L_x_56:
[----:B------:R-:W-:Y:S05]  /*15a0*/  BSYNC.RECONVERGENT B0 ;  /* 0x0000000000007941 */ /* 0x000fea0003800200 */
.L_x_54:
        /* <DEDUP_REMOVED lines=9> */
.L_x_58:
[----:B------:R-:W-:Y:S02]  /*1640*/  IMAD.MOV.U32 R156, RZ, RZ, R145 ;  /* 0x000000ffff9c7224 */ /* 0x000fe400078e0091 */
[----:B------:R-:W-:Y:S02]  /*1650*/  IMAD.MOV.U32 R154, RZ, RZ, R50 ;  /* 0x000000ffff9a7224 */ /* 0x000fe400078e0032 */
[----:B------:R-:W-:Y:S02]  /*1660*/  IMAD.MOV.U32 R145, RZ, RZ, R144 ;  /* 0x000000ffff917224 */ /* 0x000fe400078e0090 */
[----:B------:R-:W-:-:S07]  /*1670*/  IMAD.MOV.U32 R50, RZ, RZ, R51 ;  /* 0x000000ffff327224 */ /* 0x000fce00078e0033 */
.L_x_59:
[----:B------:R-:W-:Y:S05]  /*1680*/  BSYNC.RECONVERGENT B0 ;  /* 0x0000000000007941 */ /* 0x000fea0003800200 */
.L_x_57:
        /* <DEDUP_REMOVED lines=9> */
.L_x_61:
[----:B------:R-:W-:Y:S02]  /*1720*/  IMAD.MOV.U32 R153, RZ, RZ, R142 ;  /* 0x000000ffff997224 */ /* 0x000fe400078e008e */
[----:B------:R-:W-:Y:S02]  /*1730*/  IMAD.MOV.U32 R151, RZ, RZ, R53 ;  /* 0x000000ffff977224 */ /* 0x000fe400078e0035 */
[----:B------:R-:W-:Y:S02]  /*1740*/  IMAD.MOV.U32 R142, RZ, RZ, R145 ;  /* 0x000000ffff8e7224 */ /* 0x000fe400078e0091 */
[----:B------:R-:W-:-:S07]  /*1750*/  IMAD.MOV.U32 R53, RZ, RZ, R50 ;  /* 0x000000ffff357224 */ /* 0x000fce00078e0032 */
.L_x_62:
[----:B------:R-:W-:Y:S05]  /*1760*/  BSYNC.RECONVERGENT B0 ;  /* 0x0000000000007941 */ /* 0x000fea0003800200 */
.L_x_60:
        /* <DEDUP_REMOVED lines=9> */
.L_x_64:
[----:B------:R-:W-:Y:S02]  /*1800*/  IMAD.MOV.U32 R152, RZ, RZ, R143 ;  /* 0x000000ffff987224 */ /* 0x000fe400078e008f */
[----:B------:R-:W-:Y:S02]  /*1810*/  IMAD.MOV.U32 R150, RZ, RZ, R52 ;  /* 0x000000ffff967224 */ /* 0x000fe400078e0034 */
[----:B------:R-:W-:Y:S02]  /*1820*/  IMAD.MOV.U32 R143, RZ, RZ, R142 ;  /* 0x000000ffff8f7224 */ /* 0x000fe400078e008e */
[----:B------:R-:W-:-:S07]  /*1830*/  IMAD.MOV.U32 R52, RZ, RZ, R53 ;  /* 0x000000ffff347224 */ /* 0x000fce00078e0035 */
.L_x_65:
[----:B------:R-:W-:Y:S05]  /*1840*/  BSYNC.RECONVERGENT B0 ;  /* 0x0000000000007941 */ /* 0x000fea0003800200 */
.L_x_63:
        /* <DEDUP_REMOVED lines=9> */
.L_x_67:
[----:B------:R-:W-:Y:S02]  /*18e0*/  IMAD.MOV.U32 R149, RZ, RZ, R140 ;  /* 0x000000ffff957224 */ /* 0x000fe400078e008c */
[----:B------:R-:W-:Y:S02]  /*18f0*/  IMAD.MOV.U32 R147, RZ, RZ, R55 ;  /* 0x000000ffff937224 */ /* 0x000fe400078e0037 */
[----:B------:R-:W-:Y:S02]  /*1900*/  IMAD.MOV.U32 R140, RZ, RZ, R143 ;  /* 0x000000ffff8c7224 */ /* 0x000fe400078e008f */
[----:B------:R-:W-:-:S07]  /*1910*/  IMAD.MOV.U32 R55, RZ, RZ, R52 ;  /* 0x000000ffff377224 */ /* 0x000fce00078e0034 */
.L_x_68:
[----:B------:R-:W-:Y:S05]  /*1920*/  BSYNC.RECONVERGENT B0 ;  /* 0x0000000000007941 */ /* 0x000fea0003800200 */
.L_x_66:
        /* <DEDUP_REMOVED lines=9> */
.L_x_70:
[----:B------:R-:W-:Y:S02]  /*19c0*/  IMAD.MOV.U32 R148, RZ, RZ, R141 ;  /* 0x000000ffff947224 */ /* 0x000fe400078e008d */
[----:B------:R-:W-:Y:S02]  /*19d0*/  IMAD.MOV.U32 R32, RZ, RZ, R54 ;  /* 0x000000ffff207224 */ /* 0x000fe400078e0036 */
[----:B------:R-:W-:Y:S02]  /*19e0*/  IMAD.MOV.U32 R141, RZ, RZ, R140 ;  /* 0x000000ffff8d7224 */ /* 0x000fe400078e008c */
[----:B------:R-:W-:-:S07]  /*19f0*/  IMAD.MOV.U32 R54, RZ, RZ, R55 ;  /* 0x000000ffff367224 */ /* 0x000fce00078e0037 */
.L_x_71:
[----:B------:R-:W-:Y:S05]  /*1a00*/  BSYNC.RECONVERGENT B0 ;  /* 0x0000000000007941 */ /* 0x000fea0003800200 */
.L_x_69:
        /* <DEDUP_REMOVED lines=9> */
.L_x_73:
[----:B------:R-:W-:Y:S02]  /*1aa0*/  IMAD.MOV.U32 R33, RZ, RZ, R138 ;  /* 0x000000ffff217224 */ /* 0x000fe400078e008a */
[----:B------:R-:W-:Y:S02]  /*1ab0*/  IMAD.MOV.U32 R31, RZ, RZ, R57 ;  /* 0x000000ffff1f7224 */ /* 0x000fe400078e0039 */
[----:B------:R-:W-:Y:S02]  /*1ac0*/  IMAD.MOV.U32 R138, RZ, RZ, R141 ;  /* 0x000000ffff8a7224 */ /* 0x000fe400078e008d */
[----:B------:R-:W-:-:S07]  /*1ad0*/  IMAD.MOV.U32 R57, RZ, RZ, R54 ;  /* 0x000000ffff397224 */ /* 0x000fce00078e0036 */
.L_x_74:
[----:B------:R-:W-:Y:S05]  /*1ae0*/  BSYNC.RECONVERGENT B0 ;  /* 0x0000000000007941 */ /* 0x000fea0003800200 */
.L_x_72:
        /* <DEDUP_REMOVED lines=9> */
.L_x_76:
[----:B------:R-:W-:Y:S02]  /*1b80*/  IMAD.MOV.U32 R30, RZ, RZ, R139 ;  /* 0x000000ffff1e7224 */ /* 0x000fe400078e008b */
[----:B------:R-:W-:Y:S02]  /*1b90*/  IMAD.MOV.U32 R28, RZ, RZ, R56 ;  /* 0x000000ffff1c7224 */ /* 0x000fe400078e0038 */
[----:B------:R-:W-:Y:S02]  /*1ba0*/  IMAD.MOV.U32 R139, RZ, RZ, R138 ;  /* 0x000000ffff8b7224 */ /* 0x000fe400078e008a */
[----:B------:R-:W-:-:S07]  /*1bb0*/  IMAD.MOV.U32 R56, RZ, RZ, R57 ;  /* 0x000000ffff387224 */ /* 0x000fce00078e0039 */
.L_x_77:
[----:B------:R-:W-:Y:S05]  /*1bc0*/  BSYNC.RECONVERGENT B0 ;  /* 0x0000000000007941 */ /* 0x000fea0003800200 */
.L_x_75:
        /* <DEDUP_REMOVED lines=9> */
.L_x_79:
[----:B------:R-:W-:Y:S02]  /*1c60*/  IMAD.MOV.U32 R29, RZ, RZ, R136 ;  /* 0x000000ffff1d7224 */ /* 0x000fe400078e0088 */
[----:B------:R-:W-:Y:S02]  /*1c70*/  IMAD.MOV.U32 R27, RZ, RZ, R59 ;  /* 0x000000ffff1b7224 */ /* 0x000fe400078e003b */
[----:B------:R-:W-:Y:S02]  /*1c80*/  IMAD.MOV.U32 R136, RZ, RZ, R139 ;  /* 0x000000ffff887224 */ /* 0x000fe400078e008b */
[----:B------:R-:W-:-:S07]  /*1c90*/  IMAD.MOV.U32 R59, RZ, RZ, R56 ;  /* 0x000000ffff3b7224 */ /* 0x000fce00078e0038 */
.L_x_80:
[----:B------:R-:W-:Y:S05]  /*1ca0*/  BSYNC.RECONVERGENT B0 ;  /* 0x0000000000007941 */ /* 0x000fea0003800200 */
.L_x_78:
        /* <DEDUP_REMOVED lines=9> */
.L_x_82:
[----:B------:R-:W-:Y:S02]  /*1d40*/  IMAD.MOV.U32 R26, RZ, RZ, R137 ;  /* 0x000000ffff1a7224 */ /* 0x000fe400078e0089 */
[----:B------:R-:W-:Y:S02]  /*1d50*/  IMAD.MOV.U32 R24, RZ, RZ, R58 ;  /* 0x000000ffff187224 */ /* 0x000fe400078e003a */
[----:B------:R-:W-:Y:S02]  /*1d60*/  IMAD.MOV.U32 R137, RZ, RZ, R136 ;  /* 0x000000ffff897224 */ /* 0x000fe400078e0088 */
[----:B------:R-:W-:-:S07]  /*1d70*/  IMAD.MOV.U32 R58, RZ, RZ, R59 ;  /* 0x000000ffff3a7224 */ /* 0x000fce00078e003b */
.L_x_83:
[----:B------:R-:W-:Y:S05]  /*1d80*/  BSYNC.RECONVERGENT B0 ;  /* 0x0000000000007941 */ /* 0x000fea0003800200 */
.L_x_81:
        /* <DEDUP_REMOVED lines=9> */
.L_x_85:
[----:B------:R-:W-:Y:S02]  /*1e20*/  IMAD.MOV.U32 R25, RZ, RZ, R134 ;  /* 0x000000ffff197224 */ /* 0x000fe400078e0086 */
[----:B------:R-:W-:Y:S02]  /*1e30*/  IMAD.MOV.U32 R23, RZ, RZ, R61 ;  /* 0x000000ffff177224 */ /* 0x000fe400078e003d */
[----:B------:R-:W-:Y:S02]  /*1e40*/  IMAD.MOV.U32 R134, RZ, RZ, R137 ;  /* 0x000000ffff867224 */ /* 0x000fe400078e0089 */
[----:B------:R-:W-:-:S07]  /*1e50*/  IMAD.MOV.U32 R61, RZ, RZ, R58 ;  /* 0x000000ffff3d7224 */ /* 0x000fce00078e003a */
.L_x_86:
[----:B------:R-:W-:Y:S05]  /*1e60*/  BSYNC.RECONVERGENT B0 ;  /* 0x0000000000007941 */ /* 0x000fea0003800200 */
.L_x_84:
        /* <DEDUP_REMOVED lines=9> */
.L_x_88:
[----:B------:R-:W-:Y:S02]  /*1f00*/  IMAD.MOV.U32 R22, RZ, RZ, R135 ;  /* 0x000000ffff167224 */ /* 0x000fe400078e0087 */
[----:B------:R-:W-:Y:S02]  /*1f10*/  IMAD.MOV.U32 R20, RZ, RZ, R60 ;  /* 0x000000ffff147224 */ /* 0x000fe400078e003c */
[----:B------:R-:W-:Y:S02]  /*1f20*/  IMAD.MOV.U32 R135, RZ, RZ, R134 ;  /* 0x000000ffff877224 */ /* 0x000fe400078e0086 */
[----:B------:R-:W-:-:S07]  /*1f30*/  IMAD.MOV.U32 R60, RZ, RZ, R61 ;  /* 0x000000ffff3c7224 */ /* 0x000fce00078e003d */
.L_x_89:
[----:B------:R-:W-:Y:S05]  /*1f40*/  BSYNC.RECONVERGENT B0 ;  /* 0x0000000000007941 */ /* 0x000fea0003800200 */
.L_x_87:
        /* <DEDUP_REMOVED lines=9> */
.L_x_91:
[----:B------:R-:W-:Y:S02]  /*1fe0*/  IMAD.MOV.U32 R21, RZ, RZ, R132 ;  /* 0x000000ffff157224 */ /* 0x000fe400078e0084 */
[----:B------:R-:W-:Y:S02]  /*1ff0*/  IMAD.MOV.U32 R19, RZ, RZ, R63 ;  /* 0x000000ffff137224 */ /* 0x000fe400078e003f */
[----:B------:R-:W-:Y:S02]  /*2000*/  IMAD.MOV.U32 R132, RZ, RZ, R135 ;  /* 0x000000ffff847224 */ /* 0x000fe400078e0087 */
[----:B------:R-:W-:-:S07]  /*2010*/  IMAD.MOV.U32 R63, RZ, RZ, R60 ;  /* 0x000000ffff3f7224 */ /* 0x000fce00078e003c */
.L_x_92:
[----:B------:R-:W-:Y:S05]  /*2020*/  BSYNC.RECONVERGENT B0 ;  /* 0x0000000000007941 */ /* 0x000fea0003800200 */
.L_x_90:
        /* <DEDUP_REMOVED lines=9> */
.L_x_94:
[----:B------:R-:W-:Y:S02]  /*20c0*/  IMAD.MOV.U32 R18, RZ, RZ, R133 ;  /* 0x000000ffff127224 */ /* 0x000fe400078e0085 */
[----:B------:R-:W-:Y:S02]  /*20d0*/  IMAD.MOV.U32 R16, RZ, RZ, R62 ;  /* 0x000000ffff107224 */ /* 0x000fe400078e003e */
[----:B------:R-:W-:Y:S02]  /*20e0*/  IMAD.MOV.U32 R133, RZ, RZ, R132 ;  /* 0x000000ffff857224 */ /* 0x000fe400078e0084 */
[----:B------:R-:W-:-:S07]  /*20f0*/  IMAD.MOV.U32 R62, RZ, RZ, R63 ;  /* 0x000000ffff3e7224 */ /* 0x000fce00078e003f */
.L_x_95:
[----:B------:R-:W-:Y:S05]  /*2100*/  BSYNC.RECONVERGENT B0 ;  /* 0x0000000000007941 */ /* 0x000fea0003800200 */
.L_x_93:
        /* <DEDUP_REMOVED lines=9> */
.L_x_97:
[----:B------:R-:W-:Y:S02]  /*21a0*/  IMAD.MOV.U32 R17, RZ, RZ, R130 ;  /* 0x000000ffff117224 */ /* 0x000fe400078e0082 */
[----:B------:R-:W-:Y:S02]  /*21b0*/  IMAD.MOV.U32 R15, RZ, RZ, R65 ;  /* 0x000000ffff0f7224 */ /* 0x000fe400078e0041 */
[----:B------:R-:W-:Y:S02]  /*21c0*/  IMAD.MOV.U32 R130, RZ, RZ, R133 ;  /* 0x000000ffff827224 */ /* 0x000fe400078e0085 */
[----:B------:R-:W-:-:S07]  /*21d0*/  IMAD.MOV.U32 R65, RZ, RZ, R62 ;  /* 0x000000ffff417224 */ /* 0x000fce00078e003e */
.L_x_98:
[----:B------:R-:W-:Y:S05]  /*21e0*/  BSYNC.RECONVERGENT B0 ;  /* 0x0000000000007941 */ /* 0x000fea0003800200 */
.L_x_96:
        /* <DEDUP_REMOVED lines=9> */
.L_x_100:
[----:B------:R-:W-:Y:S02]  /*2280*/  IMAD.MOV.U32 R132, RZ, RZ, R131 ;  /* 0x000000ffff847224 */ /* 0x000fe400078e0083 */
[----:B------:R-:W-:Y:S02]  /*2290*/  IMAD.MOV.U32 R14, RZ, RZ, R64 ;  /* 0x000000ffff0e7224 */ /* 0x000fe400078e0040 */
[----:B------:R-:W-:Y:S02]  /*22a0*/  IMAD.MOV.U32 R131, RZ, RZ, R130 ;  /* 0x000000ffff837224 */ /* 0x000fe400078e0082 */
[----:B------:R-:W-:-:S07]  /*22b0*/  IMAD.MOV.U32 R64, RZ, RZ, R65 ;  /* 0x000000ffff407224 */ /* 0x000fce00078e0041 */
.L_x_101:
[----:B------:R-:W-:Y:S05]  /*22c0*/  BSYNC.RECONVERGENT B0 ;  /* 0x0000000000007941 */ /* 0x000fea0003800200 */
.L_x_99:
        /* <DEDUP_REMOVED lines=9> */
.L_x_103:
[----:B------:R-:W-:Y:S02]  /*2360*/  IMAD.MOV.U32 R13, RZ, RZ, R128 ;  /* 0x000000ffff0d7224 */ /* 0x000fe400078e0080 */
[----:B------:R-:W-:Y:S02]  /*2370*/  IMAD.MOV.U32 R11, RZ, RZ, R67 ;  /* 0x000000ffff0b7224 */ /* 0x000fe400078e0043 */
[----:B------:R-:W-:Y:S02]  /*2380*/  IMAD.MOV.U32 R128, RZ, RZ, R131 ;  /* 0x000000ffff807224 */ /* 0x000fe400078e0083 */
[----:B------:R-:W-:-:S07]  /*2390*/  IMAD.MOV.U32 R67, RZ, RZ, R64 ;  /* 0x000000ffff437224 */ /* 0x000fce00078e0040 */
.L_x_104:
[----:B------:R-:W-:Y:S05]  /*23a0*/  BSYNC.RECONVERGENT B0 ;  /* 0x0000000000007941 */ /* 0x000fea0003800200 */
.L_x_102:
        /* <DEDUP_REMOVED lines=9> */
.L_x_106:
[----:B------:R-:W-:Y:S02]  /*2440*/  IMAD.MOV.U32 R12, RZ, RZ, R129 ;  /* 0x000000ffff0c7224 */ /* 0x000fe400078e0081 */
[----:B------:R-:W-:Y:S02]  /*2450*/  IMAD.MOV.U32 R10, RZ, RZ, R66 ;  /* 0x000000ffff0a7224 */ /* 0x000fe400078e0042 */
[----:B------:R-:W-:Y:S02]  /*2460*/  IMAD.MOV.U32 R129, RZ, RZ, R128 ;  /* 0x000000ffff817224 */ /* 0x000fe400078e0080 */
[----:B------:R-:W-:-:S07]  /*2470*/  IMAD.MOV.U32 R66, RZ, RZ, R67 ;  /* 0x000000ffff427224 */ /* 0x000fce00078e0043 */
.L_x_107:
[----:B------:R-:W-:Y:S05]  /*2480*/  BSYNC.RECONVERGENT B0 ;  /* 0x0000000000007941 */ /* 0x000fea0003800200 */
.L_x_105:
        /* <DEDUP_REMOVED lines=9> */
.L_x_109:
[----:B------:R-:W-:Y:S02]  /*2520*/  IMAD.MOV.U32 R9, RZ, RZ, R126 ;  /* 0x000000ffff097224 */ /* 0x000fe400078e007e */
[----:B------:R-:W-:Y:S02]  /*2530*/  IMAD.MOV.U32 R7, RZ, RZ, R69 ;  /* 0x000000ffff077224 */ /* 0x000fe400078e0045 */
[----:B------:R-:W-:Y:S02]  /*2540*/  IMAD.MOV.U32 R126, RZ, RZ, R129 ;  /* 0x000000ffff7e7224 */ /* 0x000fe400078e0081 */
[----:B------:R-:W-:-:S07]  /*2550*/  IMAD.MOV.U32 R69, RZ, RZ, R66 ;  /* 0x000000ffff457224 */ /* 0x000fce00078e0042 */
.L_x_110:
[----:B------:R-:W-:Y:S05]  /*2560*/  BSYNC.RECONVERGENT B0 ;  /* 0x0000000000007941 */ /* 0x000fea0003800200 */
.L_x_108:
        /* <DEDUP_REMOVED lines=9> */
.L_x_112:
[----:B------:R-:W-:Y:S02]  /*2600*/  IMAD.MOV.U32 R128, RZ, RZ, R127 ;  /* 0x000000ffff807224 */ /* 0x000fe400078e007f */
[----:B------:R-:W-:Y:S02]  /*2610*/  IMAD.MOV.U32 R8, RZ, RZ, R68 ;  /* 0x000000ffff087224 */ /* 0x000fe400078e0044 */
[----:B------:R-:W-:Y:S02]  /*2620*/  IMAD.MOV.U32 R127, RZ, RZ, R126 ;  /* 0x000000ffff7f7224 */ /* 0x000fe400078e007e */
[----:B------:R-:W-:-:S07]  /*2630*/  IMAD.MOV.U32 R68, RZ, RZ, R69 ;  /* 0x000000ffff447224 */ /* 0x000fce00078e0045 */
.L_x_113:
[----:B------:R-:W-:Y:S05]  /*2640*/  BSYNC.RECONVERGENT B0 ;  /* 0x0000000000007941 */ /* 0x000fea0003800200 */
.L_x_111:
        /* <DEDUP_REMOVED lines=9> */
.L_x_115:
[----:B------:R-:W-:Y:S02]  /*26e0*/  IMAD.MOV.U32 R131, RZ, RZ, R124 ;  /* 0x000000ffff837224 */ /* 0x000fe400078e007c */
[----:B------:R-:W-:Y:S02]  /*26f0*/  IMAD.MOV.U32 R129, RZ, RZ, R71 ;  /* 0x000000ffff817224 */ /* 0x000fe400078e0047 */
[----:B------:R-:W-:Y:S02]  /*2700*/  IMAD.MOV.U32 R124, RZ, RZ, R127 ;  /* 0x000000ffff7c7224 */ /* 0x000fe400078e007f */
[----:B------:R-:W-:-:S07]  /*2710*/  IMAD.MOV.U32 R71, RZ, RZ, R68 ;  /* 0x000000ffff477224 */ /* 0x000fce00078e0044 */
.L_x_116:
[----:B------:R-:W-:Y:S05]  /*2720*/  BSYNC.RECONVERGENT B0 ;  /* 0x0000000000007941 */ /* 0x000fea0003800200 */
.L_x_114:
        /* <DEDUP_REMOVED lines=9> */
.L_x_118:
[----:B------:R-:W-:Y:S02]  /*27c0*/  IMAD.MOV.U32 R126, RZ, RZ, R125 ;  /* 0x000000ffff7e7224 */ /* 0x000fe400078e007d */
[----:B------:R-:W-:Y:S02]  /*27d0*/  IMAD.MOV.U32 R36, RZ, RZ, R70 ;  /* 0x000000ffff247224 */ /* 0x000fe400078e0046 */
[----:B------:R-:W-:Y:S02]  /*27e0*/  IMAD.MOV.U32 R125, RZ, RZ, R124 ;  /* 0x000000ffff7d7224 */ /* 0x000fe400078e007c */
[----:B------:R-:W-:-:S07]  /*27f0*/  IMAD.MOV.U32 R70, RZ, RZ, R71 ;  /* 0x000000ffff467224 */ /* 0x000fce00078e0047 */
.L_x_119:
[----:B------:R-:W-:Y:S05]  /*2800*/  BSYNC.RECONVERGENT B0 ;  /* 0x0000000000007941 */ /* 0x000fea0003800200 */
.L_x_117:
        /* <DEDUP_REMOVED lines=9> */
.L_x_121:
[----:B------:R-:W-:Y:S02]  /*28a0*/  IMAD.MOV.U32 R127, RZ, RZ, R122 ;  /* 0x000000ffff7f7224 */ /* 0x000fe400078e007a */
[----:B------:R-:W-:Y:S02]  /*28b0*/  IMAD.MOV.U32 R39, RZ, RZ, R73 ;  /* 0x000000ffff277224 */ /* 0x000fe400078e0049 */
[----:B------:R-:W-:Y:S02]  /*28c0*/  IMAD.MOV.U32 R122, RZ, RZ, R125 ;  /* 0x000000ffff7a7224 */ /* 0x000fe400078e007d */
[----:B------:R-:W-:-:S07]  /*28d0*/  IMAD.MOV.U32 R73, RZ, RZ, R70 ;  /* 0x000000ffff497224 */ /* 0x000fce00078e0046 */
.L_x_122:
[----:B------:R-:W-:Y:S05]  /*28e0*/  BSYNC.RECONVERGENT B0 ;  /* 0x0000000000007941 */ /* 0x000fea0003800200 */
.L_x_120:
        /* <DEDUP_REMOVED lines=9> */
.L_x_124:
[----:B------:R-:W-:Y:S02]  /*2980*/  IMAD.MOV.U32 R124, RZ, RZ, R123 ;  /* 0x000000ffff7c7224 */ /* 0x000fe400078e007b */
[----:B------:R-:W-:Y:S02]  /*2990*/  IMAD.MOV.U32 R38, RZ, RZ, R72 ;  /* 0x000000ffff267224 */ /* 0x000fe400078e0048 */
[----:B------:R-:W-:Y:S02]  /*29a0*/  IMAD.MOV.U32 R123, RZ, RZ, R122 ;  /* 0x000000ffff7b7224 */ /* 0x000fe400078e007a */
[----:B------:R-:W-:-:S07]  /*29b0*/  IMAD.MOV.U32 R72, RZ, RZ, R73 ;  /* 0x000000ffff487224 */ /* 0x000fce00078e0049 */
.L_x_125:
[----:B------:R-:W-:Y:S05]  /*29c0*/  BSYNC.RECONVERGENT B0 ;  /* 0x0000000000007941 */ /* 0x000fea0003800200 */
.L_x_123:
        /* <DEDUP_REMOVED lines=9> */
.L_x_127:
[----:B------:R-:W-:Y:S02]  /*2a60*/  IMAD.MOV.U32 R125, RZ, RZ, R120 ;  /* 0x000000ffff7d7224 */ /* 0x000fe400078e0078 */
[----:B------:R-:W-:Y:S02]  /*2a70*/  IMAD.MOV.U32 R41, RZ, RZ, R75 ;  /* 0x000000ffff297224 */ /* 0x000fe400078e004b */
[----:B------:R-:W-:Y:S02]  /*2a80*/  IMAD.MOV.U32 R120, RZ, RZ, R123 ;  /* 0x000000ffff787224 */ /* 0x000fe400078e007b */
[----:B------:R-:W-:-:S07]  /*2a90*/  IMAD.MOV.U32 R75, RZ, RZ, R72 ;  /* 0x000000ffff4b7224 */ /* 0x000fce00078e0048 */
.L_x_128:
[----:B------:R-:W-:Y:S05]  /*2aa0*/  BSYNC.RECONVERGENT B0 ;  /* 0x0000000000007941 */ /* 0x000fea0003800200 */
.L_x_126:
        /* <DEDUP_REMOVED lines=9> */
.L_x_130:
[----:B------:R-:W-:Y:S02]  /*2b40*/  IMAD.MOV.U32 R122, RZ, RZ, R121 ;  /* 0x000000ffff7a7224 */ /* 0x000fe400078e0079 */
[----:B------:R-:W-:Y:S02]  /*2b50*/  IMAD.MOV.U32 R40, RZ, RZ, R74 ;  /* 0x000000ffff287224 */ /* 0x000fe400078e004a */
[----:B------:R-:W-:Y:S02]  /*2b60*/  IMAD.MOV.U32 R121, RZ, RZ, R120 ;  /* 0x000000ffff797224 */ /* 0x000fe400078e0078 */
[----:B------:R-:W-:-:S07]  /*2b70*/  IMAD.MOV.U32 R74, RZ, RZ, R75 ;  /* 0x000000ffff4a7224 */ /* 0x000fce00078e004b */
.L_x_131:
[----:B------:R-:W-:Y:S05]  /*2b80*/  BSYNC.RECONVERGENT B0 ;  /* 0x0000000000007941 */ /* 0x000fea0003800200 */
.L_x_129:
        /* <DEDUP_REMOVED lines=9> */
.L_x_133:
[----:B------:R-:W-:Y:S02]  /*2c20*/  IMAD.MOV.U32 R123, RZ, RZ, R118 ;  /* 0x000000ffff7b7224 */ /* 0x000fe400078e0076 */
[----:B------:R-:W-:Y:S02]  /*2c30*/  IMAD.MOV.U32 R43, RZ, RZ, R77 ;  /* 0x000000ffff2b7224 */ /* 0x000fe400078e004d */
[----:B------:R-:W-:Y:S02]  /*2c40*/  IMAD.MOV.U32 R118, RZ, RZ, R121 ;  /* 0x000000ffff767224 */ /* 0x000fe400078e0079 */
[----:B------:R-:W-:-:S07]  /*2c50*/  IMAD.MOV.U32 R77, RZ, RZ, R74 ;  /* 0x000000ffff4d7224 */ /* 0x000fce00078e004a */
.L_x_134:
[----:B------:R-:W-:Y:S05]  /*2c60*/  BSYNC.RECONVERGENT B0 ;  /* 0x0000000000007941 */ /* 0x000fea0003800200 */
.L_x_132:
        /* <DEDUP_REMOVED lines=9> */
.L_x_136:
[----:B------:R-:W-:Y:S02]  /*2d00*/  IMAD.MOV.U32 R120, RZ, RZ, R119 ;  /* 0x000000ffff787224 */ /* 0x000fe400078e0077 */
[----:B------:R-:W-:Y:S02]  /*2d10*/  IMAD.MOV.U32 R42, RZ, RZ, R76 ;  /* 0x000000ffff2a7224 */ /* 0x000fe400078e004c */
[----:B------:R-:W-:Y:S02]  /*2d20*/  IMAD.MOV.U32 R119, RZ, RZ, R118 ;  /* 0x000000ffff777224 */ /* 0x000fe400078e0076 */
[----:B------:R-:W-:-:S07]  /*2d30*/  IMAD.MOV.U32 R76, RZ, RZ, R77 ;  /* 0x000000ffff4c7224 */ /* 0x000fce00078e004d */
.L_x_137:
[----:B------:R-:W-:Y:S05]  /*2d40*/  BSYNC.RECONVERGENT B0 ;  /* 0x0000000000007941 */ /* 0x000fea0003800200 */
.L_x_135:
        /* <DEDUP_REMOVED lines=9> */
.L_x_139:
[----:B------:R-:W-:Y:S02]  /*2de0*/  IMAD.MOV.U32 R121, RZ, RZ, R116 ;  /* 0x000000ffff797224 */ /* 0x000fe400078e0074 */
[----:B------:R-:W-:Y:S02]  /*2df0*/  IMAD.MOV.U32 R45, RZ, RZ, R79 ;  /* 0x000000ffff2d7224 */ /* 0x000fe400078e004f */
[----:B------:R-:W-:Y:S02]  /*2e00*/  IMAD.MOV.U32 R116, RZ, RZ, R119 ;  /* 0x000000ffff747224 */ /* 0x000fe400078e0077 */
[----:B------:R-:W-:-:S07]  /*2e10*/  IMAD.MOV.U32 R79, RZ, RZ, R76 ;  /* 0x000000ffff4f7224 */ /* 0x000fce00078e004c */
.L_x_140:
[----:B------:R-:W-:Y:S05]  /*2e20*/  BSYNC.RECONVERGENT B0 ;  /* 0x0000000000007941 */ /* 0x000fea0003800200 */
.L_x_138:
        /* <DEDUP_REMOVED lines=9> */
.L_x_142:
[----:B------:R-:W-:Y:S02]  /*2ec0*/  IMAD.MOV.U32 R118, RZ, RZ, R117 ;  /* 0x000000ffff767224 */ /* 0x000fe400078e0075 */
[----:B------:R-:W-:Y:S02]  /*2ed0*/  IMAD.MOV.U32 R44, RZ, RZ, R78 ;  /* 0x000000ffff2c7224 */ /* 0x000fe400078e004e */
[----:B------:R-:W-:Y:S02]  /*2ee0*/  IMAD.MOV.U32 R117, RZ, RZ, R116 ;  /* 0x000000ffff757224 */ /* 0x000fe400078e0074 */
[----:B------:R-:W-:-:S07]  /*2ef0*/  IMAD.MOV.U32 R78, RZ, RZ, R79 ;  /* 0x000000ffff4e7224 */ /* 0x000fce00078e004f */
.L_x_143:
[----:B------:R-:W-:Y:S05]  /*2f00*/  BSYNC.RECONVERGENT B0 ;  /* 0x0000000000007941 */ /* 0x000fea0003800200 */
.L_x_141:
        /* <DEDUP_REMOVED lines=9> */
.L_x_145:
[----:B------:R-:W-:Y:S02]  /*2fa0*/  IMAD.MOV.U32 R119, RZ, RZ, R114 ;  /* 0x000000ffff777224 */ /* 0x000fe400078e0072 */
[----:B------:R-:W-:Y:S02]  /*2fb0*/  IMAD.MOV.U32 R47, RZ, RZ, R81 ;  /* 0x000000ffff2f7224 */ /* 0x000fe400078e0051 */
[----:B------:R-:W-:Y:S02]  /*2fc0*/  IMAD.MOV.U32 R114, RZ, RZ, R117 ;  /* 0x000000ffff727224 */ /* 0x000fe400078e0075 */
[----:B------:R-:W-:-:S07]  /*2fd0*/  IMAD.MOV.U32 R81, RZ, RZ, R78 ;  /* 0x000000ffff517224 */ /* 0x000fce00078e004e */
.L_x_146:
[----:B------:R-:W-:Y:S05]  /*2fe0*/  BSYNC.RECONVERGENT B0 ;  /* 0x0000000000007941 */ /* 0x000fea0003800200 */
.L_x_144:
        /* <DEDUP_REMOVED lines=9> */
.L_x_148:
[----:B------:R-:W-:Y:S02]  /*3080*/  IMAD.MOV.U32 R116, RZ, RZ, R115 ;  /* 0x000000ffff747224 */ /* 0x000fe400078e0073 */
[----:B------:R-:W-:Y:S02]  /*3090*/  IMAD.MOV.U32 R46, RZ, RZ, R80 ;  /* 0x000000ffff2e7224 */ /* 0x000fe400078e0050 */
[----:B------:R-:W-:Y:S02]  /*30a0*/  IMAD.MOV.U32 R115, RZ, RZ, R114 ;  /* 0x000000ffff737224 */ /* 0x000fe400078e0072 */
[----:B------:R-:W-:-:S07]  /*30b0*/  IMAD.MOV.U32 R80, RZ, RZ, R81 ;  /* 0x000000ffff507224 */ /* 0x000fce00078e0051 */
.L_x_149:
[----:B------:R-:W-:Y:S05]  /*30c0*/  BSYNC.RECONVERGENT B0 ;  /* 0x0000000000007941 */ /* 0x000fea0003800200 */
.L_x_147:
        /* <DEDUP_REMOVED lines=9> */
.L_x_151:
[----:B------:R-:W-:Y:S02]  /*3160*/  IMAD.MOV.U32 R117, RZ, RZ, R112 ;  /* 0x000000ffff757224 */ /* 0x000fe400078e0070 */
[----:B------:R-:W-:Y:S02]  /*3170*/  IMAD.MOV.U32 R49, RZ, RZ, R83 ;  /* 0x000000ffff317224 */ /* 0x000fe400078e0053 */
[----:B------:R-:W-:Y:S02]  /*3180*/  IMAD.MOV.U32 R112, RZ, RZ, R115 ;  /* 0x000000ffff707224 */ /* 0x000fe400078e0073 */
[----:B------:R-:W-:-:S07]  /*3190*/  IMAD.MOV.U32 R83, RZ, RZ, R80 ;  /* 0x000000ffff537224 */ /* 0x000fce00078e0050 */
.L_x_152:
[----:B------:R-:W-:Y:S05]  /*31a0*/  BSYNC.RECONVERGENT B0 ;  /* 0x0000000000007941 */ /* 0x000fea0003800200 */
.L_x_150:
        /* <DEDUP_REMOVED lines=9> */
.L_x_154:
[----:B------:R-:W-:Y:S02]  /*3240*/  IMAD.MOV.U32 R114, RZ, RZ, R113 ;  /* 0x000000ffff727224 */ /* 0x000fe400078e0071 */
[----:B------:R-:W-:Y:S02]  /*3250*/  IMAD.MOV.U32 R48, RZ, RZ, R82 ;  /* 0x000000ffff307224 */ /* 0x000fe400078e0052 */
[----:B------:R-:W-:Y:S02]  /*3260*/  IMAD.MOV.U32 R113, RZ, RZ, R112 ;  /* 0x000000ffff717224 */ /* 0x000fe400078e0070 */
[----:B------:R-:W-:-:S07]  /*3270*/  IMAD.MOV.U32 R82, RZ, RZ, R83 ;  /* 0x000000ffff527224 */ /* 0x000fce00078e0053 */
.L_x_155:
[----:B------:R-:W-:Y:S05]  /*3280*/  BSYNC.RECONVERGENT B0 ;  /* 0x0000000000007941 */ /* 0x000fea0003800200 */
.L_x_153:
        /* <DEDUP_REMOVED lines=9> */
.L_x_157:
[----:B------:R-:W-:Y:S02]  /*3320*/  IMAD.MOV.U32 R115, RZ, RZ, R110 ;  /* 0x000000ffff737224 */ /* 0x000fe400078e006e */
[----:B------:R-:W-:Y:S02]  /*3330*/  IMAD.MOV.U32 R51, RZ, RZ, R85 ;  /* 0x000000ffff337224 */ /* 0x000fe400078e0055 */
[----:B------:R-:W-:Y:S02]  /*3340*/  IMAD.MOV.U32 R110, RZ, RZ, R113 ;  /* 0x000000ffff6e7224 */ /* 0x000fe400078e0071 */
[----:B------:R-:W-:-:S07]  /*3350*/  IMAD.MOV.U32 R85, RZ, RZ, R82 ;  /* 0x000000ffff557224 */ /* 0x000fce00078e0052 */
.L_x_158:
[----:B------:R-:W-:Y:S05]  /*3360*/  BSYNC.RECONVERGENT B0 ;  /* 0x0000000000007941 */ /* 0x000fea0003800200 */
.L_x_156:
        /* <DEDUP_REMOVED lines=9> */
.L_x_160:
[----:B------:R-:W-:Y:S02]  /*3400*/  IMAD.MOV.U32 R50, RZ, RZ, R111 ;  /* 0x000000ffff327224 */ /* 0x000fe400078e006f */
[----:B------:R-:W-:Y:S02]  /*3410*/  IMAD.MOV.U32 R52, RZ, RZ, R84 ;  /* 0x000000ffff347224 */ /* 0x000fe400078e0054 */
[----:B------:R-:W-:Y:S02]  /*3420*/  IMAD.MOV.U32 R111, RZ, RZ, R110 ;  /* 0x000000ffff6f7224 */ /* 0x000fe400078e006e */
[----:B------:R-:W-:-:S07]  /*3430*/  IMAD.MOV.U32 R84, RZ, RZ, R85 ;  /* 0x000000ffff547224 */ /* 0x000fce00078e0055 */
.L_x_161:
[----:B------:R-:W-:Y:S05]  /*3440*/  BSYNC.RECONVERGENT B0 ;  /* 0x0000000000007941 */ /* 0x000fea0003800200 */
.L_x_159:
        /* <DEDUP_REMOVED lines=9> */
.L_x_163:
[----:B------:R-:W-:Y:S02]  /*34e0*/  IMAD.MOV.U32 R53, RZ, RZ, R108 ;  /* 0x000000ffff357224 */ /* 0x000fe400078e006c */
[----:B------:R-:W-:Y:S02]  /*34f0*/  IMAD.MOV.U32 R55, RZ, RZ, R87 ;  /* 0x000000ffff377224 */ /* 0x000fe400078e0057 */
[----:B------:R-:W-:Y:S02]  /*3500*/  IMAD.MOV.U32 R108, RZ, RZ, R111 ;  /* 0x000000ffff6c7224 */ /* 0x000fe400078e006f */
[----:B------:R-:W-:-:S07]  /*3510*/  IMAD.MOV.U32 R87, RZ, RZ, R84 ;  /* 0x000000ffff577224 */ /* 0x000fce00078e0054 */
.L_x_164:
[----:B------:R-:W-:Y:S05]  /*3520*/  BSYNC.RECONVERGENT B0 ;  /* 0x0000000000007941 */ /* 0x000fea0003800200 */
.L_x_162:
        /* <DEDUP_REMOVED lines=9> */
.L_x_166:
[----:B------:R-:W-:Y:S02]  /*35c0*/  IMAD.MOV.U32 R54, RZ, RZ, R109 ;  /* 0x000000ffff367224 */ /* 0x000fe400078e006d */
[----:B------:R-:W-:Y:S02]  /*35d0*/  IMAD.MOV.U32 R56, RZ, RZ, R86 ;  /* 0x000000ffff387224 */ /* 0x000fe400078e0056 */
[----:B------:R-:W-:Y:S02]  /*35e0*/  IMAD.MOV.U32 R109, RZ, RZ, R108 ;  /* 0x000000ffff6d7224 */ /* 0x000fe400078e006c */
[----:B------:R-:W-:-:S07]  /*35f0*/  IMAD.MOV.U32 R86, RZ, RZ, R87 ;  /* 0x000000ffff567224 */ /* 0x000fce00078e0057 */
.L_x_167:
[----:B------:R-:W-:Y:S05]  /*3600*/  BSYNC.RECONVERGENT B0 ;  /* 0x0000000000007941 */ /* 0x000fea0003800200 */
.L_x_165:
        /* <DEDUP_REMOVED lines=9> */
.L_x_169:
[----:B------:R-:W-:Y:S02]  /*36a0*/  IMAD.MOV.U32 R57, RZ, RZ, R106 ;  /* 0x000000ffff397224 */ /* 0x000fe400078e006a */
[----:B------:R-:W-:Y:S02]  /*36b0*/  IMAD.MOV.U32 R59, RZ, RZ, R89 ;  /* 0x000000ffff3b7224 */ /* 0x000fe400078e0059 */
[----:B------:R-:W-:Y:S02]  /*36c0*/  IMAD.MOV.U32 R106, RZ, RZ, R109 ;  /* 0x000000ffff6a7224 */ /* 0x000fe400078e006d */
[----:B------:R-:W-:-:S07]  /*36d0*/  IMAD.MOV.U32 R89, RZ, RZ, R86 ;  /* 0x000000ffff597224 */ /* 0x000fce00078e0056 */
.L_x_170:
[----:B------:R-:W-:Y:S05]  /*36e0*/  BSYNC.RECONVERGENT B0 ;  /* 0x0000000000007941 */ /* 0x000fea0003800200 */
.L_x_168:
        /* <DEDUP_REMOVED lines=9> */
.L_x_172:
[----:B------:R-:W-:Y:S02]  /*3780*/  IMAD.MOV.U32 R58, RZ, RZ, R107 ;  /* 0x000000ffff3a7224 */ /* 0x000fe400078e006b */
[----:B------:R-:W-:Y:S02]  /*3790*/  IMAD.MOV.U32 R60, RZ, RZ, R88 ;  /* 0x000000ffff3c7224 */ /* 0x000fe400078e0058 */
[----:B------:R-:W-:Y:S02]  /*37a0*/  IMAD.MOV.U32 R107, RZ, RZ, R106 ;  /* 0x000000ffff6b7224 */ /* 0x000fe400078e006a */
[----:B------:R-:W-:-:S07]  /*37b0*/  IMAD.MOV.U32 R88, RZ, RZ, R89 ;  /* 0x000000ffff587224 */ /* 0x000fce00078e0059 */
.L_x_173:
[----:B------:R-:W-:Y:S05]  /*37c0*/  BSYNC.RECONVERGENT B0 ;  /* 0x0000000000007941 */ /* 0x000fea0003800200 */
.L_x_171:
        /* <DEDUP_REMOVED lines=9> */
.L_x_175:
[----:B------:R-:W-:Y:S02]  /*3860*/  IMAD.MOV.U32 R61, RZ, RZ, R104 ;  /* 0x000000ffff3d7224 */ /* 0x000fe400078e0068 */
[----:B------:R-:W-:Y:S02]  /*3870*/  IMAD.MOV.U32 R63, RZ, RZ, R91 ;  /* 0x000000ffff3f7224 */ /* 0x000fe400078e005b */
[----:B------:R-:W-:Y:S02]  /*3880*/  IMAD.MOV.U32 R104, RZ, RZ, R107 ;  /* 0x000000ffff687224 */ /* 0x000fe400078e006b */
[----:B------:R-:W-:-:S07]  /*3890*/  IMAD.MOV.U32 R91, RZ, RZ, R88 ;  /* 0x000000ffff5b7224 */ /* 0x000fce00078e0058 */
.L_x_176:
[----:B------:R-:W-:Y:S05]  /*38a0*/  BSYNC.RECONVERGENT B0 ;  /* 0x0000000000007941 */ /* 0x000fea0003800200 */
.L_x_174:
        /* <DEDUP_REMOVED lines=9> */
.L_x_178:
[----:B------:R-:W-:Y:S02]  /*3940*/  IMAD.MOV.U32 R62, RZ, RZ, R105 ;  /* 0x000000ffff3e7224 */ /* 0x000fe400078e0069 */
[----:B------:R-:W-:Y:S02]  /*3950*/  IMAD.MOV.U32 R64, RZ, RZ, R90 ;  /* 0x000000ffff407224 */ /* 0x000fe400078e005a */
[----:B------:R-:W-:Y:S02]  /*3960*/  IMAD.MOV.U32 R105, RZ, RZ, R104 ;  /* 0x000000ffff697224 */ /* 0x000fe400078e0068 */
[----:B------:R-:W-:-:S07]  /*3970*/  IMAD.MOV.U32 R90, RZ, RZ, R91 ;  /* 0x000000ffff5a7224 */ /* 0x000fce00078e005b */
.L_x_179:
[----:B------:R-:W-:Y:S05]  /*3980*/  BSYNC.RECONVERGENT B0 ;  /* 0x0000000000007941 */ /* 0x000fea0003800200 */
.L_x_177:
        /* <DEDUP_REMOVED lines=9> */
.L_x_181:
[----:B------:R-:W-:Y:S02]  /*3a20*/  IMAD.MOV.U32 R65, RZ, RZ, R102 ;  /* 0x000000ffff417224 */ /* 0x000fe400078e0066 */
[----:B------:R-:W-:Y:S02]  /*3a30*/  IMAD.MOV.U32 R67, RZ, RZ, R93 ;  /* 0x000000ffff437224 */ /* 0x000fe400078e005d */
[----:B------:R-:W-:Y:S02]  /*3a40*/  IMAD.MOV.U32 R102, RZ, RZ, R105 ;  /* 0x000000ffff667224 */ /* 0x000fe400078e0069 */
[----:B------:R-:W-:-:S07]  /*3a50*/  IMAD.MOV.U32 R93, RZ, RZ, R90 ;  /* 0x000000ffff5d7224 */ /* 0x000fce00078e005a */
.L_x_182:
[----:B------:R-:W-:Y:S05]  /*3a60*/  BSYNC.RECONVERGENT B0 ;  /* 0x0000000000007941 */ /* 0x000fea0003800200 */
.L_x_180:
        /* <DEDUP_REMOVED lines=9> */
.L_x_184:
[----:B------:R-:W-:Y:S02]  /*3b00*/  IMAD.MOV.U32 R104, RZ, RZ, R103 ;  /* 0x000000ffff687224 */ /* 0x000fe400078e0067 */
[----:B------:R-:W-:Y:S02]  /*3b10*/  IMAD.MOV.U32 R106, RZ, RZ, R92 ;  /* 0x000000ffff6a7224 */ /* 0x000fe400078e005c */
[----:B------:R-:W-:Y:S02]  /*3b20*/  IMAD.MOV.U32 R103, RZ, RZ, R102 ;  /* 0x000000ffff677224 */ /* 0x000fe400078e0066 */
[----:B------:R-:W-:-:S07]  /*3b30*/  IMAD.MOV.U32 R92, RZ, RZ, R93 ;  /* 0x000000ffff5c7224 */ /* 0x000fce00078e005d */
.L_x_185:
[----:B------:R-:W-:Y:S05]  /*3b40*/  BSYNC.RECONVERGENT B0 ;  /* 0x0000000000007941 */ /* 0x000fea0003800200 */
.L_x_183:
        /* <DEDUP_REMOVED lines=9> */
.L_x_187:
[----:B------:R-:W-:Y:S02]  /*3be0*/  IMAD.MOV.U32 R105, RZ, RZ, R100 ;  /* 0x000000ffff697224 */ /* 0x000fe400078e0064 */
[----:B------:R-:W-:Y:S02]  /*3bf0*/  IMAD.MOV.U32 R107, RZ, RZ, R95 ;  /* 0x000000ffff6b7224 */ /* 0x000fe400078e005f */
[----:B------:R-:W-:Y:S02]  /*3c00*/  IMAD.MOV.U32 R100, RZ, RZ, R103 ;  /* 0x000000ffff647224 */ /* 0x000fe400078e0067 */
[----:B------:R-:W-:-:S07]  /*3c10*/  IMAD.MOV.U32 R95, RZ, RZ, R92 ;  /* 0x000000ffff5f7224 */ /* 0x000fce00078e005c */
.L_x_188:
[----:B------:R-:W-:Y:S05]  /*3c20*/  BSYNC.RECONVERGENT B0 ;  /* 0x0000000000007941 */ /* 0x000fea0003800200 */
.L_x_186:
        /* <DEDUP_REMOVED lines=9> */
.L_x_190:
[----:B------:R-:W-:Y:S02]  /*3cc0*/  IMAD.MOV.U32 R108, RZ, RZ, R101 ;  /* 0x000000ffff6c7224 */ /* 0x000fe400078e0065 */
[----:B------:R-:W-:Y:S02]  /*3cd0*/  IMAD.MOV.U32 R136, RZ, RZ, R94 ;  /* 0x000000ffff887224 */ /* 0x000fe400078e005e */
[----:B------:R-:W-:Y:S02]  /*3ce0*/  IMAD.MOV.U32 R101, RZ, RZ, R100 ;  /* 0x000000ffff657224 */ /* 0x000fe400078e0064 */
[----:B------:R-:W-:-:S07]  /*3cf0*/  IMAD.MOV.U32 R94, RZ, RZ, R95 ;  /* 0x000000ffff5e7224 */ /* 0x000fce00078e005f */
.L_x_191:
[----:B------:R-:W-:Y:S05]  /*3d00*/  BSYNC.RECONVERGENT B0 ;  /* 0x0000000000007941 */ /* 0x000fea0003800200 */
.L_x_189:
        /* <DEDUP_REMOVED lines=9> */
.L_x_193:
[----:B------:R-:W-:Y:S02]  /*3da0*/  IMAD.MOV.U32 R137, RZ, RZ, R0 ;  /* 0x000000ffff897224 */ /* 0x000fe400078e0000 */
[----:B------:R-:W-:Y:S02]  /*3db0*/  IMAD.MOV.U32 R139, RZ, RZ, R97 ;  /* 0x000000ffff8b7224 */ /* 0x000fe400078e0061 */
[----:B------:R-:W-:Y:S02]  /*3dc0*/  IMAD.MOV.U32 R0, RZ, RZ, R101 ;  /* 0x000000ffff007224 */ /* 0x000fe400078e0065 */
[----:B------:R-:W-:-:S07]  /*3dd0*/  IMAD.MOV.U32 R97, RZ, RZ, R94 ;  /* 0x000000ffff617224 */ /* 0x000fce00078e005e */
.L_x_194:
[----:B------:R-:W-:Y:S05]  /*3de0*/  BSYNC.RECONVERGENT B0 ;  /* 0x0000000000007941 */ /* 0x000fea0003800200 */
.L_x_192:
        /* <DEDUP_REMOVED lines=9> */
.L_x_196:
[----:B------:R-:W-:Y:S02]  /*3e80*/  IMAD.MOV.U32 R138, RZ, RZ, R35 ;  /* 0x000000ffff8a7224 */ /* 0x000fe400078e0023 */
[----:B------:R-:W-:Y:S02]  /*3e90*/  IMAD.MOV.U32 R140, RZ, RZ, R96 ;  /* 0x000000ffff8c7224 */ /* 0x000fe400078e0060 */
[----:B------:R-:W-:Y:S02]  /*3ea0*/  IMAD.MOV.U32 R35, RZ, RZ, R0 ;  /* 0x000000ffff237224 */ /* 0x000fe400078e0000 */
[----:B------:R-:W-:-:S07]  /*3eb0*/  IMAD.MOV.U32 R96, RZ, RZ, R97 ;  /* 0x000000ffff607224 */ /* 0x000fce00078e0061 */
.L_x_197:
[----:B------:R-:W-:Y:S05]  /*3ec0*/  BSYNC.RECONVERGENT B0 ;  /* 0x0000000000007941 */ /* 0x000fea0003800200 */
.L_x_195:
        /* <DEDUP_REMOVED lines=9> */
.L_x_199:
[----:B------:R-:W-:Y:S02]  /*3f60*/  IMAD.MOV.U32 R141, RZ, RZ, R34 ;  /* 0x000000ffff8d7224 */ /* 0x000fe400078e0022 */
[----:B------:R-:W-:Y:S02]  /*3f70*/  IMAD.MOV.U32 R143, RZ, RZ, R99 ;  /* 0x000000ffff8f7224 */ /* 0x000fe400078e0063 */
[----:B------:R-:W-:Y:S02]  /*3f80*/  IMAD.MOV.U32 R34, RZ, RZ, R35 ;  /* 0x000000ffff227224 */ /* 0x000fe400078e0023 */
[----:B------:R-:W-:-:S07]  /*3f90*/  IMAD.MOV.U32 R99, RZ, RZ, R96 ;  /* 0x000000ffff637224 */ /* 0x000fce00078e0060 */
.L_x_200:
[----:B------:R-:W-:Y:S05]  /*3fa0*/  BSYNC.RECONVERGENT B0 ;  /* 0x0000000000007941 */ /* 0x000fea0003800200 */
.L_x_198:
        /* <DEDUP_REMOVED lines=9> */
.L_x_202:
[----:B------:R-:W-:Y:S02]  /*4040*/  IMAD.MOV.U32 R142, RZ, RZ, R37 ;  /* 0x000000ffff8e7224 */ /* 0x000fe400078e0025 */
[----:B------:R-:W-:Y:S02]  /*4050*/  IMAD.MOV.U32 R144, RZ, RZ, R98 ;  /* 0x000000ffff907224 */ /* 0x000fe400078e0062 */
[----:B------:R-:W-:Y:S02]  /*4060*/  IMAD.MOV.U32 R37, RZ, RZ, R34 ;  /* 0x000000ffff257224 */ /* 0x000fe400078e0022 */
[----:B------:R-:W-:-:S07]  /*4070*/  IMAD.MOV.U32 R98, RZ, RZ, R99 ;  /* 0x000000ffff627224 */ /* 0x000fce00078e0063 */
.L_x_203:
[----:B------:R-:W-:Y:S05]  /*4080*/  BSYNC.RECONVERGENT B0 ;  /* 0x0000000000007941 */ /* 0x000fea0003800200 */
.L_x_201:
[----:B------:R-:W2:Y:S04]  /*4090*/  LDG.E R35, desc[UR6][R4.64+0x80] ;  /* 0x0000800604237981 */ /* 0x000ea8000c1e1900 */
[----:B------:R-:W3:Y:S01]  /*40a0*/  LDG.E R69, desc[UR6][R2.64+0x80] ;  /* 0x0000800602457981 */ /* 0x000ee2000c1e1900 */
[----:B------:R-:W-:Y:S01]  /*40b0*/  BSSY.RECONVERGENT B0, `(.L_x_204) ;  /* 0x0000014000007945 */ /* 0x000fe20003800200 */
[CC--:B--2---:R-:W-:Y:S02]  /*40c0*/  FSETP.GT.FTZ.AND P0, PT, R35.reuse, R184.reuse, PT ;  /* 0x000000b82300720b */ /* 0x0c4fe40003f14000 */
[----:B------:R-:W-:Y:S02]  /*40d0*/  FSETP.NEU.FTZ.AND P1, PT, R35, R184, PT ;  /* 0x000000b82300720b */ /* 0x000fe40003f3d000 */
[----:B------:R-:W-:-:S02]  /*40e0*/  ISETP.EQ.OR P0, PT, R182, -0x1, P0 ;  /* 0xffffffffb600780c */ /* 0x000fc40000702670 */
[----:B---3--:R-:W-:-:S04]  /*40f0*/  ISETP.GE.OR P1, PT, R69, R182, P1 ;  /* 0x000000b64500720c */ /* 0x008fc80000f26670 */
[----:B------:R-:W-:-:S13]  /*4100*/  PLOP3.LUT P1, PT, P0, P1, PT, 0x8, 0x80 ;  /* 0x000000000080781c */ /* 0x000fda0000722170 */
[----:B------:R-:W-:Y:S01]  /*4110*/  @!P1 MOV R184, R35 ;  /* 0x0000002300b89202 */ /* 0x000fe20000000f00 */
[----:B------:R-:W-:-:S03]  /*4120*/  @!P1 IMAD.MOV.U32 R182, RZ, RZ, R69 ;  /* 0x000000ffffb69224 */ /* 0x000fc600078e0045 */
[----:B------:R-:W-:-:S04]  /*4130*/  FSETP.GT.FTZ.AND P0, PT, R184, R181, PT ;  /* 0x000000b5b800720b */ /* 0x000fc80003f14000 */
[----:B------:R-:W-:-:S13]  /*4140*/  ISETP.EQ.OR P0, PT, R179, -0x1, P0 ;  /* 0xffffffffb300780c */ /* 0x000fda0000702670 */
[----:B------:R-:W-:Y:S05]  /*4150*/  @P0 BRA `(.L_x_205) ;  /* 0x0000000000140947 */ /* 0x000fea0003800000 */
[----:B------:R-:W-:Y:S01]  /*4160*/  FSETP.NEU.FTZ.AND P0, PT, R184, R181, PT ;  /* 0x000000b5b800720b */ /* 0x000fe20003f1d000 */
[----:B------:R-:W-:Y:S02]  /*4170*/  IMAD.MOV.U32 R146, RZ, RZ, R184 ;  /* 0x000000ffff927224 */ /* 0x000fe400078e00b8 */
[----:B------:R-:W-:Y:S01]  /*4180*/  IMAD.MOV.U32 R145, RZ, RZ, R182 ;  /* 0x000000ffff917224 */ /* 0x000fe200078e00b6 */
[----:B------:R-:W-:-:S13]  /*4190*/  ISETP.GE.OR P0, PT, R182, R179, P0 ;  /* 0x000000b3b600720c */ /* 0x000fda0000706670 */
[----:B------:R-:W-:Y:S05]  /*41a0*/  @P0 BRA `(.L_x_206) ;  /* 0x0000000000100947 */ /* 0x000fea0003800000 */
.L_x_205:
[----:B------:R-:W-:Y:S01]  /*41b0*/  IMAD.MOV.U32 R146, RZ, RZ, R181 ;  /* 0x000000ffff927224 */ /* 0x000fe200078e00b5 */
[----:B------:R-:W-:Y:S01]  /*41c0*/  MOV R181, R184 ;  /* 0x000000b800b57202 */ /* 0x000fe20000000f00 */
[----:B------:R-:W-:Y:S02]  /*41d0*/  IMAD.MOV.U32 R145, RZ, RZ, R179 ;  /* 0x000000ffff917224 */ /* 0x000fe400078e00b3 */
[----:B------:R-:W-:-:S07]  /*41e0*/  IMAD.MOV.U32 R179, RZ, RZ, R182 ;  /* 0x000000ffffb37224 */ /* 0x000fce00078e00b6 */
.L_x_206:
[----:B------:R-:W-:Y:S05]  /*41f0*/  BSYNC.RECONVERGENT B0 ;  /* 0x0000000000007941 */ /* 0x000fea0003800200 */
.L_x_204:
[----:B------:R-:W-:Y:S01]  /*4200*/  FSETP.GT.FTZ.AND P0, PT, R181, R180, PT ;  /* 0x000000b4b500720b */ /* 0x000fe20003f14000 */
[----:B------:R-:W-:Y:S03]  /*4210*/  BSSY.RECONVERGENT B0, `(.L_x_207) ;  /* 0x000000c000007945 */ /* 0x000fe60003800200 */
[----:B------:R-:W-:-:S13]  /*4220*/  ISETP.EQ.OR P0, PT, R178, -0x1, P0 ;  /* 0xffffffffb200780c */ /* 0x000fda0000702670 */
[----:B------:R-:W-:Y:S05]  /*4230*/  @P0 BRA `(.L_x_208) ;  /* 0x0000000000140947 */ /* 0x000fea0003800000 */
[----:B------:R-:W-:Y:S01]  /*4240*/  FSETP.NEU.FTZ.AND P0, PT, R181, R180, PT ;  /* 0x000000b4b500720b */ /* 0x000fe20003f1d000 */
[----:B------:R-:W-:Y:S02]  /*4250*/  IMAD.MOV.U32 R103, RZ, RZ, R181 ;  /* 0x000000ffff677224 */ /* 0x000fe400078e00b5 */
[----:B------:R-:W-:Y:S01]  /*4260*/  IMAD.MOV.U32 R66, RZ, RZ, R179 ;  /* 0x000000ffff427224 */ /* 0x000fe200078e00b3 */
[----:B------:R-:W-:-:S13]  /*4270*/  ISETP.GE.OR P0, PT, R179, R178, P0 ;  /* 0x000000b2b300720c */ /* 0x000fda0000706670 */
[----:B------:R-:W-:Y:S05]  /*4280*/  @P0 BRA `(.L_x_209) ;  /* 0x0000000000100947 */ /* 0x000fea0003800000 */
.L_x_208:
[----:B------:R-:W-:Y:S01]  /*4290*/  IMAD.MOV.U32 R103, RZ, RZ, R180 ;  /* 0x000000ffff677224 */ /* 0x000fe200078e00b4 */
[----:B------:R-:W-:Y:S01]  /*42a0*/  MOV R180, R181 ;  /* 0x000000b500b47202 */ /* 0x000fe20000000f00 */
[----:B------:R-:W-:Y:S02]  /*42b0*/  IMAD.MOV.U32 R66, RZ, RZ, R178 ;  /* 0x000000ffff427224 */ /* 0x000fe400078e00b2 */
[----:B------:R-:W-:-:S07]  /*42c0*/  IMAD.MOV.U32 R178, RZ, RZ, R179 ;  /* 0x000000ffffb27224 */ /* 0x000fce00078e00b3 */
.L_x_209:
[----:B------:R-:W-:Y:S05]  /*42d0*/  BSYNC.RECONVERGENT B0 ;  /* 0x0000000000007941 */ /* 0x000fea0003800200 */
.L_x_207:
        /* <DEDUP_REMOVED lines=9> */
.L_x_211:
[----:B------:R-:W-:Y:S01]  /*4370*/  IMAD.MOV.U32 R102, RZ, RZ, R177 ;  /* 0x000000ffff667224 */ /* 0x000fe200078e00b1 */
[----:B------:R-:W-:Y:S01]  /*4380*/  MOV R177, R180 ;  /* 0x000000b400b17202 */ /* 0x000fe20000000f00 */
[----:B------:R-:W-:Y:S02]  /*4390*/  IMAD.MOV.U32 R69, RZ, RZ, R175 ;  /* 0x000000ffff457224 */ /* 0x000fe400078e00af */
[----:B------:R-:W-:-:S07]  /*43a0*/  IMAD.MOV.U32 R175, RZ, RZ, R178 ;  /* 0x000000ffffaf7224 */ /* 0x000fce00078e00b2 */
.L_x_212:
[----:B------:R-:W-:Y:S05]  /*43b0*/  BSYNC.RECONVERGENT B0 ;  /* 0x0000000000007941 */ /* 0x000fea0003800200 */
.L_x_210:
        /* <DEDUP_REMOVED lines=9> */
.L_x_214:
[----:B------:R-:W-:Y:S01]  /*4450*/  IMAD.MOV.U32 R101, RZ, RZ, R176 ;  /* 0x000000ffff657224 */ /* 0x000fe200078e00b0 */
[----:B------:R-:W-:Y:S01]  /*4460*/  MOV R176, R177 ;  /* 0x000000b100b07202 */ /* 0x000fe20000000f00 */
[----:B------:R-:W-:Y:S02]  /*4470*/  IMAD.MOV.U32 R68, RZ, RZ, R174 ;  /* 0x000000ffff447224 */ /* 0x000fe400078e00ae */
[----:B------:R-:W-:-:S07]  /*4480*/  IMAD.MOV.U32 R174, RZ, RZ, R175 ;  /* 0x000000ffffae7224 */ /* 0x000fce00078e00af */
.L_x_215:
[----:B------:R-:W-:Y:S05]  /*4490*/  BSYNC.RECONVERGENT B0 ;  /* 0x0000000000007941 */ /* 0x000fea0003800200 */
.L_x_213:
        /* <DEDUP_REMOVED lines=9> */
.L_x_217:
[----:B------:R-:W-:Y:S01]  /*4530*/  IMAD.MOV.U32 R100, RZ, RZ, R173 ;  /* 0x000000ffff647224 */ /* 0x000fe200078e00ad */
[----:B------:R-:W-:Y:S01]  /*4540*/  MOV R173, R176 ;  /* 0x000000b000ad7202 */ /* 0x000fe20000000f00 */
[----:B------:R-:W-:Y:S02]  /*4550*/  IMAD.MOV.U32 R71, RZ, RZ, R171 ;  /* 0x000000ffff477224 */ /* 0x000fe400078e00ab */
[----:B------:R-:W-:-:S07]  /*4560*/  IMAD.MOV.U32 R171, RZ, RZ, R174 ;  /* 0x000000ffffab7224 */ /* 0x000fce00078e00ae */
.L_x_218:
[----:B------:R-:W-:Y:S05]  /*4570*/  BSYNC.RECONVERGENT B0 ;  /* 0x0000000000007941 */ /* 0x000fea0003800200 */
.L_x_216:
        /* <DEDUP_REMOVED lines=9> */
.L_x_220:
[----:B------:R-:W-:Y:S01]  /*4610*/  IMAD.MOV.U32 R99, RZ, RZ, R172 ;  /* 0x000000ffff637224 */ /* 0x000fe200078e00ac */
[----:B------:R-:W-:Y:S01]  /*4620*/  MOV R172, R173 ;  /* 0x000000ad00ac7202 */ /* 0x000fe20000000f00 */
[----:B------:R-:W-:Y:S02]  /*4630*/  IMAD.MOV.U32 R70, RZ, RZ, R170 ;  /* 0x000000ffff467224 */ /* 0x000fe400078e00aa */
[----:B------:R-:W-:-:S07]  /*4640*/  IMAD.MOV.U32 R170, RZ, RZ, R171 ;  /* 0x000000ffffaa7224 */ /* 0x000fce00078e00ab */
.L_x_221:
[----:B------:R-:W-:Y:S05]  /*4650*/  BSYNC.RECONVERGENT B0 ;  /* 0x0000000000007941 */ /* 0x000fea0003800200 */
.L_x_219:
        /* <DEDUP_REMOVED lines=9> */
.L_x_223:
[----:B------:R-:W-:Y:S01]  /*46f0*/  IMAD.MOV.U32 R96, RZ, RZ, R169 ;  /* 0x000000ffff607224 */ /* 0x000fe200078e00a9 */
[----:B------:R-:W-:Y:S01]  /*4700*/  MOV R169, R172 ;  /* 0x000000ac00a97202 */ /* 0x000fe20000000f00 */
[----:B------:R-:W-:Y:S02]  /*4710*/  IMAD.MOV.U32 R73, RZ, RZ, R167 ;  /* 0x000000ffff497224 */ /* 0x000fe400078e00a7 */
[----:B------:R-:W-:-:S07]  /*4720*/  IMAD.MOV.U32 R167, RZ, RZ, R170 ;  /* 0x000000ffffa77224 */ /* 0x000fce00078e00aa */
.L_x_224:
[----:B------:R-:W-:Y:S05]  /*4730*/  BSYNC.RECONVERGENT B0 ;  /* 0x0000000000007941 */ /* 0x000fea0003800200 */
.L_x_222:
        /* <DEDUP_REMOVED lines=9> */
.L_x_226:
[----:B------:R-:W-:Y:S01]  /*47d0*/  IMAD.MOV.U32 R97, RZ, RZ, R168 ;  /* 0x000000ffff617224 */ /* 0x000fe200078e00a8 */
[----:B------:R-:W-:Y:S01]  /*47e0*/  MOV R168, R169 ;  /* 0x000000a900a87202 */ /* 0x000fe20000000f00 */
[----:B------:R-:W-:Y:S02]  /*47f0*/  IMAD.MOV.U32 R72, RZ, RZ, R166 ;  /* 0x000000ffff487224 */ /* 0x000fe400078e00a6 */
[----:B------:R-:W-:-:S07]  /*4800*/  IMAD.MOV.U32 R166, RZ, RZ, R167 ;  /* 0x000000ffffa67224 */ /* 0x000fce00078e00a7 */
.L_x_227:
[----:B------:R-:W-:Y:S05]  /*4810*/  BSYNC.RECONVERGENT B0 ;  /* 0x0000000000007941 */ /* 0x000fea0003800200 */
.L_x_225:
        /* <DEDUP_REMOVED lines=9> */
.L_x_229:
[----:B------:R-:W-:Y:S01]  /*48b0*/  IMAD.MOV.U32 R94, RZ, RZ, R165 ;  /* 0x000000ffff5e7224 */ /* 0x000fe200078e00a5 */
[----:B------:R-:W-:Y:S01]  /*48c0*/  MOV R165, R168 ;  /* 0x000000a800a57202 */ /* 0x000fe20000000f00 */
[----:B------:R-:W-:Y:S02]  /*48d0*/  IMAD.MOV.U32 R75, RZ, RZ, R163 ;  /* 0x000000ffff4b7224 */ /* 0x000fe400078e00a3 */
[----:B------:R-:W-:-:S07]  /*48e0*/  IMAD.MOV.U32 R163, RZ, RZ, R166 ;  /* 0x000000ffffa37224 */ /* 0x000fce00078e00a6 */
.L_x_230:
[----:B------:R-:W-:Y:S05]  /*48f0*/  BSYNC.RECONVERGENT B0 ;  /* 0x0000000000007941 */ /* 0x000fea0003800200 */
.L_x_228:
        /* <DEDUP_REMOVED lines=9> */
.L_x_232:
[----:B------:R-:W-:Y:S01]  /*4990*/  IMAD.MOV.U32 R95, RZ, RZ, R164 ;  /* 0x000000ffff5f7224 */ /* 0x000fe200078e00a4 */
[----:B------:R-:W-:Y:S01]  /*49a0*/  MOV R164, R165 ;  /* 0x000000a500a47202 */ /* 0x000fe20000000f00 */
[----:B------:R-:W-:Y:S02]  /*49b0*/  IMAD.MOV.U32 R74, RZ, RZ, R162 ;  /* 0x000000ffff4a7224 */ /* 0x000fe400078e00a2 */
[----:B------:R-:W-:-:S07]  /*49c0*/  IMAD.MOV.U32 R162, RZ, RZ, R163 ;  /* 0x000000ffffa27224 */ /* 0x000fce00078e00a3 */
.L_x_233:
[----:B------:R-:W-:Y:S05]  /*49d0*/  BSYNC.RECONVERGENT B0 ;  /* 0x0000000000007941 */ /* 0x000fea0003800200 */
.L_x_231:
        /* <DEDUP_REMOVED lines=9> */
.L_x_235:
[----:B------:R-:W-:Y:S01]  /*4a70*/  IMAD.MOV.U32 R92, RZ, RZ, R161 ;  /* 0x000000ffff5c7224 */ /* 0x000fe200078e00a1 */
[----:B------:R-:W-:Y:S01]  /*4a80*/  MOV R161, R164 ;  /* 0x000000a400a17202 */ /* 0x000fe20000000f00 */
[----:B------:R-:W-:Y:S02]  /*4a90*/  IMAD.MOV.U32 R77, RZ, RZ, R159 ;  /* 0x000000ffff4d7224 */ /* 0x000fe400078e009f */
[----:B------:R-:W-:-:S07]  /*4aa0*/  IMAD.MOV.U32 R159, RZ, RZ, R162 ;  /* 0x000000ffff9f7224 */ /* 0x000fce00078e00a2 */
.L_x_236:
[----:B------:R-:W-:Y:S05]  /*4ab0*/  BSYNC.RECONVERGENT B0 ;  /* 0x0000000000007941 */ /* 0x000fea0003800200 */
.L_x_234:
        /* <DEDUP_REMOVED lines=9> */
.L_x_238:
[----:B------:R-:W-:Y:S01]  /*4b50*/  IMAD.MOV.U32 R93, RZ, RZ, R160 ;  /* 0x000000ffff5d7224 */ /* 0x000fe200078e00a0 */
[----:B------:R-:W-:Y:S01]  /*4b60*/  MOV R160, R161 ;  /* 0x000000a100a07202 */ /* 0x000fe20000000f00 */
[----:B------:R-:W-:Y:S02]  /*4b70*/  IMAD.MOV.U32 R76, RZ, RZ, R158 ;  /* 0x000000ffff4c7224 */ /* 0x000fe400078e009e */
[----:B------:R-:W-:-:S07]  /*4b80*/  IMAD.MOV.U32 R158, RZ, RZ, R159 ;  /* 0x000000ffff9e7224 */ /* 0x000fce00078e009f */
.L_x_239:
[----:B------:R-:W-:Y:S05]  /*4b90*/  BSYNC.RECONVERGENT B0 ;  /* 0x0000000000007941 */ /* 0x000fea0003800200 */
.L_x_237:
        /* <DEDUP_REMOVED lines=9> */
.L_x_241:
[----:B------:R-:W-:Y:S01]  /*4c30*/  IMAD.MOV.U32 R90, RZ, RZ, R157 ;  /* 0x000000ffff5a7224 */ /* 0x000fe200078e009d */
[----:B------:R-:W-:Y:S01]  /*4c40*/  MOV R157, R160 ;  /* 0x000000a0009d7202 */ /* 0x000fe20000000f00 */
[----:B------:R-:W-:Y:S02]  /*4c50*/  IMAD.MOV.U32 R79, RZ, RZ, R155 ;  /* 0x000000ffff4f7224 */ /* 0x000fe400078e009b */
[----:B------:R-:W-:-:S07]  /*4c60*/  IMAD.MOV.U32 R155, RZ, RZ, R158 ;  /* 0x000000ffff9b7224 */ /* 0x000fce00078e009e */
.L_x_242:
[----:B------:R-:W-:Y:S05]  /*4c70*/  BSYNC.RECONVERGENT B0 ;  /* 0x0000000000007941 */ /* 0x000fea0003800200 */
.L_x_240:
        /* <DEDUP_REMOVED lines=9> */
.L_x_244:
[----:B------:R-:W-:Y:S01]  /*4d10*/  IMAD.MOV.U32 R91, RZ, RZ, R156 ;  /* 0x000000ffff5b7224 */ /* 0x000fe200078e009c */
[----:B------:R-:W-:Y:S01]  /*4d20*/  MOV R156, R157 ;  /* 0x0000009d009c7202 */ /* 0x000fe20000000f00 */
[----:B------:R-:W-:Y:S02]  /*4d30*/  IMAD.MOV.U32 R78, RZ, RZ, R154 ;  /* 0x000000ffff4e7224 */ /* 0x000fe400078e009a */
[----:B------:R-:W-:-:S07]  /*4d40*/  IMAD.MOV.U32 R154, RZ, RZ, R155 ;  /* 0x000000ffff9a7224 */ /* 0x000fce00078e009b */
.L_x_245:
[----:B------:R-:W-:Y:S05]  /*4d50*/  BSYNC.RECONVERGENT B0 ;  /* 0x0000000000007941 */ /* 0x000fea0003800200 */
.L_x_243:
        /* <DEDUP_REMOVED lines=9> */
.L_x_247:
[----:B------:R-:W-:Y:S01]  /*4df0*/  IMAD.MOV.U32 R88, RZ, RZ, R153 ;  /* 0x000000ffff587224 */ /* 0x000fe200078e0099 */
[----:B------:R-:W-:Y:S01]  /*4e00*/  MOV R153, R156 ;  /* 0x0000009c00997202 */ /* 0x000fe20000000f00 */
[----:B------:R-:W-:Y:S02]  /*4e10*/  IMAD.MOV.U32 R81, RZ, RZ, R151 ;  /* 0x000000ffff517224 */ /* 0x000fe400078e0097 */
[----:B------:R-:W-:-:S07]  /*4e20*/  IMAD.MOV.U32 R151, RZ, RZ, R154 ;  /* 0x000000ffff977224 */ /* 0x000fce00078e009a */
.L_x_248:
[----:B------:R-:W-:Y:S05]  /*4e30*/  BSYNC.RECONVERGENT B0 ;  /* 0x0000000000007941 */ /* 0x000fea0003800200 */
.L_x_246:
        /* <DEDUP_REMOVED lines=9> */
.L_x_250:
[----:B------:R-:W-:Y:S01]  /*4ed0*/  IMAD.MOV.U32 R89, RZ, RZ, R152 ;  /* 0x000000ffff597224 */ /* 0x000fe200078e0098 */
[----:B------:R-:W-:Y:S01]  /*4ee0*/  MOV R152, R153 ;  /* 0x0000009900987202 */ /* 0x000fe20000000f00 */
[----:B------:R-:W-:Y:S02]  /*4ef0*/  IMAD.MOV.U32 R80, RZ, RZ, R150 ;  /* 0x000000ffff507224 */ /* 0x000fe400078e0096 */
[----:B------:R-:W-:-:S07]  /*4f00*/  IMAD.MOV.U32 R150, RZ, RZ, R151 ;  /* 0x000000ffff967224 */ /* 0x000fce00078e0097 */
.L_x_251:
[----:B------:R-:W-:Y:S05]  /*4f10*/  BSYNC.RECONVERGENT B0 ;  /* 0x0000000000007941 */ /* 0x000fea0003800200 */
.L_x_249:
        /* <DEDUP_REMOVED lines=9> */
.L_x_253:
[----:B------:R-:W-:Y:S01]  /*4fb0*/  IMAD.MOV.U32 R86, RZ, RZ, R149 ;  /* 0x000000ffff567224 */ /* 0x000fe200078e0095 */
[----:B------:R-:W-:Y:S01]  /*4fc0*/  MOV R149, R152 ;  /* 0x0000009800957202 */ /* 0x000fe20000000f00 */
[----:B------:R-:W-:Y:S02]  /*4fd0*/  IMAD.MOV.U32 R83, RZ, RZ, R147 ;  /* 0x000000ffff537224 */ /* 0x000fe400078e0093 */
[----:B------:R-:W-:-:S07]  /*4fe0*/  IMAD.MOV.U32 R147, RZ, RZ, R150 ;  /* 0x000000ffff937224 */ /* 0x000fce00078e0096 */
.L_x_254:
[----:B------:R-:W-:Y:S05]  /*4ff0*/  BSYNC.RECONVERGENT B0 ;  /* 0x0000000000007941 */ /* 0x000fea0003800200 */
.L_x_252:
        /* <DEDUP_REMOVED lines=9> */
.L_x_256:
[----:B------:R-:W-:Y:S01]  /*5090*/  IMAD.MOV.U32 R87, RZ, RZ, R148 ;  /* 0x000000ffff577224 */ /* 0x000fe200078e0094 */
[----:B------:R-:W-:Y:S01]  /*50a0*/  MOV R148, R149 ;  /* 0x0000009500947202 */ /* 0x000fe20000000f00 */
[----:B------:R-:W-:Y:S02]  /*50b0*/  IMAD.MOV.U32 R82, RZ, RZ, R32 ;  /* 0x000000ffff527224 */ /* 0x000fe400078e0020 */
[----:B------:R-:W-:-:S07]  /*50c0*/  IMAD.MOV.U32 R32, RZ, RZ, R147 ;  /* 0x000000ffff207224 */ /* 0x000fce00078e0093 */
.L_x_257:
[----:B------:R-:W-:Y:S05]  /*50d0*/  BSYNC.RECONVERGENT B0 ;  /* 0x0000000000007941 */ /* 0x000fea0003800200 */
.L_x_255:
        /* <DEDUP_REMOVED lines=9> */
.L_x_259:
[----:B------:R-:W-:Y:S01]  /*5170*/  IMAD.MOV.U32 R84, RZ, RZ, R33 ;  /* 0x000000ffff547224 */ /* 0x000fe200078e0021 */
[----:B------:R-:W-:Y:S01]  /*5180*/  MOV R33, R148 ;  /* 0x0000009400217202 */ /* 0x000fe20000000f00 */
[----:B------:R-:W-:Y:S02]  /*5190*/  IMAD.MOV.U32 R85, RZ, RZ, R31 ;  /* 0x000000ffff557224 */ /* 0x000fe400078e001f */
[----:B------:R-:W-:-:S07]  /*51a0*/  IMAD.MOV.U32 R31, RZ, RZ, R32 ;  /* 0x000000ffff1f7224 */ /* 0x000fce00078e0020 */
.L_x_260:
[----:B------:R-:W-:Y:S05]  /*51b0*/  BSYNC.RECONVERGENT B0 ;  /* 0x0000000000007941 */ /* 0x000fea0003800200 */
.L_x_258:
        /* <DEDUP_REMOVED lines=9> */
.L_x_262:
[----:B------:R-:W-:Y:S01]  /*5250*/  IMAD.MOV.U32 R35, RZ, RZ, R30 ;  /* 0x000000ffff237224 */ /* 0x000fe200078e001e */
[----:B------:R-:W-:Y:S01]  /*5260*/  MOV R30, R33 ;  /* 0x00000021001e7202 */ /* 0x000fe20000000f00 */
[----:B------:R-:W-:Y:S02]  /*5270*/  IMAD.MOV.U32 R34, RZ, RZ, R28 ;  /* 0x000000ffff227224 */ /* 0x000fe400078e001c */
[----:B------:R-:W-:-:S07]  /*5280*/  IMAD.MOV.U32 R28, RZ, RZ, R31 ;  /* 0x000000ffff1c7224 */ /* 0x000fce00078e001f */
.L_x_263:
[----:B------:R-:W-:Y:S05]  /*5290*/  BSYNC.RECONVERGENT B0 ;  /* 0x0000000000007941 */ /* 0x000fea0003800200 */
.L_x_261:
        /* <DEDUP_REMOVED lines=9> */
.L_x_265:
[----:B------:R-:W-:Y:S01]  /*5330*/  IMAD.MOV.U32 R32, RZ, RZ, R29 ;  /* 0x000000ffff207224 */ /* 0x000fe200078e001d */
[----:B------:R-:W-:Y:S01]  /*5340*/  MOV R29, R30 ;  /* 0x0000001e001d7202 */ /* 0x000fe20000000f00 */
[----:B------:R-:W-:Y:S02]  /*5350*/  IMAD.MOV.U32 R33, RZ, RZ, R27 ;  /* 0x000000ffff217224 */ /* 0x000fe400078e001b */
[----:B------:R-:W-:-:S07]  /*5360*/  IMAD.MOV.U32 R27, RZ, RZ, R28 ;  /* 0x000000ffff1b7224 */ /* 0x000fce00078e001c */
.L_x_266:
[----:B------:R-:W-:Y:S05]  /*5370*/  BSYNC.RECONVERGENT B0 ;  /* 0x0000000000007941 */ /* 0x000fea0003800200 */
.L_x_264:
        /* <DEDUP_REMOVED lines=9> */
.L_x_268:
[----:B------:R-:W-:Y:S01]  /*5410*/  IMAD.MOV.U32 R31, RZ, RZ, R26 ;  /* 0x000000ffff1f7224 */ /* 0x000fe200078e001a */
[----:B------:R-:W-:Y:S01]  /*5420*/  MOV R26, R29 ;  /* 0x0000001d001a7202 */ /* 0x000fe20000000f00 */
[----:B------:R-:W-:Y:S02]  /*5430*/  IMAD.MOV.U32 R30, RZ, RZ, R24 ;  /* 0x000000ffff1e7224 */ /* 0x000fe400078e0018 */
[----:B------:R-:W-:-:S07]  /*5440*/  IMAD.MOV.U32 R24, RZ, RZ, R27 ;  /* 0x000000ffff187224 */ /* 0x000fce00078e001b */
.L_x_269:
[----:B------:R-:W-:Y:S05]  /*5450*/  BSYNC.RECONVERGENT B0 ;  /* 0x0000000000007941 */ /* 0x000fea0003800200 */
.L_x_267:
        /* <DEDUP_REMOVED lines=9> */
.L_x_271:
[----:B------:R-:W-:Y:S01]  /*54f0*/  IMAD.MOV.U32 R28, RZ, RZ, R25 ;  /* 0x000000ffff1c7224 */ /* 0x000fe200078e0019 */
[----:B------:R-:W-:Y:S01]  /*5500*/  MOV R25, R26 ;  /* 0x0000001a00197202 */ /* 0x000fe20000000f00 */
[----:B------:R-:W-:Y:S02]  /*5510*/  IMAD.MOV.U32 R29, RZ, RZ, R23 ;  /* 0x000000ffff1d7224 */ /* 0x000fe400078e0017 */
[----:B------:R-:W-:-:S07]  /*5520*/  IMAD.MOV.U32 R23, RZ, RZ, R24 ;  /* 0x000000ffff177224 */ /* 0x000fce00078e0018 */
.L_x_272:
[----:B------:R-:W-:Y:S05]  /*5530*/  BSYNC.RECONVERGENT B0 ;  /* 0x0000000000007941 */ /* 0x000fea0003800200 */
.L_x_270:
        /* <DEDUP_REMOVED lines=9> */
.L_x_274:
[----:B------:R-:W-:Y:S01]  /*55d0*/  IMAD.MOV.U32 R27, RZ, RZ, R22 ;  /* 0x000000ffff1b7224 */ /* 0x000fe200078e0016 */
[----:B------:R-:W-:Y:S01]  /*55e0*/  MOV R22, R25 ;  /* 0x0000001900167202 */ /* 0x000fe20000000f00 */
[----:B------:R-:W-:Y:S02]  /*55f0*/  IMAD.MOV.U32 R26, RZ, RZ, R20 ;  /* 0x000000ffff1a7224 */ /* 0x000fe400078e0014 */
[----:B------:R-:W-:-:S07]  /*5600*/  IMAD.MOV.U32 R20, RZ, RZ, R23 ;  /* 0x000000ffff147224 */ /* 0x000fce00078e0017 */
.L_x_275:
[----:B------:R-:W-:Y:S05]  /*5610*/  BSYNC.RECONVERGENT B0 ;  /* 0x0000000000007941 */ /* 0x000fea0003800200 */
.L_x_273:
        /* <DEDUP_REMOVED lines=9> */
.L_x_277:
[----:B------:R-:W-:Y:S01]  /*56b0*/  IMAD.MOV.U32 R24, RZ, RZ, R21 ;  /* 0x000000ffff187224 */ /* 0x000fe200078e0015 */
[----:B------:R-:W-:Y:S01]  /*56c0*/  MOV R21, R22 ;  /* 0x0000001600157202 */ /* 0x000fe20000000f00 */
[----:B------:R-:W-:Y:S02]  /*56d0*/  IMAD.MOV.U32 R25, RZ, RZ, R19 ;  /* 0x000000ffff197224 */ /* 0x000fe400078e0013 */
[----:B------:R-:W-:-:S07]  /*56e0*/  IMAD.MOV.U32 R19, RZ, RZ, R20 ;  /* 0x000000ffff137224 */ /* 0x000fce00078e0014 */
.L_x_278:
[----:B------:R-:W-:Y:S05]  /*56f0*/  BSYNC.RECONVERGENT B0 ;  /* 0x0000000000007941 */ /* 0x000fea0003800200 */
.L_x_276:
        /* <DEDUP_REMOVED lines=9> */
.L_x_280:
[----:B------:R-:W-:Y:S01]  /*5790*/  IMAD.MOV.U32 R23, RZ, RZ, R18 ;  /* 0x000000ffff177224 */ /* 0x000fe200078e0012 */
[----:B------:R-:W-:Y:S01]  /*57a0*/  MOV R18, R21 ;  /* 0x0000001500127202 */ /* 0x000fe20000000f00 */
[----:B------:R-:W-:Y:S02]  /*57b0*/  IMAD.MOV.U32 R22, RZ, RZ, R16 ;  /* 0x000000ffff167224 */ /* 0x000fe400078e0010 */
[----:B------:R-:W-:-:S07]  /*57c0*/  IMAD.MOV.U32 R16, RZ, RZ, R19 ;  /* 0x000000ffff107224 */ /* 0x000fce00078e0013 */
.L_x_281:
[----:B------:R-:W-:Y:S05]  /*57d0*/  BSYNC.RECONVERGENT B0 ;  /* 0x0000000000007941 */ /* 0x000fea0003800200 */
.L_x_279:
        /* <DEDUP_REMOVED lines=9> */
.L_x_283:
[----:B------:R-:W-:Y:S01]  /*5870*/  IMAD.MOV.U32 R20, RZ, RZ, R17 ;  /* 0x000000ffff147224 */ /* 0x000fe200078e0011 */
[----:B------:R-:W-:Y:S01]  /*5880*/  MOV R17, R18 ;  /* 0x0000001200117202 */ /* 0x000fe20000000f00 */
[----:B------:R-:W-:Y:S02]  /*5890*/  IMAD.MOV.U32 R21, RZ, RZ, R15 ;  /* 0x000000ffff157224 */ /* 0x000fe400078e000f */
[----:B------:R-:W-:-:S07]  /*58a0*/  IMAD.MOV.U32 R15, RZ, RZ, R16 ;  /* 0x000000ffff0f7224 */ /* 0x000fce00078e0010 */
.L_x_284:
[----:B------:R-:W-:Y:S05]  /*58b0*/  BSYNC.RECONVERGENT B0 ;  /* 0x0000000000007941 */ /* 0x000fea0003800200 */
.L_x_282:
        /* <DEDUP_REMOVED lines=9> */
.L_x_286:
[----:B------:R-:W-:Y:S01]  /*5950*/  IMAD.MOV.U32 R19, RZ, RZ, R132 ;  /* 0x000000ffff137224 */ /* 0x000fe200078e0084 */
[----:B------:R-:W-:Y:S01]  /*5960*/  MOV R132, R17 ;  /* 0x0000001100847202 */ /* 0x000fe20000000f00 */
[----:B------:R-:W-:Y:S02]  /*5970*/  IMAD.MOV.U32 R18, RZ, RZ, R14 ;  /* 0x000000ffff127224 */ /* 0x000fe400078e000e */
[----:B------:R-:W-:-:S07]  /*5980*/  IMAD.MOV.U32 R14, RZ, RZ, R15 ;  /* 0x000000ffff0e7224 */ /* 0x000fce00078e000f */
.L_x_287:
[----:B------:R-:W-:Y:S05]  /*5990*/  BSYNC.RECONVERGENT B0 ;  /* 0x0000000000007941 */ /* 0x000fea0003800200 */
.L_x_285:
        /* <DEDUP_REMOVED lines=9> */
.L_x_289:
[----:B------:R-:W-:Y:S01]  /*5a30*/  IMAD.MOV.U32 R16, RZ, RZ, R13 ;  /* 0x000000ffff107224 */ /* 0x000fe200078e000d */
[----:B------:R-:W-:Y:S01]  /*5a40*/  MOV R13, R132 ;  /* 0x00000084000d7202 */ /* 0x000fe20000000f00 */
[----:B------:R-:W-:Y:S02]  /*5a50*/  IMAD.MOV.U32 R17, RZ, RZ, R11 ;  /* 0x000000ffff117224 */ /* 0x000fe400078e000b */
[----:B------:R-:W-:-:S07]  /*5a60*/  IMAD.MOV.U32 R11, RZ, RZ, R14 ;  /* 0x000000ffff0b7224 */ /* 0x000fce00078e000e */
.L_x_290:
[----:B------:R-:W-:Y:S05]  /*5a70*/  BSYNC.RECONVERGENT B0 ;  /* 0x0000000000007941 */ /* 0x000fea0003800200 */
.L_x_288:
        /* <DEDUP_REMOVED lines=9> */
.L_x_292:
[----:B------:R-:W-:Y:S01]  /*5b10*/  IMAD.MOV.U32 R15, RZ, RZ, R12 ;  /* 0x000000ffff0f7224 */ /* 0x000fe200078e000c */
[----:B------:R-:W-:Y:S01]  /*5b20*/  MOV R12, R13 ;  /* 0x0000000d000c7202 */ /* 0x000fe20000000f00 */
[----:B------:R-:W-:Y:S02]  /*5b30*/  IMAD.MOV.U32 R14, RZ, RZ, R10 ;  /* 0x000000ffff0e7224 */ /* 0x000fe400078e000a */
[----:B------:R-:W-:-:S07]  /*5b40*/  IMAD.MOV.U32 R10, RZ, RZ, R11 ;  /* 0x000000ffff0a7224 */ /* 0x000fce00078e000b */
.L_x_293:
[----:B------:R-:W-:Y:S05]  /*5b50*/  BSYNC.RECONVERGENT B0 ;  /* 0x0000000000007941 */ /* 0x000fea0003800200 */
.L_x_291:
        /* <DEDUP_REMOVED lines=9> */
.L_x_295:
[----:B------:R-:W-:Y:S01]  /*5bf0*/  IMAD.MOV.U32 R0, RZ, RZ, R9 ;  /* 0x000000ffff007224 */ /* 0x000fe200078e0009 */
[----:B------:R-:W-:Y:S01]  /*5c00*/  MOV R9, R12 ;  /* 0x0000000c00097202 */ /* 0x000fe20000000f00 */
[----:B------:R-:W-:Y:S02]  /*5c10*/  IMAD.MOV.U32 R13, RZ, RZ, R7 ;  /* 0x000000ffff0d7224 */ /* 0x000fe400078e0007 */
[----:B------:R-:W-:-:S07]  /*5c20*/  IMAD.MOV.U32 R7, RZ, RZ, R10 ;  /* 0x000000ffff077224 */ /* 0x000fce00078e000a */
.L_x_296:
[----:B------:R-:W-:Y:S05]  /*5c30*/  BSYNC.RECONVERGENT B0 ;  /* 0x0000000000007941 */ /* 0x000fea0003800200 */
.L_x_294:
        /* <DEDUP_REMOVED lines=9> */
.L_x_298:
[----:B------:R-:W-:Y:S01]  /*5cd0*/  IMAD.MOV.U32 R11, RZ, RZ, R128 ;  /* 0x000000ffff0b7224 */ /* 0x000fe200078e0080 */
[----:B------:R-:W-:Y:S01]  /*5ce0*/  MOV R128, R9 ;  /* 0x0000000900807202 */ /* 0x000fe20000000f00 */
[----:B------:R-:W-:Y:S02]  /*5cf0*/  IMAD.MOV.U32 R12, RZ, RZ, R8 ;  /* 0x000000ffff0c7224 */ /* 0x000fe400078e0008 */
[----:B------:R-:W-:-:S07]  /*5d00*/  IMAD.MOV.U32 R8, RZ, RZ, R7 ;  /* 0x000000ffff087224 */ /* 0x000fce00078e0007 */
.L_x_299:
[----:B------:R-:W-:Y:S05]  /*5d10*/  BSYNC.RECONVERGENT B0 ;  /* 0x0000000000007941 */ /* 0x000fea0003800200 */
.L_x_297:
        /* <DEDUP_REMOVED lines=9> */
.L_x_301:
[----:B------:R-:W-:Y:S01]  /*5db0*/  IMAD.MOV.U32 R10, RZ, RZ, R131 ;  /* 0x000000ffff0a7224 */ /* 0x000fe200078e0083 */
[----:B------:R-:W-:Y:S01]  /*5dc0*/  MOV R131, R128 ;  /* 0x0000008000837202 */ /* 0x000fe20000000f00 */
[----:B------:R-:W-:Y:S02]  /*5dd0*/  IMAD.MOV.U32 R9, RZ, RZ, R129 ;  /* 0x000000ffff097224 */ /* 0x000fe400078e0081 */
[----:B------:R-:W-:-:S07]  /*5de0*/  IMAD.MOV.U32 R129, RZ, RZ, R8 ;  /* 0x000000ffff817224 */ /* 0x000fce00078e0008 */
.L_x_302:
[----:B------:R-:W-:Y:S05]  /*5df0*/  BSYNC.RECONVERGENT B0 ;  /* 0x0000000000007941 */ /* 0x000fea0003800200 */
.L_x_300:
        /* <DEDUP_REMOVED lines=9> */
.L_x_304:
[----:B------:R-:W-:Y:S01]  /*5e90*/  IMAD.MOV.U32 R7, RZ, RZ, R126 ;  /* 0x000000ffff077224 */ /* 0x000fe200078e007e */
[----:B------:R-:W-:Y:S01]  /*5ea0*/  MOV R126, R131 ;  /* 0x00000083007e7202 */ /* 0x000fe20000000f00 */
[----:B------:R-:W-:Y:S02]  /*5eb0*/  IMAD.MOV.U32 R8, RZ, RZ, R36 ;  /* 0x000000ffff087224 */ /* 0x000fe400078e0024 */
[----:B------:R-:W-:-:S07]  /*5ec0*/  IMAD.MOV.U32 R36, RZ, RZ, R129 ;  /* 0x000000ffff247224 */ /* 0x000fce00078e0081 */
.L_x_305:
[----:B------:R-:W-:Y:S05]  /*5ed0*/  BSYNC.RECONVERGENT B0 ;  /* 0x0000000000007941 */ /* 0x000fea0003800200 */
.L_x_303:
        /* <DEDUP_REMOVED lines=9> */
.L_x_307:
[----:B------:R-:W-:Y:S01]  /*5f70*/  IMAD.MOV.U32 R134, RZ, RZ, R127 ;  /* 0x000000ffff867224 */ /* 0x000fe200078e007f */
[----:B------:R-:W-:Y:S01]  /*5f80*/  MOV R127, R126 ;  /* 0x0000007e007f7202 */ /* 0x000fe20000000f00 */
[----:B------:R-:W-:Y:S02]  /*5f90*/  IMAD.MOV.U32 R135, RZ, RZ, R39 ;  /* 0x000000ffff877224 */ /* 0x000fe400078e0027 */
[----:B------:R-:W-:-:S07]  /*5fa0*/  IMAD.MOV.U32 R39, RZ, RZ, R36 ;  /* 0x000000ffff277224 */ /* 0x000fce00078e0024 */
.L_x_308:
[----:B------:R-:W-:Y:S05]  /*5fb0*/  BSYNC.RECONVERGENT B0 ;  /* 0x0000000000007941 */ /* 0x000fea0003800200 */
.L_x_306:
        /* <DEDUP_REMOVED lines=9> */
.L_x_310:
[----:B------:R-:W-:Y:S01]  /*6050*/  IMAD.MOV.U32 R133, RZ, RZ, R124 ;  /* 0x000000ffff857224 */ /* 0x000fe200078e007c */
[----:B------:R-:W-:Y:S01]  /*6060*/  MOV R124, R127 ;  /* 0x0000007f007c7202 */ /* 0x000fe20000000f00 */
[----:B------:R-:W-:Y:S02]  /*6070*/  IMAD.MOV.U32 R36, RZ, RZ, R38 ;  /* 0x000000ffff247224 */ /* 0x000fe400078e0026 */
[----:B------:R-:W-:-:S07]  /*6080*/  IMAD.MOV.U32 R38, RZ, RZ, R39 ;  /* 0x000000ffff267224 */ /* 0x000fce00078e0027 */
.L_x_311:
[----:B------:R-:W-:Y:S05]  /*6090*/  BSYNC.RECONVERGENT B0 ;  /* 0x0000000000007941 */ /* 0x000fea0003800200 */
.L_x_309:
        /* <DEDUP_REMOVED lines=9> */
.L_x_313:
[----:B------:R-:W-:Y:S01]  /*6130*/  IMAD.MOV.U32 R132, RZ, RZ, R125 ;  /* 0x000000ffff847224 */ /* 0x000fe200078e007d */
[----:B------:R-:W-:Y:S01]  /*6140*/  MOV R125, R124 ;  /* 0x0000007c007d7202 */ /* 0x000fe20000000f00 */
[----:B------:R-:W-:Y:S02]  /*6150*/  IMAD.MOV.U32 R39, RZ, RZ, R41 ;  /* 0x000000ffff277224 */ /* 0x000fe400078e0029 */
[----:B------:R-:W-:-:S07]  /*6160*/  IMAD.MOV.U32 R41, RZ, RZ, R38 ;  /* 0x000000ffff297224 */ /* 0x000fce00078e0026 */
.L_x_314:
[----:B------:R-:W-:Y:S05]  /*6170*/  BSYNC.RECONVERGENT B0 ;  /* 0x0000000000007941 */ /* 0x000fea0003800200 */
.L_x_312:
        /* <DEDUP_REMOVED lines=9> */
.L_x_316:
[----:B------:R-:W-:Y:S01]  /*6210*/  IMAD.MOV.U32 R131, RZ, RZ, R122 ;  /* 0x000000ffff837224 */ /* 0x000fe200078e007a */
[----:B------:R-:W-:Y:S01]  /*6220*/  MOV R122, R125 ;  /* 0x0000007d007a7202 */ /* 0x000fe20000000f00 */
[----:B------:R-:W-:Y:S02]  /*6230*/  IMAD.MOV.U32 R38, RZ, RZ, R40 ;  /* 0x000000ffff267224 */ /* 0x000fe400078e0028 */
[----:B------:R-:W-:-:S07]  /*6240*/  IMAD.MOV.U32 R40, RZ, RZ, R41 ;  /* 0x000000ffff287224 */ /* 0x000fce00078e0029 */
.L_x_317:
[----:B------:R-:W-:Y:S05]  /*6250*/  BSYNC.RECONVERGENT B0 ;  /* 0x0000000000007941 */ /* 0x000fea0003800200 */
.L_x_315:
        /* <DEDUP_REMOVED lines=9> */
.L_x_319:
[----:B------:R-:W-:Y:S01]  /*62f0*/  IMAD.MOV.U32 R130, RZ, RZ, R123 ;  /* 0x000000ffff827224 */ /* 0x000fe200078e007b */
[----:B------:R-:W-:Y:S01]  /*6300*/  MOV R123, R122 ;  /* 0x0000007a007b7202 */ /* 0x000fe20000000f00 */
[----:B------:R-:W-:Y:S02]  /*6310*/  IMAD.MOV.U32 R41, RZ, RZ, R43 ;  /* 0x000000ffff297224 */ /* 0x000fe400078e002b */
[----:B------:R-:W-:-:S07]  /*6320*/  IMAD.MOV.U32 R43, RZ, RZ, R40 ;  /* 0x000000ffff2b7224 */ /* 0x000fce00078e0028 */
.L_x_320:
[----:B------:R-:W-:Y:S05]  /*6330*/  BSYNC.RECONVERGENT B0 ;  /* 0x0000000000007941 */ /* 0x000fea0003800200 */
.L_x_318:
        /* <DEDUP_REMOVED lines=9> */
.L_x_322:
[----:B------:R-:W-:Y:S01]  /*63d0*/  IMAD.MOV.U32 R129, RZ, RZ, R120 ;  /* 0x000000ffff817224 */ /* 0x000fe200078e0078 */
[----:B------:R-:W-:Y:S01]  /*63e0*/  MOV R120, R123 ;  /* 0x0000007b00787202 */ /* 0x000fe20000000f00 */
[----:B------:R-:W-:Y:S02]  /*63f0*/  IMAD.MOV.U32 R40, RZ, RZ, R42 ;  /* 0x000000ffff287224 */ /* 0x000fe400078e002a */
[----:B------:R-:W-:-:S07]  /*6400*/  IMAD.MOV.U32 R42, RZ, RZ, R43 ;  /* 0x000000ffff2a7224 */ /* 0x000fce00078e002b */
.L_x_323:
[----:B------:R-:W-:Y:S05]  /*6410*/  BSYNC.RECONVERGENT B0 ;  /* 0x0000000000007941 */ /* 0x000fea0003800200 */
.L_x_321:
        /* <DEDUP_REMOVED lines=9> */
.L_x_325:
[----:B------:R-:W-:Y:S01]  /*64b0*/  IMAD.MOV.U32 R128, RZ, RZ, R121 ;  /* 0x000000ffff807224 */ /* 0x000fe200078e0079 */
[----:B------:R-:W-:Y:S01]  /*64c0*/  MOV R121, R120 ;  /* 0x0000007800797202 */ /* 0x000fe20000000f00 */
[----:B------:R-:W-:Y:S02]  /*64d0*/  IMAD.MOV.U32 R43, RZ, RZ, R45 ;  /* 0x000000ffff2b7224 */ /* 0x000fe400078e002d */
[----:B------:R-:W-:-:S07]  /*64e0*/  IMAD.MOV.U32 R45, RZ, RZ, R42 ;  /* 0x000000ffff2d7224 */ /* 0x000fce00078e002a */
.L_x_326:
[----:B------:R-:W-:Y:S05]  /*64f0*/  BSYNC.RECONVERGENT B0 ;  /* 0x0000000000007941 */ /* 0x000fea0003800200 */
.L_x_324:
        /* <DEDUP_REMOVED lines=9> */
.L_x_328:
[----:B------:R-:W-:Y:S01]  /*6590*/  IMAD.MOV.U32 R127, RZ, RZ, R118 ;  /* 0x000000ffff7f7224 */ /* 0x000fe200078e0076 */
[----:B------:R-:W-:Y:S01]  /*65a0*/  MOV R118, R121 ;  /* 0x0000007900767202 */ /* 0x000fe20000000f00 */
[----:B------:R-:W-:Y:S02]  /*65b0*/  IMAD.MOV.U32 R42, RZ, RZ, R44 ;  /* 0x000000ffff2a7224 */ /* 0x000fe400078e002c */
[----:B------:R-:W-:-:S07]  /*65c0*/  IMAD.MOV.U32 R44, RZ, RZ, R45 ;  /* 0x000000ffff2c7224 */ /* 0x000fce00078e002d */
.L_x_329:
[----:B------:R-:W-:Y:S05]  /*65d0*/  BSYNC.RECONVERGENT B0 ;  /* 0x0000000000007941 */ /* 0x000fea0003800200 */
.L_x_327:
        /* <DEDUP_REMOVED lines=9> */
.L_x_331:
[----:B------:R-:W-:Y:S01]  /*6670*/  IMAD.MOV.U32 R126, RZ, RZ, R119 ;  /* 0x000000ffff7e7224 */ /* 0x000fe200078e0077 */
[----:B------:R-:W-:Y:S01]  /*6680*/  MOV R119, R118 ;  /* 0x0000007600777202 */ /* 0x000fe20000000f00 */
[----:B------:R-:W-:Y:S02]  /*6690*/  IMAD.MOV.U32 R45, RZ, RZ, R47 ;  /* 0x000000ffff2d7224 */ /* 0x000fe400078e002f */
[----:B------:R-:W-:-:S07]  /*66a0*/  IMAD.MOV.U32 R47, RZ, RZ, R44 ;  /* 0x000000ffff2f7224 */ /* 0x000fce00078e002c */
.L_x_332:
[----:B------:R-:W-:Y:S05]  /*66b0*/  BSYNC.RECONVERGENT B0 ;  /* 0x0000000000007941 */ /* 0x000fea0003800200 */
.L_x_330:
        /* <DEDUP_REMOVED lines=9> */
.L_x_334:
[----:B------:R-:W-:Y:S01]  /*6750*/  IMAD.MOV.U32 R125, RZ, RZ, R116 ;  /* 0x000000ffff7d7224 */ /* 0x000fe200078e0074 */
[----:B------:R-:W-:Y:S01]  /*6760*/  MOV R116, R119 ;  /* 0x0000007700747202 */ /* 0x000fe20000000f00 */
[----:B------:R-:W-:Y:S02]  /*6770*/  IMAD.MOV.U32 R44, RZ, RZ, R46 ;  /* 0x000000ffff2c7224 */ /* 0x000fe400078e002e */
[----:B------:R-:W-:-:S07]  /*6780*/  IMAD.MOV.U32 R46, RZ, RZ, R47 ;  /* 0x000000ffff2e7224 */ /* 0x000fce00078e002f */
.L_x_335:
[----:B------:R-:W-:Y:S05]  /*6790*/  BSYNC.RECONVERGENT B0 ;  /* 0x0000000000007941 */ /* 0x000fea0003800200 */
.L_x_333:
        /* <DEDUP_REMOVED lines=9> */
.L_x_337:
[----:B------:R-:W-:Y:S01]  /*6830*/  IMAD.MOV.U32 R124, RZ, RZ, R117 ;  /* 0x000000ffff7c7224 */ /* 0x000fe200078e0075 */
[----:B------:R-:W-:Y:S01]  /*6840*/  MOV R117, R116 ;  /* 0x0000007400757202 */ /* 0x000fe20000000f00 */
[----:B------:R-:W-:Y:S02]  /*6850*/  IMAD.MOV.U32 R47, RZ, RZ, R49 ;  /* 0x000000ffff2f7224 */ /* 0x000fe400078e0031 */
[----:B------:R-:W-:-:S07]  /*6860*/  IMAD.MOV.U32 R49, RZ, RZ, R46 ;  /* 0x000000ffff317224 */ /* 0x000fce00078e002e */
.L_x_338:
[----:B------:R-:W-:Y:S05]  /*6870*/  BSYNC.RECONVERGENT B0 ;  /* 0x0000000000007941 */ /* 0x000fea0003800200 */
.L_x_336:
        /* <DEDUP_REMOVED lines=9> */
.L_x_340:
[----:B------:R-:W-:Y:S01]  /*6910*/  IMAD.MOV.U32 R123, RZ, RZ, R114 ;  /* 0x000000ffff7b7224 */ /* 0x000fe200078e0072 */
[----:B------:R-:W-:Y:S01]  /*6920*/  MOV R114, R117 ;  /* 0x0000007500727202 */ /* 0x000fe20000000f00 */
[----:B------:R-:W-:Y:S02]  /*6930*/  IMAD.MOV.U32 R46, RZ, RZ, R48 ;  /* 0x000000ffff2e7224 */ /* 0x000fe400078e0030 */
[----:B------:R-:W-:-:S07]  /*6940*/  IMAD.MOV.U32 R48, RZ, RZ, R49 ;  /* 0x000000ffff307224 */ /* 0x000fce00078e0031 */
.L_x_341:
[----:B------:R-:W-:Y:S05]  /*6950*/  BSYNC.RECONVERGENT B0 ;  /* 0x0000000000007941 */ /* 0x000fea0003800200 */
.L_x_339:
        /* <DEDUP_REMOVED lines=9> */
.L_x_343:
[----:B------:R-:W-:Y:S01]  /*69f0*/  IMAD.MOV.U32 R122, RZ, RZ, R115 ;  /* 0x000000ffff7a7224 */ /* 0x000fe200078e0073 */
[----:B------:R-:W-:Y:S01]  /*6a00*/  MOV R115, R114 ;  /* 0x0000007200737202 */ /* 0x000fe20000000f00 */
[----:B------:R-:W-:Y:S02]  /*6a10*/  IMAD.MOV.U32 R49, RZ, RZ, R51 ;  /* 0x000000ffff317224 */ /* 0x000fe400078e0033 */
[----:B------:R-:W-:-:S07]  /*6a20*/  IMAD.MOV.U32 R51, RZ, RZ, R48 ;  /* 0x000000ffff337224 */ /* 0x000fce00078e0030 */
.L_x_344:
[----:B------:R-:W-:Y:S05]  /*6a30*/  BSYNC.RECONVERGENT B0 ;  /* 0x0000000000007941 */ /* 0x000fea0003800200 */
.L_x_342:
        /* <DEDUP_REMOVED lines=9> */
.L_x_346:
[----:B------:R-:W-:Y:S01]  /*6ad0*/  IMAD.MOV.U32 R121, RZ, RZ, R50 ;  /* 0x000000ffff797224 */ /* 0x000fe200078e0032 */
[----:B------:R-:W-:Y:S01]  /*6ae0*/  MOV R50, R115 ;  /* 0x0000007300327202 */ /* 0x000fe20000000f00 */
[----:B------:R-:W-:Y:S02]  /*6af0*/  IMAD.MOV.U32 R48, RZ, RZ, R52 ;  /* 0x000000ffff307224 */ /* 0x000fe400078e0034 */
[----:B------:R-:W-:-:S07]  /*6b00*/  IMAD.MOV.U32 R52, RZ, RZ, R51 ;  /* 0x000000ffff347224 */ /* 0x000fce00078e0033 */
.L_x_347:
[----:B------:R-:W-:Y:S05]  /*6b10*/  BSYNC.RECONVERGENT B0 ;  /* 0x0000000000007941 */ /* 0x000fea0003800200 */
.L_x_345:
        /* <DEDUP_REMOVED lines=9> */
.L_x_349:
[----:B------:R-:W-:Y:S01]  /*6bb0*/  IMAD.MOV.U32 R120, RZ, RZ, R53 ;  /* 0x000000ffff787224 */ /* 0x000fe200078e0035 */
[----:B------:R-:W-:Y:S01]  /*6bc0*/  MOV R53, R50 ;  /* 0x0000003200357202 */ /* 0x000fe20000000f00 */
[----:B------:R-:W-:Y:S02]  /*6bd0*/  IMAD.MOV.U32 R51, RZ, RZ, R55 ;  /* 0x000000ffff337224 */ /* 0x000fe400078e0037 */
[----:B------:R-:W-:-:S07]  /*6be0*/  IMAD.MOV.U32 R55, RZ, RZ, R52 ;  /* 0x000000ffff377224 */ /* 0x000fce00078e0034 */
.L_x_350:
[----:B------:R-:W-:Y:S05]  /*6bf0*/  BSYNC.RECONVERGENT B0 ;  /* 0x0000000000007941 */ /* 0x000fea0003800200 */
.L_x_348:
        /* <DEDUP_REMOVED lines=9> */
.L_x_352:
[----:B------:R-:W-:Y:S01]  /*6c90*/  IMAD.MOV.U32 R119, RZ, RZ, R54 ;  /* 0x000000ffff777224 */ /* 0x000fe200078e0036 */
[----:B------:R-:W-:Y:S01]  /*6ca0*/  MOV R54, R53 ;  /* 0x0000003500367202 */ /* 0x000fe20000000f00 */
[----:B------:R-:W-:Y:S02]  /*6cb0*/  IMAD.MOV.U32 R50, RZ, RZ, R56 ;  /* 0x000000ffff327224 */ /* 0x000fe400078e0038 */
[----:B------:R-:W-:-:S07]  /*6cc0*/  IMAD.MOV.U32 R56, RZ, RZ, R55 ;  /* 0x000000ffff387224 */ /* 0x000fce00078e0037 */
.L_x_353:
[----:B------:R-:W-:Y:S05]  /*6cd0*/  BSYNC.RECONVERGENT B0 ;  /* 0x0000000000007941 */ /* 0x000fea0003800200 */
.L_x_351:
        /* <DEDUP_REMOVED lines=9> */
.L_x_355:
[----:B------:R-:W-:Y:S01]  /*6d70*/  IMAD.MOV.U32 R118, RZ, RZ, R57 ;  /* 0x000000ffff767224 */ /* 0x000fe200078e0039 */
[----:B------:R-:W-:Y:S01]  /*6d80*/  MOV R57, R54 ;  /* 0x0000003600397202 */ /* 0x000fe20000000f00 */
[----:B------:R-:W-:Y:S02]  /*6d90*/  IMAD.MOV.U32 R53, RZ, RZ, R59 ;  /* 0x000000ffff357224 */ /* 0x000fe400078e003b */
[----:B------:R-:W-:-:S07]  /*6da0*/  IMAD.MOV.U32 R59, RZ, RZ, R56 ;  /* 0x000000ffff3b7224 */ /* 0x000fce00078e0038 */
.L_x_356:
[----:B------:R-:W-:Y:S05]  /*6db0*/  BSYNC.RECONVERGENT B0 ;  /* 0x0000000000007941 */ /* 0x000fea0003800200 */
.L_x_354:
        /* <DEDUP_REMOVED lines=9> */
.L_x_358:
[----:B------:R-:W-:Y:S01]  /*6e50*/  IMAD.MOV.U32 R117, RZ, RZ, R58 ;  /* 0x000000ffff757224 */ /* 0x000fe200078e003a */
[----:B------:R-:W-:Y:S01]  /*6e60*/  MOV R58, R57 ;  /* 0x00000039003a7202 */ /* 0x000fe20000000f00 */
[----:B------:R-:W-:Y:S02]  /*6e70*/  IMAD.MOV.U32 R52, RZ, RZ, R60 ;  /* 0x000000ffff347224 */ /* 0x000fe400078e003c */
[----:B------:R-:W-:-:S07]  /*6e80*/  IMAD.MOV.U32 R60, RZ, RZ, R59 ;  /* 0x000000ffff3c7224 */ /* 0x000fce00078e003b */
.L_x_359:
[----:B------:R-:W-:Y:S05]  /*6e90*/  BSYNC.RECONVERGENT B0 ;  /* 0x0000000000007941 */ /* 0x000fea0003800200 */
.L_x_357:
        /* <DEDUP_REMOVED lines=9> */
.L_x_361:
[----:B------:R-:W-:Y:S01]  /*6f30*/  IMAD.MOV.U32 R116, RZ, RZ, R61 ;  /* 0x000000ffff747224 */ /* 0x000fe200078e003d */
[----:B------:R-:W-:Y:S01]  /*6f40*/  MOV R61, R58 ;  /* 0x0000003a003d7202 */ /* 0x000fe20000000f00 */
[----:B------:R-:W-:Y:S02]  /*6f50*/  IMAD.MOV.U32 R55, RZ, RZ, R63 ;  /* 0x000000ffff377224 */ /* 0x000fe400078e003f */
[----:B------:R-:W-:-:S07]  /*6f60*/  IMAD.MOV.U32 R63, RZ, RZ, R60 ;  /* 0x000000ffff3f7224 */ /* 0x000fce00078e003c */
.L_x_362:
[----:B------:R-:W-:Y:S05]  /*6f70*/  BSYNC.RECONVERGENT B0 ;  /* 0x0000000000007941 */ /* 0x000fea0003800200 */
.L_x_360:
        /* <DEDUP_REMOVED lines=9> */
.L_x_364:
[----:B------:R-:W-:Y:S01]  /*7010*/  IMAD.MOV.U32 R115, RZ, RZ, R62 ;  /* 0x000000ffff737224 */ /* 0x000fe200078e003e */
[----:B------:R-:W-:Y:S01]  /*7020*/  MOV R62, R61 ;  /* 0x0000003d003e7202 */ /* 0x000fe20000000f00 */
[----:B------:R-:W-:Y:S02]  /*7030*/  IMAD.MOV.U32 R54, RZ, RZ, R64 ;  /* 0x000000ffff367224 */ /* 0x000fe400078e0040 */
[----:B------:R-:W-:-:S07]  /*7040*/  IMAD.MOV.U32 R64, RZ, RZ, R63 ;  /* 0x000000ffff407224 */ /* 0x000fce00078e003f */
.L_x_365:
[----:B------:R-:W-:Y:S05]  /*7050*/  BSYNC.RECONVERGENT B0 ;  /* 0x0000000000007941 */ /* 0x000fea0003800200 */
.L_x_363:
        /* <DEDUP_REMOVED lines=9> */
.L_x_367:
[----:B------:R-:W-:Y:S01]  /*70f0*/  IMAD.MOV.U32 R114, RZ, RZ, R65 ;  /* 0x000000ffff727224 */ /* 0x000fe200078e0041 */
[----:B------:R-:W-:Y:S01]  /*7100*/  MOV R65, R62 ;  /* 0x0000003e00417202 */ /* 0x000fe20000000f00 */
[----:B------:R-:W-:Y:S02]  /*7110*/  IMAD.MOV.U32 R57, RZ, RZ, R67 ;  /* 0x000000ffff397224 */ /* 0x000fe400078e0043 */
[----:B------:R-:W-:-:S07]  /*7120*/  IMAD.MOV.U32 R67, RZ, RZ, R64 ;  /* 0x000000ffff437224 */ /* 0x000fce00078e0040 */
.L_x_368:
[----:B------:R-:W-:Y:S05]  /*7130*/  BSYNC.RECONVERGENT B0 ;  /* 0x0000000000007941 */ /* 0x000fea0003800200 */
.L_x_366:
        /* <DEDUP_REMOVED lines=9> */
.L_x_370:
[----:B------:R-:W-:Y:S01]  /*71d0*/  IMAD.MOV.U32 R113, RZ, RZ, R104 ;  /* 0x000000ffff717224 */ /* 0x000fe200078e0068 */
[----:B------:R-:W-:Y:S01]  /*71e0*/  MOV R104, R65 ;  /* 0x0000004100687202 */ /* 0x000fe20000000f00 */
[----:B------:R-:W-:Y:S02]  /*71f0*/  IMAD.MOV.U32 R56, RZ, RZ, R106 ;  /* 0x000000ffff387224 */ /* 0x000fe400078e006a */
[----:B------:R-:W-:-:S07]  /*7200*/  IMAD.MOV.U32 R106, RZ, RZ, R67 ;  /* 0x000000ffff6a7224 */ /* 0x000fce00078e0043 */
.L_x_371:
[----:B------:R-:W-:Y:S05]  /*7210*/  BSYNC.RECONVERGENT B0 ;  /* 0x0000000000007941 */ /* 0x000fea0003800200 */
.L_x_369:
        /* <DEDUP_REMOVED lines=9> */
.L_x_373:
[----:B------:R-:W-:Y:S01]  /*72b0*/  IMAD.MOV.U32 R112, RZ, RZ, R105 ;  /* 0x000000ffff707224 */ /* 0x000fe200078e0069 */
[----:B------:R-:W-:Y:S01]  /*72c0*/  MOV R105, R104 ;  /* 0x0000006800697202 */ /* 0x000fe20000000f00 */
[----:B------:R-:W-:Y:S02]  /*72d0*/  IMAD.MOV.U32 R59, RZ, RZ, R107 ;  /* 0x000000ffff3b7224 */ /* 0x000fe400078e006b */
[----:B------:R-:W-:-:S07]  /*72e0*/  IMAD.MOV.U32 R107, RZ, RZ, R106 ;  /* 0x000000ffff6b7224 */ /* 0x000fce00078e006a */
.L_x_374:
[----:B------:R-:W-:Y:S05]  /*72f0*/  BSYNC.RECONVERGENT B0 ;  /* 0x0000000000007941 */ /* 0x000fea0003800200 */
.L_x_372:
        /* <DEDUP_REMOVED lines=9> */
.L_x_376:
[----:B------:R-:W-:Y:S01]  /*7390*/  IMAD.MOV.U32 R111, RZ, RZ, R108 ;  /* 0x000000ffff6f7224 */ /* 0x000fe200078e006c */
[----:B------:R-:W-:Y:S01]  /*73a0*/  MOV R108, R105 ;  /* 0x00000069006c7202 */ /* 0x000fe20000000f00 */
[----:B------:R-:W-:Y:S02]  /*73b0*/  IMAD.MOV.U32 R58, RZ, RZ, R136 ;  /* 0x000000ffff3a7224 */ /* 0x000fe400078e0088 */
[----:B------:R-:W-:-:S07]  /*73c0*/  IMAD.MOV.U32 R136, RZ, RZ, R107 ;  /* 0x000000ffff887224 */ /* 0x000fce00078e006b */
.L_x_377:
[----:B------:R-:W-:Y:S05]  /*73d0*/  BSYNC.RECONVERGENT B0 ;  /* 0x0000000000007941 */ /* 0x000fea0003800200 */
.L_x_375:
        /* <DEDUP_REMOVED lines=9> */
.L_x_379:
[----:B------:R-:W-:Y:S01]  /*7470*/  IMAD.MOV.U32 R110, RZ, RZ, R137 ;  /* 0x000000ffff6e7224 */ /* 0x000fe200078e0089 */
[----:B------:R-:W-:Y:S01]  /*7480*/  MOV R137, R108 ;  /* 0x0000006c00897202 */ /* 0x000fe20000000f00 */
[----:B------:R-:W-:Y:S02]  /*7490*/  IMAD.MOV.U32 R61, RZ, RZ, R139 ;  /* 0x000000ffff3d7224 */ /* 0x000fe400078e008b */
[----:B------:R-:W-:-:S07]  /*74a0*/  IMAD.MOV.U32 R139, RZ, RZ, R136 ;  /* 0x000000ffff8b7224 */ /* 0x000fce00078e0088 */
.L_x_380:
[----:B------:R-:W-:Y:S05]  /*74b0*/  BSYNC.RECONVERGENT B0 ;  /* 0x0000000000007941 */ /* 0x000fea0003800200 */
.L_x_378:
        /* <DEDUP_REMOVED lines=9> */
.L_x_382:
[----:B------:R-:W-:Y:S01]  /*7550*/  IMAD.MOV.U32 R109, RZ, RZ, R138 ;  /* 0x000000ffff6d7224 */ /* 0x000fe200078e008a */
[----:B------:R-:W-:Y:S01]  /*7560*/  MOV R138, R137 ;  /* 0x00000089008a7202 */ /* 0x000fe20000000f00 */
[----:B------:R-:W-:Y:S02]  /*7570*/  IMAD.MOV.U32 R60, RZ, RZ, R140 ;  /* 0x000000ffff3c7224 */ /* 0x000fe400078e008c */
[----:B------:R-:W-:-:S07]  /*7580*/  IMAD.MOV.U32 R140, RZ, RZ, R139 ;  /* 0x000000ffff8c7224 */ /* 0x000fce00078e008b */
.L_x_383:
[----:B------:R-:W-:Y:S05]  /*7590*/  BSYNC.RECONVERGENT B0 ;  /* 0x0000000000007941 */ /* 0x000fea0003800200 */
.L_x_381:
        /* <DEDUP_REMOVED lines=9> */
.L_x_385:
[----:B------:R-:W-:Y:S01]  /*7630*/  IMAD.MOV.U32 R108, RZ, RZ, R141 ;  /* 0x000000ffff6c7224 */ /* 0x000fe200078e008d */
[----:B------:R-:W-:Y:S01]  /*7640*/  MOV R141, R138 ;  /* 0x0000008a008d7202 */ /* 0x000fe20000000f00 */
[----:B------:R-:W-:Y:S02]  /*7650*/  IMAD.MOV.U32 R63, RZ, RZ, R143 ;  /* 0x000000ffff3f7224 */ /* 0x000fe400078e008f */
[----:B------:R-:W-:-:S07]  /*7660*/  IMAD.MOV.U32 R143, RZ, RZ, R140 ;  /* 0x000000ffff8f7224 */ /* 0x000fce00078e008c */
.L_x_386:
[----:B------:R-:W-:Y:S05]  /*7670*/  BSYNC.RECONVERGENT B0 ;  /* 0x0000000000007941 */ /* 0x000fea0003800200 */
.L_x_384:
        /* <DEDUP_REMOVED lines=9> */
.L_x_388:
[----:B------:R-:W-:Y:S01]  /*7710*/  IMAD.MOV.U32 R107, RZ, RZ, R142 ;  /* 0x000000ffff6b7224 */ /* 0x000fe200078e008e */
[----:B------:R-:W-:Y:S01]  /*7720*/  MOV R142, R141 ;  /* 0x0000008d008e7202 */ /* 0x000fe20000000f00 */
[----:B------:R-:W-:Y:S02]  /*7730*/  IMAD.MOV.U32 R62, RZ, RZ, R144 ;  /* 0x000000ffff3e7224 */ /* 0x000fe400078e0090 */
[----:B------:R-:W-:-:S07]  /*7740*/  IMAD.MOV.U32 R144, RZ, RZ, R143 ;  /* 0x000000ffff907224 */ /* 0x000fce00078e008f */
.L_x_389:
[----:B------:R-:W-:Y:S05]  /*7750*/  BSYNC.RECONVERGENT B0 ;  /* 0x0000000000007941 */ /* 0x000fea0003800200 */
.L_x_387:
        /* <DEDUP_REMOVED lines=9> */
.L_x_391:
[----:B------:R-:W-:Y:S01]  /*77f0*/  IMAD.MOV.U32 R106, RZ, RZ, R37 ;  /* 0x000000ffff6a7224 */ /* 0x000fe200078e0025 */
[----:B------:R-:W-:Y:S01]  /*7800*/  MOV R37, R142 ;  /* 0x0000008e00257202 */ /* 0x000fe20000000f00 */
[----:B------:R-:W-:Y:S02]  /*7810*/  IMAD.MOV.U32 R65, RZ, RZ, R98 ;  /* 0x000000ffff417224 */ /* 0x000fe400078e0062 */
[----:B------:R-:W-:-:S07]  /*7820*/  IMAD.MOV.U32 R98, RZ, RZ, R144 ;  /* 0x000000ffff627224 */ /* 0x000fce00078e0090 */
.L_x_392:
[----:B------:R-:W-:Y:S05]  /*7830*/  BSYNC.RECONVERGENT B0 ;  /* 0x0000000000007941 */ /* 0x000fea0003800200 */
.L_x_390:
        /* <DEDUP_REMOVED lines=8> */
[----:B------:R-:W-:Y:S02]  /*78c0*/  @!P1 IMAD.MOV.U32 R146, RZ, RZ, R67 ;  /* 0x000000ffff929224 */ /* 0x000fe400078e0043 */
        /* <DEDUP_REMOVED lines=9> */
.L_x_394:
[----:B------:R-:W-:Y:S01]  /*7960*/  MOV R64, R103 ;  /* 0x0000006700407202 */ /* 0x000fe20000000f00 */
[----:B------:R-:W-:Y:S02]  /*7970*/  IMAD.MOV.U32 R105, RZ, RZ, R66 ;  /* 0x000000ffff697224 */ /* 0x000fe400078e0042 */
[----:B------:R-:W-:Y:S02]  /*7980*/  IMAD.MOV.U32 R103, RZ, RZ, R146 ;  /* 0x000000ffff677224 */ /* 0x000fe400078e0092 */
[----:B------:R-:W-:-:S07]  /*7990*/  IMAD.MOV.U32 R66, RZ, RZ, R145 ;  /* 0x000000ffff427224 */ /* 0x000fce00078e0091 */
.L_x_395:
[----:B------:R-:W-:Y:S05]  /*79a0*/  BSYNC.RECONVERGENT B0 ;  /* 0x0000000000007941 */ /* 0x000fea0003800200 */
.L_x_393:
        /* <DEDUP_REMOVED lines=9> */
.L_x_397:
[----:B------:R-:W-:Y:S01]  /*7a40*/  MOV R67, R102 ;  /* 0x0000006600437202 */ /* 0x000fe20000000f00 */
[----:B------:R-:W-:Y:S02]  /*7a50*/  IMAD.MOV.U32 R104, RZ, RZ, R69 ;  /* 0x000000ffff687224 */ /* 0x000fe400078e0045 */
[----:B------:R-:W-:Y:S02]  /*7a60*/  IMAD.MOV.U32 R102, RZ, RZ, R103 ;  /* 0x000000ffff667224 */ /* 0x000fe400078e0067 */
[----:B------:R-:W-:-:S07]  /*7a70*/  IMAD.MOV.U32 R69, RZ, RZ, R66 ;  /* 0x000000ffff457224 */ /* 0x000fce00078e0042 */
.L_x_398:
[----:B------:R-:W-:Y:S05]  /*7a80*/  BSYNC.RECONVERGENT B0 ;  /* 0x0000000000007941 */ /* 0x000fea0003800200 */
.L_x_396:
        /* <DEDUP_REMOVED lines=9> */
.L_x_400:
[----:B------:R-:W-:Y:S01]  /*7b20*/  MOV R66, R101 ;  /* 0x0000006500427202 */ /* 0x000fe20000000f00 */
[----:B------:R-:W-:Y:S02]  /*7b30*/  IMAD.MOV.U32 R103, RZ, RZ, R68 ;  /* 0x000000ffff677224 */ /* 0x000fe400078e0044 */
[----:B------:R-:W-:Y:S02]  /*7b40*/  IMAD.MOV.U32 R101, RZ, RZ, R102 ;  /* 0x000000ffff657224 */ /* 0x000fe400078e0066 */
[----:B------:R-:W-:-:S07]  /*7b50*/  IMAD.MOV.U32 R68, RZ, RZ, R69 ;  /* 0x000000ffff447224 */ /* 0x000fce00078e0045 */
.L_x_401:
[----:B------:R-:W-:Y:S05]  /*7b60*/  BSYNC.RECONVERGENT B0 ;  /* 0x0000000000007941 */ /* 0x000fea0003800200 */
.L_x_399:
        /* <DEDUP_REMOVED lines=9> */
.L_x_403:
[----:B------:R-:W-:Y:S01]  /*7c00*/  MOV R69, R100 ;  /* 0x0000006400457202 */ /* 0x000fe20000000f00 */
[----:B------:R-:W-:Y:S02]  /*7c10*/  IMAD.MOV.U32 R102, RZ, RZ, R71 ;  /* 0x000000ffff667224 */ /* 0x000fe400078e0047 */
[----:B------:R-:W-:Y:S02]  /*7c20*/  IMAD.MOV.U32 R100, RZ, RZ, R101 ;  /* 0x000000ffff647224 */ /* 0x000fe400078e0065 */
[----:B------:R-:W-:-:S07]  /*7c30*/  IMAD.MOV.U32 R71, RZ, RZ, R68 ;  /* 0x000000ffff477224 */ /* 0x000fce00078e0044 */
.L_x_404:
[----:B------:R-:W-:Y:S05]  /*7c40*/  BSYNC.RECONVERGENT B0 ;  /* 0x0000000000007941 */ /* 0x000fea0003800200 */
.L_x_402:
        /* <DEDUP_REMOVED lines=9> */
.L_x_406:
[----:B------:R-:W-:Y:S01]  /*7ce0*/  MOV R68, R99 ;  /* 0x0000006300447202 */ /* 0x000fe20000000f00 */
[----:B------:R-:W-:Y:S02]  /*7cf0*/  IMAD.MOV.U32 R101, RZ, RZ, R70 ;  /* 0x000000ffff657224 */ /* 0x000fe400078e0046 */
[----:B------:R-:W-:Y:S02]  /*7d00*/  IMAD.MOV.U32 R99, RZ, RZ, R100 ;  /* 0x000000ffff637224 */ /* 0x000fe400078e0064 */
[----:B------:R-:W-:-:S07]  /*7d10*/  IMAD.MOV.U32 R70, RZ, RZ, R71 ;  /* 0x000000ffff467224 */ /* 0x000fce00078e0047 */
.L_x_407:
[----:B------:R-:W-:Y:S05]  /*7d20*/  BSYNC.RECONVERGENT B0 ;  /* 0x0000000000007941 */ /* 0x000fea0003800200 */
.L_x_405:
        /* <DEDUP_REMOVED lines=9> */
.L_x_409:
[----:B------:R-:W-:Y:S01]  /*7dc0*/  MOV R71, R96 ;  /* 0x0000006000477202 */ /* 0x000fe20000000f00 */
[----:B------:R-:W-:Y:S02]  /*7dd0*/  IMAD.MOV.U32 R100, RZ, RZ, R73 ;  /* 0x000000ffff647224 */ /* 0x000fe400078e0049 */
[----:B------:R-:W-:Y:S02]  /*7de0*/  IMAD.MOV.U32 R96, RZ, RZ, R99 ;  /* 0x000000ffff607224 */ /* 0x000fe400078e0063 */
[----:B------:R-:W-:-:S07]  /*7df0*/  IMAD.MOV.U32 R73, RZ, RZ, R70 ;  /* 0x000000ffff497224 */ /* 0x000fce00078e0046 */
.L_x_410:
[----:B------:R-:W-:Y:S05]  /*7e00*/  BSYNC.RECONVERGENT B0 ;  /* 0x0000000000007941 */ /* 0x000fea0003800200 */
.L_x_408:
        /* <DEDUP_REMOVED lines=9> */
.L_x_412:
[----:B------:R-:W-:Y:S01]  /*7ea0*/  MOV R70, R97 ;  /* 0x0000006100467202 */ /* 0x000fe20000000f00 */
[----:B------:R-:W-:Y:S02]  /*7eb0*/  IMAD.MOV.U32 R99, RZ, RZ, R72 ;  /* 0x000000ffff637224 */ /* 0x000fe400078e0048 */
[----:B------:R-:W-:Y:S02]  /*7ec0*/  IMAD.MOV.U32 R97, RZ, RZ, R96 ;  /* 0x000000ffff617224 */ /* 0x000fe400078e0060 */
[----:B------:R-:W-:-:S07]  /*7ed0*/  IMAD.MOV.U32 R72, RZ, RZ, R73 ;  /* 0x000000ffff487224 */ /* 0x000fce00078e0049 */
.L_x_413:
[----:B------:R-:W-:Y:S05]  /*7ee0*/  BSYNC.RECONVERGENT B0 ;  /* 0x0000000000007941 */ /* 0x000fea0003800200 */
.L_x_411:
        /* <DEDUP_REMOVED lines=9> */
.L_x_415:
[----:B------:R-:W-:Y:S01]  /*7f80*/  MOV R73, R94 ;  /* 0x0000005e00497202 */ /* 0x000fe20000000f00 */
[----:B------:R-:W-:Y:S02]  /*7f90*/  IMAD.MOV.U32 R96, RZ, RZ, R75 ;  /* 0x000000ffff607224 */ /* 0x000fe400078e004b */
[----:B------:R-:W-:Y:S02]  /*7fa0*/  IMAD.MOV.U32 R94, RZ, RZ, R97 ;  /* 0x000000ffff5e7224 */ /* 0x000fe400078e0061 */
[----:B------:R-:W-:-:S07]  /*7fb0*/  IMAD.MOV.U32 R75, RZ, RZ, R72 ;  /* 0x000000ffff4b7224 */ /* 0x000fce00078e0048 */
.L_x_416:
[----:B------:R-:W-:Y:S05]  /*7fc0*/  BSYNC.RECONVERGENT B0 ;  /* 0x0000000000007941 */ /* 0x000fea0003800200 */
.L_x_414:
        /* <DEDUP_REMOVED lines=9> */
.L_x_418:
[----:B------:R-:W-:Y:S01]  /*8060*/  MOV R72, R95 ;  /* 0x0000005f00487202 */ /* 0x000fe20000000f00 */
[----:B------:R-:W-:Y:S02]  /*8070*/  IMAD.MOV.U32 R97, RZ, RZ, R74 ;  /* 0x000000ffff617224 */ /* 0x000fe400078e004a */
[----:B------:R-:W-:Y:S02]  /*8080*/  IMAD.MOV.U32 R95, RZ, RZ, R94 ;  /* 0x000000ffff5f7224 */ /* 0x000fe400078e005e */
[----:B------:R-:W-:-:S07]  /*8090*/  IMAD.MOV.U32 R74, RZ, RZ, R75 ;  /* 0x000000ffff4a7224 */ /* 0x000fce00078e004b */
.L_x_419:
[----:B------:R-:W-:Y:S05]  /*80a0*/  BSYNC.RECONVERGENT B0 ;  /* 0x0000000000007941 */ /* 0x000fea0003800200 */
.L_x_417:
        /* <DEDUP_REMOVED lines=9> */
.L_x_421:
[----:B------:R-:W-:Y:S01]  /*8140*/  MOV R75, R92 ;  /* 0x0000005c004b7202 */ /* 0x000fe20000000f00 */
[----:B------:R-:W-:Y:S02]  /*8150*/  IMAD.MOV.U32 R94, RZ, RZ, R77 ;  /* 0x000000ffff5e7224 */ /* 0x000fe400078e004d */
[----:B------:R-:W-:Y:S02]  /*8160*/  IMAD.MOV.U32 R92, RZ, RZ, R95 ;  /* 0x000000ffff5c7224 */ /* 0x000fe400078e005f */
[----:B------:R-:W-:-:S07]  /*8170*/  IMAD.MOV.U32 R77, RZ, RZ, R74 ;  /* 0x000000ffff4d7224 */ /* 0x000fce00078e004a */
.L_x_422:
[----:B------:R-:W-:Y:S05]  /*8180*/  BSYNC.RECONVERGENT B0 ;  /* 0x0000000000007941 */ /* 0x000fea0003800200 */
.L_x_420:
        /* <DEDUP_REMOVED lines=9> */
.L_x_424:
[----:B------:R-:W-:Y:S01]  /*8220*/  MOV R74, R93 ;  /* 0x0000005d004a7202 */ /* 0x000fe20000000f00 */
[----:B------:R-:W-:Y:S02]  /*8230*/  IMAD.MOV.U32 R95, RZ, RZ, R76 ;  /* 0x000000ffff5f7224 */ /* 0x000fe400078e004c */
[----:B------:R-:W-:Y:S02]  /*8240*/  IMAD.MOV.U32 R93, RZ, RZ, R92 ;  /* 0x000000ffff5d7224 */ /* 0x000fe400078e005c */
[----:B------:R-:W-:-:S07]  /*8250*/  IMAD.MOV.U32 R76, RZ, RZ, R77 ;  /* 0x000000ffff4c7224 */ /* 0x000fce00078e004d */
.L_x_425:
[----:B------:R-:W-:Y:S05]  /*8260*/  BSYNC.RECONVERGENT B0 ;  /* 0x0000000000007941 */ /* 0x000fea0003800200 */
.L_x_423:
        /* <DEDUP_REMOVED lines=9> */
.L_x_427:
[----:B------:R-:W-:Y:S01]  /*8300*/  MOV R77, R90 ;  /* 0x0000005a004d7202 */ /* 0x000fe20000000f00 */
[----:B------:R-:W-:Y:S02]  /*8310*/  IMAD.MOV.U32 R92, RZ, RZ, R79 ;  /* 0x000000ffff5c7224 */ /* 0x000fe400078e004f */
[----:B------:R-:W-:Y:S02]  /*8320*/  IMAD.MOV.U32 R90, RZ, RZ, R93 ;  /* 0x000000ffff5a7224 */ /* 0x000fe400078e005d */
[----:B------:R-:W-:-:S07]  /*8330*/  IMAD.MOV.U32 R79, RZ, RZ, R76 ;  /* 0x000000ffff4f7224 */ /* 0x000fce00078e004c */
.L_x_428:
[----:B------:R-:W-:Y:S05]  /*8340*/  BSYNC.RECONVERGENT B0 ;  /* 0x0000000000007941 */ /* 0x000fea0003800200 */
.L_x_426:
        /* <DEDUP_REMOVED lines=9> */
.L_x_430:
[----:B------:R-:W-:Y:S01]  /*83e0*/  MOV R76, R91 ;  /* 0x0000005b004c7202 */ /* 0x000fe20000000f00 */
[----:B------:R-:W-:Y:S02]  /*83f0*/  IMAD.MOV.U32 R93, RZ, RZ, R78 ;  /* 0x000000ffff5d7224 */ /* 0x000fe400078e004e */
[----:B------:R-:W-:Y:S02]  /*8400*/  IMAD.MOV.U32 R91, RZ, RZ, R90 ;  /* 0x000000ffff5b7224 */ /* 0x000fe400078e005a */
[----:B------:R-:W-:-:S07]  /*8410*/  IMAD.MOV.U32 R78, RZ, RZ, R79 ;  /* 0x000000ffff4e7224 */ /* 0x000fce00078e004f */
.L_x_431:
[----:B------:R-:W-:Y:S05]  /*8420*/  BSYNC.RECONVERGENT B0 ;  /* 0x0000000000007941 */ /* 0x000fea0003800200 */
.L_x_429:
        /* <DEDUP_REMOVED lines=9> */
.L_x_433:
[----:B------:R-:W-:Y:S01]  /*84c0*/  MOV R79, R88 ;  /* 0x00000058004f7202 */ /* 0x000fe20000000f00 */
[----:B------:R-:W-:Y:S02]  /*84d0*/  IMAD.MOV.U32 R90, RZ, RZ, R81 ;  /* 0x000000ffff5a7224 */ /* 0x000fe400078e0051 */
[----:B------:R-:W-:Y:S02]  /*84e0*/  IMAD.MOV.U32 R88, RZ, RZ, R91 ;  /* 0x000000ffff587224 */ /* 0x000fe400078e005b */
[----:B------:R-:W-:-:S07]  /*84f0*/  IMAD.MOV.U32 R81, RZ, RZ, R78 ;  /* 0x000000ffff517224 */ /* 0x000fce00078e004e */
.L_x_434:
[----:B------:R-:W-:Y:S05]  /*8500*/  BSYNC.RECONVERGENT B0 ;  /* 0x0000000000007941 */ /* 0x000fea0003800200 */
.L_x_432:
        /* <DEDUP_REMOVED lines=9> */
.L_x_436:
[----:B------:R-:W-:Y:S01]  /*85a0*/  MOV R78, R89 ;  /* 0x00000059004e7202 */ /* 0x000fe20000000f00 */
[----:B------:R-:W-:Y:S02]  /*85b0*/  IMAD.MOV.U32 R91, RZ, RZ, R80 ;  /* 0x000000ffff5b7224 */ /* 0x000fe400078e0050 */
[----:B------:R-:W-:Y:S02]  /*85c0*/  IMAD.MOV.U32 R89, RZ, RZ, R88 ;  /* 0x000000ffff597224 */ /* 0x000fe400078e0058 */
[----:B------:R-:W-:-:S07]  /*85d0*/  IMAD.MOV.U32 R80, RZ, RZ, R81 ;  /* 0x000000ffff507224 */ /* 0x000fce00078e0051 */
.L_x_437:
[----:B------:R-:W-:Y:S05]  /*85e0*/  BSYNC.RECONVERGENT B0 ;  /* 0x0000000000007941 */ /* 0x000fea0003800200 */
.L_x_435:
        /* <DEDUP_REMOVED lines=9> */
.L_x_439:
[----:B------:R-:W-:Y:S01]  /*8680*/  MOV R81, R86 ;  /* 0x0000005600517202 */ /* 0x000fe20000000f00 */
[----:B------:R-:W-:Y:S02]  /*8690*/  IMAD.MOV.U32 R88, RZ, RZ, R83 ;  /* 0x000000ffff587224 */ /* 0x000fe400078e0053 */
[----:B------:R-:W-:Y:S02]  /*86a0*/  IMAD.MOV.U32 R86, RZ, RZ, R89 ;  /* 0x000000ffff567224 */ /* 0x000fe400078e0059 */
[----:B------:R-:W-:-:S07]  /*86b0*/  IMAD.MOV.U32 R83, RZ, RZ, R80 ;  /* 0x000000ffff537224 */ /* 0x000fce00078e0050 */
.L_x_440:
[----:B------:R-:W-:Y:S05]  /*86c0*/  BSYNC.RECONVERGENT B0 ;  /* 0x0000000000007941 */ /* 0x000fea0003800200 */
.L_x_438:
        /* <DEDUP_REMOVED lines=9> */
.L_x_442:
[----:B------:R-:W-:Y:S01]  /*8760*/  MOV R80, R87 ;  /* 0x0000005700507202 */ /* 0x000fe20000000f00 */
[----:B------:R-:W-:Y:S02]  /*8770*/  IMAD.MOV.U32 R89, RZ, RZ, R82 ;  /* 0x000000ffff597224 */ /* 0x000fe400078e0052 */
[----:B------:R-:W-:Y:S02]  /*8780*/  IMAD.MOV.U32 R87, RZ, RZ, R86 ;  /* 0x000000ffff577224 */ /* 0x000fe400078e0056 */
[----:B------:R-:W-:-:S07]  /*8790*/  IMAD.MOV.U32 R82, RZ, RZ, R83 ;  /* 0x000000ffff527224 */ /* 0x000fce00078e0053 */
.L_x_443:
[----:B------:R-:W-:Y:S05]  /*87a0*/  BSYNC.RECONVERGENT B0 ;  /* 0x0000000000007941 */ /* 0x000fea0003800200 */
.L_x_441:
        /* <DEDUP_REMOVED lines=9> */
.L_x_445:
[----:B------:R-:W-:Y:S01]  /*8840*/  MOV R83, R84 ;  /* 0x0000005400537202 */ /* 0x000fe20000000f00 */
[----:B------:R-:W-:Y:S02]  /*8850*/  IMAD.MOV.U32 R86, RZ, RZ, R85 ;  /* 0x000000ffff567224 */ /* 0x000fe400078e0055 */
[----:B------:R-:W-:Y:S02]  /*8860*/  IMAD.MOV.U32 R84, RZ, RZ, R87 ;  /* 0x000000ffff547224 */ /* 0x000fe400078e0057 */
[----:B------:R-:W-:-:S07]  /*8870*/  IMAD.MOV.U32 R85, RZ, RZ, R82 ;  /* 0x000000ffff557224 */ /* 0x000fce00078e0052 */
.L_x_446:
[----:B------:R-:W-:Y:S05]  /*8880*/  BSYNC.RECONVERGENT B0 ;  /* 0x0000000000007941 */ /* 0x000fea0003800200 */
.L_x_444:
        /* <DEDUP_REMOVED lines=9> */
.L_x_448:
[----:B------:R-:W-:Y:S01]  /*8920*/  MOV R82, R35 ;  /* 0x0000002300527202 */ /* 0x000fe20000000f00 */
[----:B------:R-:W-:Y:S02]  /*8930*/  IMAD.MOV.U32 R87, RZ, RZ, R34 ;  /* 0x000000ffff577224 */ /* 0x000fe400078e0022 */
[----:B------:R-:W-:Y:S02]  /*8940*/  IMAD.MOV.U32 R35, RZ, RZ, R84 ;  /* 0x000000ffff237224 */ /* 0x000fe400078e0054 */
[----:B------:R-:W-:-:S07]  /*8950*/  IMAD.MOV.U32 R34, RZ, RZ, R85 ;  /* 0x000000ffff227224 */ /* 0x000fce00078e0055 */
.L_x_449:
[----:B------:R-:W-:Y:S05]  /*8960*/  BSYNC.RECONVERGENT B0 ;  /* 0x0000000000007941 */ /* 0x000fea0003800200 */
.L_x_447:
        /* <DEDUP_REMOVED lines=9> */
.L_x_451:
[----:B------:R-:W-:Y:S01]  /*8a00*/  MOV R85, R32 ;  /* 0x0000002000557202 */ /* 0x000fe20000000f00 */
[----:B------:R-:W-:Y:S02]  /*8a10*/  IMAD.MOV.U32 R84, RZ, RZ, R33 ;  /* 0x000000ffff547224 */ /* 0x000fe400078e0021 */
[----:B------:R-:W-:Y:S02]  /*8a20*/  IMAD.MOV.U32 R32, RZ, RZ, R35 ;  /* 0x000000ffff207224 */ /* 0x000fe400078e0023 */
[----:B------:R-:W-:-:S07]  /*8a30*/  IMAD.MOV.U32 R33, RZ, RZ, R34 ;  /* 0x000000ffff217224 */ /* 0x000fce00078e0022 */
.L_x_452:
[----:B------:R-:W-:Y:S05]  /*8a40*/  BSYNC.RECONVERGENT B0 ;  /* 0x0000000000007941 */ /* 0x000fea0003800200 */
.L_x_450:
        /* <DEDUP_REMOVED lines=9> */
.L_x_454:
[----:B------:R-:W-:Y:S01]  /*8ae0*/  MOV R34, R31 ;  /* 0x0000001f00227202 */ /* 0x000fe20000000f00 */
[----:B------:R-:W-:Y:S02]  /*8af0*/  IMAD.MOV.U32 R35, RZ, RZ, R30 ;  /* 0x000000ffff237224 */ /* 0x000fe400078e001e */
[----:B------:R-:W-:Y:S02]  /*8b00*/  IMAD.MOV.U32 R31, RZ, RZ, R32 ;  /* 0x000000ffff1f7224 */ /* 0x000fe400078e0020 */
[----:B------:R-:W-:-:S07]  /*8b10*/  IMAD.MOV.U32 R30, RZ, RZ, R33 ;  /* 0x000000ffff1e7224 */ /* 0x000fce00078e0021 */
.L_x_455:
[----:B------:R-:W-:Y:S05]  /*8b20*/  BSYNC.RECONVERGENT B0 ;  /* 0x0000000000007941 */ /* 0x000fea0003800200 */
.L_x_453:
        /* <DEDUP_REMOVED lines=9> */
.L_x_457:
[----:B------:R-:W-:Y:S01]  /*8bc0*/  MOV R33, R28 ;  /* 0x0000001c00217202 */ /* 0x000fe20000000f00 */
[----:B------:R-:W-:Y:S02]  /*8bd0*/  IMAD.MOV.U32 R32, RZ, RZ, R29 ;  /* 0x000000ffff207224 */ /* 0x000fe400078e001d */
[----:B------:R-:W-:Y:S02]  /*8be0*/  IMAD.MOV.U32 R28, RZ, RZ, R31 ;  /* 0x000000ffff1c7224 */ /* 0x000fe400078e001f */
[----:B------:R-:W-:-:S07]  /*8bf0*/  IMAD.MOV.U32 R29, RZ, RZ, R30 ;  /* 0x000000ffff1d7224 */ /* 0x000fce00078e001e */
.L_x_458:
[----:B------:R-:W-:Y:S05]  /*8c00*/  BSYNC.RECONVERGENT B0 ;  /* 0x0000000000007941 */ /* 0x000fea0003800200 */
.L_x_456:
        /* <DEDUP_REMOVED lines=9> */
.L_x_460:
[----:B------:R-:W-:Y:S01]  /*8ca0*/  MOV R30, R27 ;  /* 0x0000001b001e7202 */ /* 0x000fe20000000f00 */
[----:B------:R-:W-:Y:S02]  /*8cb0*/  IMAD.MOV.U32 R31, RZ, RZ, R26 ;  /* 0x000000ffff1f7224 */ /* 0x000fe400078e001a */
[----:B------:R-:W-:Y:S02]  /*8cc0*/  IMAD.MOV.U32 R27, RZ, RZ, R28 ;  /* 0x000000ffff1b7224 */ /* 0x000fe400078e001c */
[----:B------:R-:W-:-:S07]  /*8cd0*/  IMAD.MOV.U32 R26, RZ, RZ, R29 ;  /* 0x000000ffff1a7224 */ /* 0x000fce00078e001d */
.L_x_461:
[----:B------:R-:W-:Y:S05]  /*8ce0*/  BSYNC.RECONVERGENT B0 ;  /* 0x0000000000007941 */ /* 0x000fea0003800200 */
.L_x_459:
        /* <DEDUP_REMOVED lines=9> */
.L_x_463:
[----:B------:R-:W-:Y:S01]  /*8d80*/  MOV R29, R24 ;  /* 0x00000018001d7202 */ /* 0x000fe20000000f00 */
[----:B------:R-:W-:Y:S02]  /*8d90*/  IMAD.MOV.U32 R28, RZ, RZ, R25 ;  /* 0x000000ffff1c7224 */ /* 0x000fe400078e0019 */
[----:B------:R-:W-:Y:S02]  /*8da0*/  IMAD.MOV.U32 R24, RZ, RZ, R27 ;  /* 0x000000ffff187224 */ /* 0x000fe400078e001b */
[----:B------:R-:W-:-:S07]  /*8db0*/  IMAD.MOV.U32 R25, RZ, RZ, R26 ;  /* 0x000000ffff197224 */ /* 0x000fce00078e001a */
.L_x_464:
[----:B------:R-:W-:Y:S05]  /*8dc0*/  BSYNC.RECONVERGENT B0 ;  /* 0x0000000000007941 */ /* 0x000fea0003800200 */
.L_x_462:
        /* <DEDUP_REMOVED lines=9> */
.L_x_466:
[----:B------:R-:W-:Y:S01]  /*8e60*/  MOV R26, R23 ;  /* 0x00000017001a7202 */ /* 0x000fe20000000f00 */
[----:B------:R-:W-:Y:S02]  /*8e70*/  IMAD.MOV.U32 R27, RZ, RZ, R22 ;  /* 0x000000ffff1b7224 */ /* 0x000fe400078e0016 */
[----:B------:R-:W-:Y:S02]  /*8e80*/  IMAD.MOV.U32 R23, RZ, RZ, R24 ;  /* 0x000000ffff177224 */ /* 0x000fe400078e0018 */
[----:B------:R-:W-:-:S07]  /*8e90*/  IMAD.MOV.U32 R22, RZ, RZ, R25 ;  /* 0x000000ffff167224 */ /* 0x000fce00078e0019 */
.L_x_467:
[----:B------:R-:W-:Y:S05]  /*8ea0*/  BSYNC.RECONVERGENT B0 ;  /* 0x0000000000007941 */ /* 0x000fea0003800200 */
.L_x_465:
        /* <DEDUP_REMOVED lines=9> */
.L_x_469:
[----:B------:R-:W-:Y:S01]  /*8f40*/  MOV R25, R20 ;  /* 0x0000001400197202 */ /* 0x000fe20000000f00 */
[----:B------:R-:W-:Y:S02]  /*8f50*/  IMAD.MOV.U32 R24, RZ, RZ, R21 ;  /* 0x000000ffff187224 */ /* 0x000fe400078e0015 */
[----:B------:R-:W-:Y:S02]  /*8f60*/  IMAD.MOV.U32 R20, RZ, RZ, R23 ;  /* 0x000000ffff147224 */ /* 0x000fe400078e0017 */
[----:B------:R-:W-:-:S07]  /*8f70*/  IMAD.MOV.U32 R21, RZ, RZ, R22 ;  /* 0x000000ffff157224 */ /* 0x000fce00078e0016 */
.L_x_470:
[----:B------:R-:W-:Y:S05]  /*8f80*/  BSYNC.RECONVERGENT B0 ;  /* 0x0000000000007941 */ /* 0x000fea0003800200 */
.L_x_468:
        /* <DEDUP_REMOVED lines=9> */
.L_x_472:
[----:B------:R-:W-:Y:S01]  /*9020*/  MOV R22, R19 ;  /* 0x0000001300167202 */ /* 0x000fe20000000f00 */
[----:B------:R-:W-:Y:S02]  /*9030*/  IMAD.MOV.U32 R23, RZ, RZ, R18 ;  /* 0x000000ffff177224 */ /* 0x000fe400078e0012 */
[----:B------:R-:W-:Y:S02]  /*9040*/  IMAD.MOV.U32 R19, RZ, RZ, R20 ;  /* 0x000000ffff137224 */ /* 0x000fe400078e0014 */
[----:B------:R-:W-:-:S07]  /*9050*/  IMAD.MOV.U32 R18, RZ, RZ, R21 ;  /* 0x000000ffff127224 */ /* 0x000fce00078e0015 */
.L_x_473:
[----:B------:R-:W-:Y:S05]  /*9060*/  BSYNC.RECONVERGENT B0 ;  /* 0x0000000000007941 */ /* 0x000fea0003800200 */
.L_x_471:
        /* <DEDUP_REMOVED lines=9> */
.L_x_475:
[----:B------:R-:W-:Y:S01]  /*9100*/  MOV R21, R16 ;  /* 0x0000001000157202 */ /* 0x000fe20000000f00 */
[----:B------:R-:W-:Y:S02]  /*9110*/  IMAD.MOV.U32 R20, RZ, RZ, R17 ;  /* 0x000000ffff147224 */ /* 0x000fe400078e0011 */
[----:B------:R-:W-:Y:S02]  /*9120*/  IMAD.MOV.U32 R16, RZ, RZ, R19 ;  /* 0x000000ffff107224 */ /* 0x000fe400078e0013 */
[----:B------:R-:W-:-:S07]  /*9130*/  IMAD.MOV.U32 R17, RZ, RZ, R18 ;  /* 0x000000ffff117224 */ /* 0x000fce00078e0012 */
.L_x_476:
[----:B------:R-:W-:Y:S05]  /*9140*/  BSYNC.RECONVERGENT B0 ;  /* 0x0000000000007941 */ /* 0x000fea0003800200 */
.L_x_474:
        /* <DEDUP_REMOVED lines=9> */
.L_x_478:
[----:B------:R-:W-:Y:S01]  /*91e0*/  MOV R18, R15 ;  /* 0x0000000f00127202 */ /* 0x000fe20000000f00 */
[----:B------:R-:W-:Y:S02]  /*91f0*/  IMAD.MOV.U32 R19, RZ, RZ, R14 ;  /* 0x000000ffff137224 */ /* 0x000fe400078e000e */
[----:B------:R-:W-:Y:S02]  /*9200*/  IMAD.MOV.U32 R15, RZ, RZ, R16 ;  /* 0x000000ffff0f7224 */ /* 0x000fe400078e0010 */
[----:B------:R-:W-:-:S07]  /*9210*/  IMAD.MOV.U32 R14, RZ, RZ, R17 ;  /* 0x000000ffff0e7224 */ /* 0x000fce00078e0011 */
.L_x_479:
[----:B------:R-:W-:Y:S05]  /*9220*/  BSYNC.RECONVERGENT B0 ;  /* 0x0000000000007941 */ /* 0x000fea0003800200 */
.L_x_477:
        /* <DEDUP_REMOVED lines=9> */
.L_x_481:
[----:B------:R-:W-:Y:S01]  /*92c0*/  MOV R17, R0 ;  /* 0x0000000000117202 */ /* 0x000fe20000000f00 */
[----:B------:R-:W-:Y:S02]  /*92d0*/  IMAD.MOV.U32 R16, RZ, RZ, R13 ;  /* 0x000000ffff107224 */ /* 0x000fe400078e000d */
[----:B------:R-:W-:Y:S02]  /*92e0*/  IMAD.MOV.U32 R0, RZ, RZ, R15 ;  /* 0x000000ffff007224 */ /* 0x000fe400078e000f */
[----:B------:R-:W-:-:S07]  /*92f0*/  IMAD.MOV.U32 R13, RZ, RZ, R14 ;  /* 0x000000ffff0d7224 */ /* 0x000fce00078e000e */
.L_x_482:
[----:B------:R-:W-:Y:S05]  /*9300*/  BSYNC.RECONVERGENT B0 ;  /* 0x0000000000007941 */ /* 0x000fea0003800200 */
.L_x_480:
        /* <DEDUP_REMOVED lines=9> */
.L_x_484:
[----:B------:R-:W-:Y:S01]  /*93a0*/  MOV R14, R11 ;  /* 0x0000000b000e7202 */ /* 0x000fe20000000f00 */
[----:B------:R-:W-:Y:S02]  /*93b0*/  IMAD.MOV.U32 R15, RZ, RZ, R12 ;  /* 0x000000ffff0f7224 */ /* 0x000fe400078e000c */
[----:B------:R-:W-:Y:S02]  /*93c0*/  IMAD.MOV.U32 R11, RZ, RZ, R0 ;  /* 0x000000ffff0b7224 */ /* 0x000fe400078e0000 */
[----:B------:R-:W-:-:S07]  /*93d0*/  IMAD.MOV.U32 R12, RZ, RZ, R13 ;  /* 0x000000ffff0c7224 */ /* 0x000fce00078e000d */
.L_x_485:
[----:B------:R-:W-:Y:S05]  /*93e0*/  BSYNC.RECONVERGENT B0 ;  /* 0x0000000000007941 */ /* 0x000fea0003800200 */
.L_x_483:
        /* <DEDUP_REMOVED lines=9> */
.L_x_487:
[----:B------:R-:W-:Y:S01]  /*9480*/  MOV R13, R10 ;  /* 0x0000000a000d7202 */ /* 0x000fe20000000f00 */
[----:B------:R-:W-:Y:S02]  /*9490*/  IMAD.MOV.U32 R0, RZ, RZ, R9 ;  /* 0x000000ffff007224 */ /* 0x000fe400078e0009 */
[----:B------:R-:W-:Y:S02]  /*94a0*/  IMAD.MOV.U32 R10, RZ, RZ, R11 ;  /* 0x000000ffff0a7224 */ /* 0x000fe400078e000b */
[----:B------:R-:W-:-:S07]  /*94b0*/  IMAD.MOV.U32 R9, RZ, RZ, R12 ;  /* 0x000000ffff097224 */ /* 0x000fce00078e000c */
.L_x_488:
[----:B------:R-:W-:Y:S05]  /*94c0*/  BSYNC.RECONVERGENT B0 ;  /* 0x0000000000007941 */ /* 0x000fea0003800200 */
.L_x_486:
        /* <DEDUP_REMOVED lines=9> */
.L_x_490:
[----:B------:R-:W-:Y:S01]  /*9560*/  MOV R12, R7 ;  /* 0x00000007000c7202 */ /* 0x000fe20000000f00 */
[----:B------:R-:W-:Y:S02]  /*9570*/  IMAD.MOV.U32 R11, RZ, RZ, R8 ;  /* 0x000000ffff0b7224 */ /* 0x000fe400078e0008 */
[----:B------:R-:W-:Y:S02]  /*9580*/  IMAD.MOV.U32 R7, RZ, RZ, R10 ;  /* 0x000000ffff077224 */ /* 0x000fe400078e000a */
[----:B------:R-:W-:-:S07]  /*9590*/  IMAD.MOV.U32 R8, RZ, RZ, R9 ;  /* 0x000000ffff087224 */ /* 0x000fce00078e0009 */
.L_x_491:
[----:B------:R-:W-:Y:S05]  /*95a0*/  BSYNC.RECONVERGENT B0 ;  /* 0x0000000000007941 */ /* 0x000fea0003800200 */
.L_x_489:
        /* <DEDUP_REMOVED lines=9> */
.L_x_493:
[----:B------:R-:W-:Y:S01]  /*9640*/  MOV R9, R134 ;  /* 0x0000008600097202 */ /* 0x000fe20000000f00 */
[----:B------:R-:W-:Y:S02]  /*9650*/  IMAD.MOV.U32 R10, RZ, RZ, R135 ;  /* 0x000000ffff0a7224 */ /* 0x000fe400078e0087 */
[----:B------:R-:W-:Y:S02]  /*9660*/  IMAD.MOV.U32 R134, RZ, RZ, R7 ;  /* 0x000000ffff867224 */ /* 0x000fe400078e0007 */
[----:B------:R-:W-:-:S07]  /*9670*/  IMAD.MOV.U32 R135, RZ, RZ, R8 ;  /* 0x000000ffff877224 */ /* 0x000fce00078e0008 */
.L_x_494:
[----:B------:R-:W-:Y:S05]  /*9680*/  BSYNC.RECONVERGENT B0 ;  /* 0x0000000000007941 */ /* 0x000fea0003800200 */
.L_x_492:
        /* <DEDUP_REMOVED lines=9> */
.L_x_496:
[----:B------:R-:W-:Y:S01]  /*9720*/  MOV R8, R133 ;  /* 0x0000008500087202 */ /* 0x000fe20000000f00 */
[----:B------:R-:W-:Y:S02]  /*9730*/  IMAD.MOV.U32 R7, RZ, RZ, R36 ;  /* 0x000000ffff077224 */ /* 0x000fe400078e0024 */
[----:B------:R-:W-:Y:S02]  /*9740*/  IMAD.MOV.U32 R133, RZ, RZ, R134 ;  /* 0x000000ffff857224 */ /* 0x000fe400078e0086 */
[----:B------:R-:W-:-:S07]  /*9750*/  IMAD.MOV.U32 R36, RZ, RZ, R135 ;  /* 0x000000ffff247224 */ /* 0x000fce00078e0087 */
.L_x_497:
[----:B------:R-:W-:Y:S05]  /*9760*/  BSYNC.RECONVERGENT B0 ;  /* 0x0000000000007941 */ /* 0x000fea0003800200 */
.L_x_495:
        /* <DEDUP_REMOVED lines=9> */
.L_x_499:
[----:B------:R-:W-:Y:S01]  /*9800*/  MOV R135, R132 ;  /* 0x0000008400877202 */ /* 0x000fe20000000f00 */
[----:B------:R-:W-:Y:S02]  /*9810*/  IMAD.MOV.U32 R134, RZ, RZ, R39 ;  /* 0x000000ffff867224 */ /* 0x000fe400078e0027 */
[----:B------:R-:W-:Y:S02]  /*9820*/  IMAD.MOV.U32 R132, RZ, RZ, R133 ;  /* 0x000000ffff847224 */ /* 0x000fe400078e0085 */
[----:B------:R-:W-:-:S07]  /*9830*/  IMAD.MOV.U32 R39, RZ, RZ, R36 ;  /* 0x000000ffff277224 */ /* 0x000fce00078e0024 */
.L_x_500:
[----:B------:R-:W-:Y:S05]  /*9840*/  BSYNC.RECONVERGENT B0 ;  /* 0x0000000000007941 */ /* 0x000fea0003800200 */
.L_x_498:
        /* <DEDUP_REMOVED lines=9> */
.L_x_502:
[----:B------:R-:W-:Y:S01]  /*98e0*/  MOV R36, R131 ;  /* 0x0000008300247202 */ /* 0x000fe20000000f00 */
[----:B------:R-:W-:Y:S02]  /*98f0*/  IMAD.MOV.U32 R133, RZ, RZ, R38 ;  /* 0x000000ffff857224 */ /* 0x000fe400078e0026 */
[----:B------:R-:W-:Y:S02]  /*9900*/  IMAD.MOV.U32 R131, RZ, RZ, R132 ;  /* 0x000000ffff837224 */ /* 0x000fe400078e0084 */
[----:B------:R-:W-:-:S07]  /*9910*/  IMAD.MOV.U32 R38, RZ, RZ, R39 ;  /* 0x000000ffff267224 */ /* 0x000fce00078e0027 */
.L_x_503:
[----:B------:R-:W-:Y:S05]  /*9920*/  BSYNC.RECONVERGENT B0 ;  /* 0x0000000000007941 */ /* 0x000fea0003800200 */
.L_x_501:
        /* <DEDUP_REMOVED lines=9> */
.L_x_505:
[----:B------:R-:W-:Y:S01]  /*99c0*/  MOV R39, R130 ;  /* 0x0000008200277202 */ /* 0x000fe20000000f00 */
[----:B------:R-:W-:Y:S02]  /*99d0*/  IMAD.MOV.U32 R132, RZ, RZ, R41 ;  /* 0x000000ffff847224 */ /* 0x000fe400078e0029 */
[----:B------:R-:W-:Y:S02]  /*99e0*/  IMAD.MOV.U32 R130, RZ, RZ, R131 ;  /* 0x000000ffff827224 */ /* 0x000fe400078e0083 */
[----:B------:R-:W-:-:S07]  /*99f0*/  IMAD.MOV.U32 R41, RZ, RZ, R38 ;  /* 0x000000ffff297224 */ /* 0x000fce00078e0026 */
.L_x_506:
[----:B------:R-:W-:Y:S05]  /*9a00*/  BSYNC.RECONVERGENT B0 ;  /* 0x0000000000007941 */ /* 0x000fea0003800200 */
.L_x_504:
        /* <DEDUP_REMOVED lines=9> */
.L_x_508:
[----:B------:R-:W-:Y:S01]  /*9aa0*/  MOV R38, R129 ;  /* 0x0000008100267202 */ /* 0x000fe20000000f00 */
[----:B------:R-:W-:Y:S02]  /*9ab0*/  IMAD.MOV.U32 R131, RZ, RZ, R40 ;  /* 0x000000ffff837224 */ /* 0x000fe400078e0028 */
[----:B------:R-:W-:Y:S02]  /*9ac0*/  IMAD.MOV.U32 R129, RZ, RZ, R130 ;  /* 0x000000ffff817224 */ /* 0x000fe400078e0082 */
[----:B------:R-:W-:-:S07]  /*9ad0*/  IMAD.MOV.U32 R40, RZ, RZ, R41 ;  /* 0x000000ffff287224 */ /* 0x000fce00078e0029 */
.L_x_509:
[----:B------:R-:W-:Y:S05]  /*9ae0*/  BSYNC.RECONVERGENT B0 ;  /* 0x0000000000007941 */ /* 0x000fea0003800200 */
.L_x_507:
        /* <DEDUP_REMOVED lines=9> */
.L_x_511:
[----:B------:R-:W-:Y:S01]  /*9b80*/  MOV R41, R128 ;  /* 0x0000008000297202 */ /* 0x000fe20000000f00 */
[----:B------:R-:W-:Y:S02]  /*9b90*/  IMAD.MOV.U32 R130, RZ, RZ, R43 ;  /* 0x000000ffff827224 */ /* 0x000fe400078e002b */
[----:B------:R-:W-:Y:S02]  /*9ba0*/  IMAD.MOV.U32 R128, RZ, RZ, R129 ;  /* 0x000000ffff807224 */ /* 0x000fe400078e0081 */
[----:B------:R-:W-:-:S07]  /*9bb0*/  IMAD.MOV.U32 R43, RZ, RZ, R40 ;  /* 0x000000ffff2b7224 */ /* 0x000fce00078e0028 */
.L_x_512:
[----:B------:R-:W-:Y:S05]  /*9bc0*/  BSYNC.RECONVERGENT B0 ;  /* 0x0000000000007941 */ /* 0x000fea0003800200 */
.L_x_510:
        /* <DEDUP_REMOVED lines=9> */
.L_x_514:
[----:B------:R-:W-:Y:S01]  /*9c60*/  MOV R40, R127 ;  /* 0x0000007f00287202 */ /* 0x000fe20000000f00 */
[----:B------:R-:W-:Y:S02]  /*9c70*/  IMAD.MOV.U32 R129, RZ, RZ, R42 ;  /* 0x000000ffff817224 */ /* 0x000fe400078e002a */
[----:B------:R-:W-:Y:S02]  /*9c80*/  IMAD.MOV.U32 R127, RZ, RZ, R128 ;  /* 0x000000ffff7f7224 */ /* 0x000fe400078e0080 */
[----:B------:R-:W-:-:S07]  /*9c90*/  IMAD.MOV.U32 R42, RZ, RZ, R43 ;  /* 0x000000ffff2a7224 */ /* 0x000fce00078e002b */
.L_x_515:
[----:B------:R-:W-:Y:S05]  /*9ca0*/  BSYNC.RECONVERGENT B0 ;  /* 0x0000000000007941 */ /* 0x000fea0003800200 */
.L_x_513:
        /* <DEDUP_REMOVED lines=9> */
.L_x_517:
[----:B------:R-:W-:Y:S01]  /*9d40*/  MOV R43, R126 ;  /* 0x0000007e002b7202 */ /* 0x000fe20000000f00 */
[----:B------:R-:W-:Y:S02]  /*9d50*/  IMAD.MOV.U32 R128, RZ, RZ, R45 ;  /* 0x000000ffff807224 */ /* 0x000fe400078e002d */
[----:B------:R-:W-:Y:S02]  /*9d60*/  IMAD.MOV.U32 R126, RZ, RZ, R127 ;  /* 0x000000ffff7e7224 */ /* 0x000fe400078e007f */
[----:B------:R-:W-:-:S07]  /*9d70*/  IMAD.MOV.U32 R45, RZ, RZ, R42 ;  /* 0x000000ffff2d7224 */ /* 0x000fce00078e002a */
.L_x_518:
[----:B------:R-:W-:Y:S05]  /*9d80*/  BSYNC.RECONVERGENT B0 ;  /* 0x0000000000007941 */ /* 0x000fea0003800200 */
.L_x_516:
        /* <DEDUP_REMOVED lines=9> */
.L_x_520:
[----:B------:R-:W-:Y:S01]  /*9e20*/  MOV R42, R125 ;  /* 0x0000007d002a7202 */ /* 0x000fe20000000f00 */
[----:B------:R-:W-:Y:S02]  /*9e30*/  IMAD.MOV.U32 R127, RZ, RZ, R44 ;  /* 0x000000ffff7f7224 */ /* 0x000fe400078e002c */
[----:B------:R-:W-:Y:S02]  /*9e40*/  IMAD.MOV.U32 R125, RZ, RZ, R126 ;  /* 0x000000ffff7d7224 */ /* 0x000fe400078e007e */
[----:B------:R-:W-:-:S07]  /*9e50*/  IMAD.MOV.U32 R44, RZ, RZ, R45 ;  /* 0x000000ffff2c7224 */ /* 0x000fce00078e002d */
.L_x_521:
[----:B------:R-:W-:Y:S05]  /*9e60*/  BSYNC.RECONVERGENT B0 ;  /* 0x0000000000007941 */ /* 0x000fea0003800200 */
.L_x_519:
        /* <DEDUP_REMOVED lines=9> */
.L_x_523:
[----:B------:R-:W-:Y:S01]  /*9f00*/  MOV R45, R124 ;  /* 0x0000007c002d7202 */ /* 0x000fe20000000f00 */
[----:B------:R-:W-:Y:S02]  /*9f10*/  IMAD.MOV.U32 R126, RZ, RZ, R47 ;  /* 0x000000ffff7e7224 */ /* 0x000fe400078e002f */
[----:B------:R-:W-:Y:S02]  /*9f20*/  IMAD.MOV.U32 R124, RZ, RZ, R125 ;  /* 0x000000ffff7c7224 */ /* 0x000fe400078e007d */
[----:B------:R-:W-:-:S07]  /*9f30*/  IMAD.MOV.U32 R47, RZ, RZ, R44 ;  /* 0x000000ffff2f7224 */ /* 0x000fce00078e002c */
.L_x_524:
[----:B------:R-:W-:Y:S05]  /*9f40*/  BSYNC.RECONVERGENT B0 ;  /* 0x0000000000007941 */ /* 0x000fea0003800200 */
.L_x_522:
        /* <DEDUP_REMOVED lines=9> */
.L_x_526:
[----:B------:R-:W-:Y:S01]  /*9fe0*/  MOV R44, R123 ;  /* 0x0000007b002c7202 */ /* 0x000fe20000000f00 */
[----:B------:R-:W-:Y:S02]  /*9ff0*/  IMAD.MOV.U32 R125, RZ, RZ, R46 ;  /* 0x000000ffff7d7224 */ /* 0x000fe400078e002e */
[----:B------:R-:W-:Y:S02]  /*a000*/  IMAD.MOV.U32 R123, RZ, RZ, R124 ;  /* 0x000000ffff7b7224 */ /* 0x000fe400078e007c */
[----:B------:R-:W-:-:S07]  /*a010*/  IMAD.MOV.U32 R46, RZ, RZ, R47 ;  /* 0x000000ffff2e7224 */ /* 0x000fce00078e002f */
.L_x_527:
[----:B------:R-:W-:Y:S05]  /*a020*/  BSYNC.RECONVERGENT B0 ;  /* 0x0000000000007941 */ /* 0x000fea0003800200 */
.L_x_525:
        /* <DEDUP_REMOVED lines=9> */
.L_x_529:
[----:B------:R-:W-:Y:S01]  /*a0c0*/  MOV R47, R122 ;  /* 0x0000007a002f7202 */ /* 0x000fe20000000f00 */
[----:B------:R-:W-:Y:S02]  /*a0d0*/  IMAD.MOV.U32 R124, RZ, RZ, R49 ;  /* 0x000000ffff7c7224 */ /* 0x000fe400078e0031 */
[----:B------:R-:W-:Y:S02]  /*a0e0*/  IMAD.MOV.U32 R122, RZ, RZ, R123 ;  /* 0x000000ffff7a7224 */ /* 0x000fe400078e007b */
[----:B------:R-:W-:-:S07]  /*a0f0*/  IMAD.MOV.U32 R49, RZ, RZ, R46 ;  /* 0x000000ffff317224 */ /* 0x000fce00078e002e */
.L_x_530:
[----:B------:R-:W-:Y:S05]  /*a100*/  BSYNC.RECONVERGENT B0 ;  /* 0x0000000000007941 */ /* 0x000fea0003800200 */
.L_x_528:
        /* <DEDUP_REMOVED lines=9> */
.L_x_532:
[----:B------:R-:W-:Y:S01]  /*a1a0*/  MOV R46, R121 ;  /* 0x00000079002e7202 */ /* 0x000fe20000000f00 */
[----:B------:R-:W-:Y:S02]  /*a1b0*/  IMAD.MOV.U32 R123, RZ, RZ, R48 ;  /* 0x000000ffff7b7224 */ /* 0x000fe400078e0030 */
[----:B------:R-:W-:Y:S02]  /*a1c0*/  IMAD.MOV.U32 R121, RZ, RZ, R122 ;  /* 0x000000ffff797224 */ /* 0x000fe400078e007a */
[----:B------:R-:W-:-:S07]  /*a1d0*/  IMAD.MOV.U32 R48, RZ, RZ, R49 ;  /* 0x000000ffff307224 */ /* 0x000fce00078e0031 */
.L_x_533:
[----:B------:R-:W-:Y:S05]  /*a1e0*/  BSYNC.RECONVERGENT B0 ;  /* 0x0000000000007941 */ /* 0x000fea0003800200 */
.L_x_531:
        /* <DEDUP_REMOVED lines=9> */
.L_x_535:
[----:B------:R-:W-:Y:S01]  /*a280*/  MOV R49, R120 ;  /* 0x0000007800317202 */ /* 0x000fe20000000f00 */
[----:B------:R-:W-:Y:S02]  /*a290*/  IMAD.MOV.U32 R122, RZ, RZ, R51 ;  /* 0x000000ffff7a7224 */ /* 0x000fe400078e0033 */
[----:B------:R-:W-:Y:S02]  /*a2a0*/  IMAD.MOV.U32 R120, RZ, RZ, R121 ;  /* 0x000000ffff787224 */ /* 0x000fe400078e0079 */
[----:B------:R-:W-:-:S07]  /*a2b0*/  IMAD.MOV.U32 R51, RZ, RZ, R48 ;  /* 0x000000ffff337224 */ /* 0x000fce00078e0030 */
.L_x_536:
[----:B------:R-:W-:Y:S05]  /*a2c0*/  BSYNC.RECONVERGENT B0 ;  /* 0x0000000000007941 */ /* 0x000fea0003800200 */
.L_x_534:
        /* <DEDUP_REMOVED lines=9> */
.L_x_538:
[----:B------:R-:W-:Y:S01]  /*a360*/  MOV R48, R119 ;  /* 0x0000007700307202 */ /* 0x000fe20000000f00 */
[----:B------:R-:W-:Y:S02]  /*a370*/  IMAD.MOV.U32 R121, RZ, RZ, R50 ;  /* 0x000000ffff797224 */ /* 0x000fe400078e0032 */
[----:B------:R-:W-:Y:S02]  /*a380*/  IMAD.MOV.U32 R119, RZ, RZ, R120 ;  /* 0x000000ffff777224 */ /* 0x000fe400078e0078 */
[----:B------:R-:W-:-:S07]  /*a390*/  IMAD.MOV.U32 R50, RZ, RZ, R51 ;  /* 0x000000ffff327224 */ /* 0x000fce00078e0033 */
.L_x_539:
[----:B------:R-:W-:Y:S05]  /*a3a0*/  BSYNC.RECONVERGENT B0 ;  /* 0x0000000000007941 */ /* 0x000fea0003800200 */
.L_x_537:
        /* <DEDUP_REMOVED lines=9> */
.L_x_541:
[----:B------:R-:W-:Y:S01]  /*a440*/  MOV R51, R118 ;  /* 0x0000007600337202 */ /* 0x000fe20000000f00 */
[----:B------:R-:W-:Y:S02]  /*a450*/  IMAD.MOV.U32 R120, RZ, RZ, R53 ;  /* 0x000000ffff787224 */ /* 0x000fe400078e0035 */
[----:B------:R-:W-:Y:S02]  /*a460*/  IMAD.MOV.U32 R118, RZ, RZ, R119 ;  /* 0x000000ffff767224 */ /* 0x000fe400078e0077 */
[----:B------:R-:W-:-:S07]  /*a470*/  IMAD.MOV.U32 R53, RZ, RZ, R50 ;  /* 0x000000ffff357224 */ /* 0x000fce00078e0032 */
.L_x_542:
[----:B------:R-:W-:Y:S05]  /*a480*/  BSYNC.RECONVERGENT B0 ;  /* 0x0000000000007941 */ /* 0x000fea0003800200 */
.L_x_540:
        /* <DEDUP_REMOVED lines=9> */
.L_x_544:
[----:B------:R-:W-:Y:S01]  /*a520*/  MOV R50, R117 ;  /* 0x0000007500327202 */ /* 0x000fe20000000f00 */
[----:B------:R-:W-:Y:S02]  /*a530*/  IMAD.MOV.U32 R119, RZ, RZ, R52 ;  /* 0x000000ffff777224 */ /* 0x000fe400078e0034 */
[----:B------:R-:W-:Y:S02]  /*a540*/  IMAD.MOV.U32 R117, RZ, RZ, R118 ;  /* 0x000000ffff757224 */ /* 0x000fe400078e0076 */
[----:B------:R-:W-:-:S07]  /*a550*/  IMAD.MOV.U32 R52, RZ, RZ, R53 ;  /* 0x000000ffff347224 */ /* 0x000fce00078e0035 */
.L_x_545:
[----:B------:R-:W-:Y:S05]  /*a560*/  BSYNC.RECONVERGENT B0 ;  /* 0x0000000000007941 */ /* 0x000fea0003800200 */
.L_x_543:
        /* <DEDUP_REMOVED lines=9> */
.L_x_547:
[----:B------:R-:W-:Y:S01]  /*a600*/  MOV R53, R116 ;  /* 0x0000007400357202 */ /* 0x000fe20000000f00 */
[----:B------:R-:W-:Y:S02]  /*a610*/  IMAD.MOV.U32 R118, RZ, RZ, R55 ;  /* 0x000000ffff767224 */ /* 0x000fe400078e0037 */
[----:B------:R-:W-:Y:S02]  /*a620*/  IMAD.MOV.U32 R116, RZ, RZ, R117 ;  /* 0x000000ffff747224 */ /* 0x000fe400078e0075 */
[----:B------:R-:W-:-:S07]  /*a630*/  IMAD.MOV.U32 R55, RZ, RZ, R52 ;  /* 0x000000ffff377224 */ /* 0x000fce00078e0034 */
.L_x_548:
[----:B------:R-:W-:Y:S05]  /*a640*/  BSYNC.RECONVERGENT B0 ;  /* 0x0000000000007941 */ /* 0x000fea0003800200 */
.L_x_546:
        /* <DEDUP_REMOVED lines=9> */
.L_x_550:
[----:B------:R-:W-:Y:S01]  /*a6e0*/  MOV R52, R115 ;  /* 0x0000007300347202 */ /* 0x000fe20000000f00 */
[----:B------:R-:W-:Y:S02]  /*a6f0*/  IMAD.MOV.U32 R117, RZ, RZ, R54 ;  /* 0x000000ffff757224 */ /* 0x000fe400078e0036 */
[----:B------:R-:W-:Y:S02]  /*a700*/  IMAD.MOV.U32 R115, RZ, RZ, R116 ;  /* 0x000000ffff737224 */ /* 0x000fe400078e0074 */
[----:B------:R-:W-:-:S07]  /*a710*/  IMAD.MOV.U32 R54, RZ, RZ, R55 ;  /* 0x000000ffff367224 */ /* 0x000fce00078e0037 */
.L_x_551:
[----:B------:R-:W-:Y:S05]  /*a720*/  BSYNC.RECONVERGENT B0 ;  /* 0x0000000000007941 */ /* 0x000fea0003800200 */
.L_x_549:
        /* <DEDUP_REMOVED lines=9> */
.L_x_553:
[----:B------:R-:W-:Y:S01]  /*a7c0*/  MOV R55, R114 ;  /* 0x0000007200377202 */ /* 0x000fe20000000f00 */
[----:B------:R-:W-:Y:S02]  /*a7d0*/  IMAD.MOV.U32 R116, RZ, RZ, R57 ;  /* 0x000000ffff747224 */ /* 0x000fe400078e0039 */
[----:B------:R-:W-:Y:S02]  /*a7e0*/  IMAD.MOV.U32 R114, RZ, RZ, R115 ;  /* 0x000000ffff727224 */ /* 0x000fe400078e0073 */
[----:B------:R-:W-:-:S07]  /*a7f0*/  IMAD.MOV.U32 R57, RZ, RZ, R54 ;  /* 0x000000ffff397224 */ /* 0x000fce00078e0036 */
.L_x_554:
[----:B------:R-:W-:Y:S05]  /*a800*/  BSYNC.RECONVERGENT B0 ;  /* 0x0000000000007941 */ /* 0x000fea0003800200 */
.L_x_552:
        /* <DEDUP_REMOVED lines=9> */
.L_x_556:
[----:B------:R-:W-:Y:S01]  /*a8a0*/  MOV R54, R113 ;  /* 0x0000007100367202 */ /* 0x000fe20000000f00 */
[----:B------:R-:W-:Y:S02]  /*a8b0*/  IMAD.MOV.U32 R115, RZ, RZ, R56 ;  /* 0x000000ffff737224 */ /* 0x000fe400078e0038 */
[----:B------:R-:W-:Y:S02]  /*a8c0*/  IMAD.MOV.U32 R113, RZ, RZ, R114 ;  /* 0x000000ffff717224 */ /* 0x000fe400078e0072 */
[----:B------:R-:W-:-:S07]  /*a8d0*/  IMAD.MOV.U32 R56, RZ, RZ, R57 ;  /* 0x000000ffff387224 */ /* 0x000fce00078e0039 */
.L_x_557:
[----:B------:R-:W-:Y:S05]  /*a8e0*/  BSYNC.RECONVERGENT B0 ;  /* 0x0000000000007941 */ /* 0x000fea0003800200 */
.L_x_555:
        /* <DEDUP_REMOVED lines=9> */
.L_x_559:
[----:B------:R-:W-:Y:S01]  /*a980*/  MOV R57, R112 ;  /* 0x0000007000397202 */ /* 0x000fe20000000f00 */
[----:B------:R-:W-:Y:S02]  /*a990*/  IMAD.MOV.U32 R114, RZ, RZ, R59 ;  /* 0x000000ffff727224 */ /* 0x000fe400078e003b */
[----:B------:R-:W-:Y:S02]  /*a9a0*/  IMAD.MOV.U32 R112, RZ, RZ, R113 ;  /* 0x000000ffff707224 */ /* 0x000fe400078e0071 */
[----:B------:R-:W-:-:S07]  /*a9b0*/  IMAD.MOV.U32 R59, RZ, RZ, R56 ;  /* 0x000000ffff3b7224 */ /* 0x000fce00078e0038 */
.L_x_560:
[----:B------:R-:W-:Y:S05]  /*a9c0*/  BSYNC.RECONVERGENT B0 ;  /* 0x0000000000007941 */ /* 0x000fea0003800200 */
.L_x_558:
        /* <DEDUP_REMOVED lines=9> */
.L_x_562:
[----:B------:R-:W-:Y:S01]  /*aa60*/  MOV R56, R111 ;  /* 0x0000006f00387202 */ /* 0x000fe20000000f00 */
[----:B------:R-:W-:Y:S02]  /*aa70*/  IMAD.MOV.U32 R113, RZ, RZ, R58 ;  /* 0x000000ffff717224 */ /* 0x000fe400078e003a */
[----:B------:R-:W-:Y:S02]  /*aa80*/  IMAD.MOV.U32 R111, RZ, RZ, R112 ;  /* 0x000000ffff6f7224 */ /* 0x000fe400078e0070 */
[----:B------:R-:W-:-:S07]  /*aa90*/  IMAD.MOV.U32 R58, RZ, RZ, R59 ;  /* 0x000000ffff3a7224 */ /* 0x000fce00078e003b */
.L_x_563:
[----:B------:R-:W-:Y:S05]  /*aaa0*/  BSYNC.RECONVERGENT B0 ;  /* 0x0000000000007941 */ /* 0x000fea0003800200 */
.L_x_561:
        /* <DEDUP_REMOVED lines=9> */
.L_x_565:
[----:B------:R-:W-:Y:S01]  /*ab40*/  MOV R59, R110 ;  /* 0x0000006e003b7202 */ /* 0x000fe20000000f00 */
[----:B------:R-:W-:Y:S02]  /*ab50*/  IMAD.MOV.U32 R112, RZ, RZ, R61 ;  /* 0x000000ffff707224 */ /* 0x000fe400078e003d */
[----:B------:R-:W-:Y:S02]  /*ab60*/  IMAD.MOV.U32 R110, RZ, RZ, R111 ;  /* 0x000000ffff6e7224 */ /* 0x000fe400078e006f */
[----:B------:R-:W-:-:S07]  /*ab70*/  IMAD.MOV.U32 R61, RZ, RZ, R58 ;  /* 0x000000ffff3d7224 */ /* 0x000fce00078e003a */
.L_x_566:
[----:B------:R-:W-:Y:S05]  /*ab80*/  BSYNC.RECONVERGENT B0 ;  /* 0x0000000000007941 */ /* 0x000fea0003800200 */
.L_x_564:
        /* <DEDUP_REMOVED lines=9> */
.L_x_568:
[----:B------:R-:W-:Y:S01]  /*ac20*/  MOV R58, R109 ;  /* 0x0000006d003a7202 */ /* 0x000fe20000000f00 */
[----:B------:R-:W-:Y:S02]  /*ac30*/  IMAD.MOV.U32 R111, RZ, RZ, R60 ;  /* 0x000000ffff6f7224 */ /* 0x000fe400078e003c */
[----:B------:R-:W-:Y:S02]  /*ac40*/  IMAD.MOV.U32 R109, RZ, RZ, R110 ;  /* 0x000000ffff6d7224 */ /* 0x000fe400078e006e */
[----:B------:R-:W-:-:S07]  /*ac50*/  IMAD.MOV.U32 R60, RZ, RZ, R61 ;  /* 0x000000ffff3c7224 */ /* 0x000fce00078e003d */
.L_x_569:
[----:B------:R-:W-:Y:S05]  /*ac60*/  BSYNC.RECONVERGENT B0 ;  /* 0x0000000000007941 */ /* 0x000fea0003800200 */
.L_x_567:
        /* <DEDUP_REMOVED lines=9> */
.L_x_571:
[----:B------:R-:W-:Y:S01]  /*ad00*/  MOV R61, R108 ;  /* 0x0000006c003d7202 */ /* 0x000fe20000000f00 */
[----:B------:R-:W-:Y:S02]  /*ad10*/  IMAD.MOV.U32 R110, RZ, RZ, R63 ;  /* 0x000000ffff6e7224 */ /* 0x000fe400078e003f */
[----:B------:R-:W-:Y:S02]  /*ad20*/  IMAD.MOV.U32 R108, RZ, RZ, R109 ;  /* 0x000000ffff6c7224 */ /* 0x000fe400078e006d */
[----:B------:R-:W-:-:S07]  /*ad30*/  IMAD.MOV.U32 R63, RZ, RZ, R60 ;  /* 0x000000ffff3f7224 */ /* 0x000fce00078e003c */
.L_x_572:
[----:B------:R-:W-:Y:S05]  /*ad40*/  BSYNC.RECONVERGENT B0 ;  /* 0x0000000000007941 */ /* 0x000fea0003800200 */
.L_x_570:
        /* <DEDUP_REMOVED lines=9> */
.L_x_574:
[----:B------:R-:W-:Y:S01]  /*ade0*/  MOV R60, R107 ;  /* 0x0000006b003c7202 */ /* 0x000fe20000000f00 */
[----:B------:R-:W-:Y:S02]  /*adf0*/  IMAD.MOV.U32 R109, RZ, RZ, R62 ;  /* 0x000000ffff6d7224 */ /* 0x000fe400078e003e */
[----:B------:R-:W-:Y:S02]  /*ae00*/  IMAD.MOV.U32 R107, RZ, RZ, R108 ;  /* 0x000000ffff6b7224 */ /* 0x000fe400078e006c */
[----:B------:R-:W-:-:S07]  /*ae10*/  IMAD.MOV.U32 R62, RZ, RZ, R63 ;  /* 0x000000ffff3e7224 */ /* 0x000fce00078e003f */
.L_x_575:
[----:B------:R-:W-:Y:S05]  /*ae20*/  BSYNC.RECONVERGENT B0 ;  /* 0x0000000000007941 */ /* 0x000fea0003800200 */
.L_x_573:
        /* <DEDUP_REMOVED lines=9> */
.L_x_577:
[----:B------:R-:W-:Y:S01]  /*aec0*/  MOV R63, R106 ;  /* 0x0000006a003f7202 */ /* 0x000fe20000000f00 */
[----:B------:R-:W-:Y:S02]  /*aed0*/  IMAD.MOV.U32 R108, RZ, RZ, R65 ;  /* 0x000000ffff6c7224 */ /* 0x000fe400078e0041 */
[----:B------:R-:W-:Y:S02]  /*aee0*/  IMAD.MOV.U32 R106, RZ, RZ, R107 ;  /* 0x000000ffff6a7224 */ /* 0x000fe400078e006b */
[----:B------:R-:W-:-:S07]  /*aef0*/  IMAD.MOV.U32 R65, RZ, RZ, R62 ;  /* 0x000000ffff417224 */ /* 0x000fce00078e003e */
.L_x_578:
[----:B------:R-:W-:Y:S05]  /*af00*/  BSYNC.RECONVERGENT B0 ;  /* 0x0000000000007941 */ /* 0x000fea0003800200 */
.L_x_576:
        /* <DEDUP_REMOVED lines=9> */
.L_x_580:
[----:B------:R-:W-:Y:S01]  /*afa0*/  MOV R62, R37 ;  /* 0x00000025003e7202 */ /* 0x000fe20000000f00 */
[----:B------:R-:W-:Y:S02]  /*afb0*/  IMAD.MOV.U32 R107, RZ, RZ, R98 ;  /* 0x000000ffff6b7224 */ /* 0x000fe400078e0062 */
[----:B------:R-:W-:Y:S02]  /*afc0*/  IMAD.MOV.U32 R37, RZ, RZ, R106 ;  /* 0x000000ffff257224 */ /* 0x000fe400078e006a */
[----:B------:R-:W-:-:S07]  /*afd0*/  IMAD.MOV.U32 R98, RZ, RZ, R65 ;  /* 0x000000ffff627224 */ /* 0x000fce00078e0041 */
.L_x_581:
[----:B------:R-:W-:Y:S05]  /*afe0*/  BSYNC.RECONVERGENT B0 ;  /* 0x0000000000007941 */ /* 0x000fea0003800200 */
.L_x_579:
        /* <DEDUP_REMOVED lines=14> */
[----:B------:R-:W-:Y:S01]  /*b0d0*/  IMAD.MOV.U32 R65, RZ, RZ, R105 ;  /* 0x000000ffff417224 */ /* 0x000fe200078e0069 */
[----:B------:R-:W-:Y:S02]  /*b0e0*/  MOV R106, R64 ;  /* 0x00000040006a7202 */ /* 0x000fe40000000f00 */
[----:B------:R-:W-:-:S13]  /*b0f0*/  ISETP.GE.OR P0, PT, R105, R104, P0 ;  /* 0x000000686900720c */ /* 0x000fda0000706670 */
[----:B------:R-:W-:Y:S05]  /*b100*/  @P0 BRA `(.L_x_584) ;  /* 0x0000000000100947 */ /* 0x000fea0003800000 */
.L_x_583:
[----:B------:R-:W-:Y:S02]  /*b110*/  IMAD.MOV.U32 R106, RZ, RZ, R67 ;  /* 0x000000ffff6a7224 */ /* 0x000fe400078e0043 */
[----:B------:R-:W-:Y:S02]  /*b120*/  IMAD.MOV.U32 R65, RZ, RZ, R104 ;  /* 0x000000ffff417224 */ /* 0x000fe400078e0068 */
[----:B------:R-:W-:Y:S02]  /*b130*/  IMAD.MOV.U32 R67, RZ, RZ, R64 ;  /* 0x000000ffff437224 */ /* 0x000fe400078e0040 */
[----:B------:R-:W-:-:S07]  /*b140*/  IMAD.MOV.U32 R104, RZ, RZ, R105 ;  /* 0x000000ffff687224 */ /* 0x000fce00078e0069 */
.L_x_584:
[----:B------:R-:W-:Y:S05]  /*b150*/  BSYNC.RECONVERGENT B0 ;  /* 0x0000000000007941 */ /* 0x000fea0003800200 */
.L_x_582:
        /* <DEDUP_REMOVED lines=9> */
.L_x_586:
[----:B------:R-:W-:Y:S02]  /*b1f0*/  IMAD.MOV.U32 R105, RZ, RZ, R66 ;  /* 0x000000ffff697224 */ /* 0x000fe400078e0042 */
[----:B------:R-:W-:Y:S02]  /*b200*/  IMAD.MOV.U32 R64, RZ, RZ, R103 ;  /* 0x000000ffff407224 */ /* 0x000fe400078e0067 */
[----:B------:R-:W-:Y:S02]  /*b210*/  IMAD.MOV.U32 R66, RZ, RZ, R67 ;  /* 0x000000ffff427224 */ /* 0x000fe400078e0043 */
[----:B------:R-:W-:-:S07]  /*b220*/  IMAD.MOV.U32 R103, RZ, RZ, R104 ;  /* 0x000000ffff677224 */ /* 0x000fce00078e0068 */
.L_x_587:
[----:B------:R-:W-:Y:S05]  /*b230*/  BSYNC.RECONVERGENT B0 ;  /* 0x0000000000007941 */ /* 0x000fea0003800200 */
.L_x_585:
        /* <DEDUP_REMOVED lines=9> */
.L_x_589:
[----:B------:R-:W-:Y:S02]  /*b2d0*/  IMAD.MOV.U32 R104, RZ, RZ, R69 ;  /* 0x000000ffff687224 */ /* 0x000fe400078e0045 */
[----:B------:R-:W-:Y:S02]  /*b2e0*/  IMAD.MOV.U32 R67, RZ, RZ, R102 ;  /* 0x000000ffff437224 */ /* 0x000fe400078e0066 */
[----:B------:R-:W-:Y:S02]  /*b2f0*/  IMAD.MOV.U32 R69, RZ, RZ, R66 ;  /* 0x000000ffff457224 */ /* 0x000fe400078e0042 */
[----:B------:R-:W-:-:S07]  /*b300*/  IMAD.MOV.U32 R102, RZ, RZ, R103 ;  /* 0x000000ffff667224 */ /* 0x000fce00078e0067 */
.L_x_590:
[----:B------:R-:W-:Y:S05]  /*b310*/  BSYNC.RECONVERGENT B0 ;  /* 0x0000000000007941 */ /* 0x000fea0003800200 */
.L_x_588:
        /* <DEDUP_REMOVED lines=9> */
.L_x_592:
[----:B------:R-:W-:Y:S02]  /*b3b0*/  IMAD.MOV.U32 R103, RZ, RZ, R68 ;  /* 0x000000ffff677224 */ /* 0x000fe400078e0044 */
[----:B------:R-:W-:Y:S02]  /*b3c0*/  IMAD.MOV.U32 R66, RZ, RZ, R101 ;  /* 0x000000ffff427224 */ /* 0x000fe400078e0065 */
[----:B------:R-:W-:Y:S02]  /*b3d0*/  IMAD.MOV.U32 R68, RZ, RZ, R69 ;  /* 0x000000ffff447224 */ /* 0x000fe400078e0045 */
[----:B------:R-:W-:-:S07]  /*b3e0*/  IMAD.MOV.U32 R101, RZ, RZ, R102 ;  /* 0x000000ffff657224 */ /* 0x000fce00078e0066 */
.L_x_593:
[----:B------:R-:W-:Y:S05]  /*b3f0*/  BSYNC.RECONVERGENT B0 ;  /* 0x0000000000007941 */ /* 0x000fea0003800200 */
.L_x_591:
        /* <DEDUP_REMOVED lines=9> */
.L_x_595:
[----:B------:R-:W-:Y:S02]  /*b490*/  IMAD.MOV.U32 R102, RZ, RZ, R71 ;  /* 0x000000ffff667224 */ /* 0x000fe400078e0047 */
[----:B------:R-:W-:Y:S02]  /*b4a0*/  IMAD.MOV.U32 R69, RZ, RZ, R100 ;  /* 0x000000ffff457224 */ /* 0x000fe400078e0064 */
[----:B------:R-:W-:Y:S02]  /*b4b0*/  IMAD.MOV.U32 R71, RZ, RZ, R68 ;  /* 0x000000ffff477224 */ /* 0x000fe400078e0044 */
[----:B------:R-:W-:-:S07]  /*b4c0*/  IMAD.MOV.U32 R100, RZ, RZ, R101 ;  /* 0x000000ffff647224 */ /* 0x000fce00078e0065 */
.L_x_596:
[----:B------:R-:W-:Y:S05]  /*b4d0*/  BSYNC.RECONVERGENT B0 ;  /* 0x0000000000007941 */ /* 0x000fea0003800200 */
.L_x_594:
        /* <DEDUP_REMOVED lines=9> */
.L_x_598:
[----:B------:R-:W-:Y:S02]  /*b570*/  IMAD.MOV.U32 R101, RZ, RZ, R70 ;  /* 0x000000ffff657224 */ /* 0x000fe400078e0046 */
[----:B------:R-:W-:Y:S02]  /*b580*/  IMAD.MOV.U32 R68, RZ, RZ, R99 ;  /* 0x000000ffff447224 */ /* 0x000fe400078e0063 */
[----:B------:R-:W-:Y:S02]  /*b590*/  IMAD.MOV.U32 R70, RZ, RZ, R71 ;  /* 0x000000ffff467224 */ /* 0x000fe400078e0047 */
[----:B------:R-:W-:-:S07]  /*b5a0*/  IMAD.MOV.U32 R99, RZ, RZ, R100 ;  /* 0x000000ffff637224 */ /* 0x000fce00078e0064 */
.L_x_599:
[----:B------:R-:W-:Y:S05]  /*b5b0*/  BSYNC.RECONVERGENT B0 ;  /* 0x0000000000007941 */ /* 0x000fea0003800200 */
.L_x_597:
        /* <DEDUP_REMOVED lines=9> */
.L_x_601:
[----:B------:R-:W-:Y:S02]  /*b650*/  IMAD.MOV.U32 R100, RZ, RZ, R73 ;  /* 0x000000ffff647224 */ /* 0x000fe400078e0049 */
[----:B------:R-:W-:Y:S02]  /*b660*/  IMAD.MOV.U32 R71, RZ, RZ, R96 ;  /* 0x000000ffff477224 */ /* 0x000fe400078e0060 */
[----:B------:R-:W-:Y:S02]  /*b670*/  IMAD.MOV.U32 R73, RZ, RZ, R70 ;  /* 0x000000ffff497224 */ /* 0x000fe400078e0046 */
[----:B------:R-:W-:-:S07]  /*b680*/  IMAD.MOV.U32 R96, RZ, RZ, R99 ;  /* 0x000000ffff607224 */ /* 0x000fce00078e0063 */
.L_x_602:
[----:B------:R-:W-:Y:S05]  /*b690*/  BSYNC.RECONVERGENT B0 ;  /* 0x0000000000007941 */ /* 0x000fea0003800200 */
.L_x_600:
        /* <DEDUP_REMOVED lines=9> */
.L_x_604:
[----:B------:R-:W-:Y:S02]  /*b730*/  IMAD.MOV.U32 R99, RZ, RZ, R72 ;  /* 0x000000ffff637224 */ /* 0x000fe400078e0048 */
[----:B------:R-:W-:Y:S02]  /*b740*/  IMAD.MOV.U32 R70, RZ, RZ, R97 ;  /* 0x000000ffff467224 */ /* 0x000fe400078e0061 */
[----:B------:R-:W-:Y:S02]  /*b750*/  IMAD.MOV.U32 R72, RZ, RZ, R73 ;  /* 0x000000ffff487224 */ /* 0x000fe400078e0049 */
[----:B------:R-:W-:-:S07]  /*b760*/  IMAD.MOV.U32 R97, RZ, RZ, R96 ;  /* 0x000000ffff617224 */ /* 0x000fce00078e0060 */
.L_x_605:
[----:B------:R-:W-:Y:S05]  /*b770*/  BSYNC.RECONVERGENT B0 ;  /* 0x0000000000007941 */ /* 0x000fea0003800200 */
.L_x_603:
        /* <DEDUP_REMOVED lines=9> */
.L_x_607:
[----:B------:R-:W-:Y:S02]  /*b810*/  IMAD.MOV.U32 R96, RZ, RZ, R75 ;  /* 0x000000ffff607224 */ /* 0x000fe400078e004b */
[----:B------:R-:W-:Y:S02]  /*b820*/  IMAD.MOV.U32 R73, RZ, RZ, R94 ;  /* 0x000000ffff497224 */ /* 0x000fe400078e005e */
[----:B------:R-:W-:Y:S02]  /*b830*/  IMAD.MOV.U32 R75, RZ, RZ, R72 ;  /* 0x000000ffff4b7224 */ /* 0x000fe400078e0048 */
[----:B------:R-:W-:-:S07]  /*b840*/  IMAD.MOV.U32 R94, RZ, RZ, R97 ;  /* 0x000000ffff5e7224 */ /* 0x000fce00078e0061 */
.L_x_608:
[----:B------:R-:W-:Y:S05]  /*b850*/  BSYNC.RECONVERGENT B0 ;  /* 0x0000000000007941 */ /* 0x000fea0003800200 */
.L_x_606:
        /* <DEDUP_REMOVED lines=9> */
.L_x_610:
[----:B------:R-:W-:Y:S02]  /*b8f0*/  IMAD.MOV.U32 R97, RZ, RZ, R74 ;  /* 0x000000ffff617224 */ /* 0x000fe400078e004a */
[----:B------:R-:W-:Y:S02]  /*b900*/  IMAD.MOV.U32 R72, RZ, RZ, R95 ;  /* 0x000000ffff487224 */ /* 0x000fe400078e005f */
[----:B------:R-:W-:Y:S02]  /*b910*/  IMAD.MOV.U32 R74, RZ, RZ, R75 ;  /* 0x000000ffff4a7224 */ /* 0x000fe400078e004b */
[----:B------:R-:W-:-:S07]  /*b920*/  IMAD.MOV.U32 R95, RZ, RZ, R94 ;  /* 0x000000ffff5f7224 */ /* 0x000fce00078e005e */
.L_x_611:
[----:B------:R-:W-:Y:S05]  /*b930*/  BSYNC.RECONVERGENT B0 ;  /* 0x0000000000007941 */ /* 0x000fea0003800200 */
.L_x_609:
        /* <DEDUP_REMOVED lines=9> */
.L_x_613:
[----:B------:R-:W-:Y:S02]  /*b9d0*/  IMAD.MOV.U32 R94, RZ, RZ, R77 ;  /* 0x000000ffff5e7224 */ /* 0x000fe400078e004d */
[----:B------:R-:W-:Y:S02]  /*b9e0*/  IMAD.MOV.U32 R75, RZ, RZ, R92 ;  /* 0x000000ffff4b7224 */ /* 0x000fe400078e005c */
[----:B------:R-:W-:Y:S02]  /*b9f0*/  IMAD.MOV.U32 R77, RZ, RZ, R74 ;  /* 0x000000ffff4d7224 */ /* 0x000fe400078e004a */
[----:B------:R-:W-:-:S07]  /*ba00*/  IMAD.MOV.U32 R92, RZ, RZ, R95 ;  /* 0x000000ffff5c7224 */ /* 0x000fce00078e005f */
.L_x_614:
[----:B------:R-:W-:Y:S05]  /*ba10*/  BSYNC.RECONVERGENT B0 ;  /* 0x0000000000007941 */ /* 0x000fea0003800200 */
.L_x_612:
        /* <DEDUP_REMOVED lines=9> */
.L_x_616:
[----:B------:R-:W-:Y:S02]  /*bab0*/  IMAD.MOV.U32 R95, RZ, RZ, R76 ;  /* 0x000000ffff5f7224 */ /* 0x000fe400078e004c */
[----:B------:R-:W-:Y:S02]  /*bac0*/  IMAD.MOV.U32 R74, RZ, RZ, R93 ;  /* 0x000000ffff4a7224 */ /* 0x000fe400078e005d */
[----:B------:R-:W-:Y:S02]  /*bad0*/  IMAD.MOV.U32 R76, RZ, RZ, R77 ;  /* 0x000000ffff4c7224 */ /* 0x000fe400078e004d */
[----:B------:R-:W-:-:S07]  /*bae0*/  IMAD.MOV.U32 R93, RZ, RZ, R92 ;  /* 0x000000ffff5d7224 */ /* 0x000fce00078e005c */
.L_x_617:
[----:B------:R-:W-:Y:S05]  /*baf0*/  BSYNC.RECONVERGENT B0 ;  /* 0x0000000000007941 */ /* 0x000fea0003800200 */
.L_x_615:
        /* <DEDUP_REMOVED lines=9> */
.L_x_619:
[----:B------:R-:W-:Y:S02]  /*bb90*/  IMAD.MOV.U32 R92, RZ, RZ, R79 ;  /* 0x000000ffff5c7224 */ /* 0x000fe400078e004f */
[----:B------:R-:W-:Y:S02]  /*bba0*/  IMAD.MOV.U32 R77, RZ, RZ, R90 ;  /* 0x000000ffff4d7224 */ /* 0x000fe400078e005a */
[----:B------:R-:W-:Y:S02]  /*bbb0*/  IMAD.MOV.U32 R79, RZ, RZ, R76 ;  /* 0x000000ffff4f7224 */ /* 0x000fe400078e004c */
[----:B------:R-:W-:-:S07]  /*bbc0*/  IMAD.MOV.U32 R90, RZ, RZ, R93 ;  /* 0x000000ffff5a7224 */ /* 0x000fce00078e005d */
.L_x_620:
[----:B------:R-:W-:Y:S05]  /*bbd0*/  BSYNC.RECONVERGENT B0 ;  /* 0x0000000000007941 */ /* 0x000fea0003800200 */
.L_x_618:
        /* <DEDUP_REMOVED lines=9> */
.L_x_622:
[----:B------:R-:W-:Y:S02]  /*bc70*/  IMAD.MOV.U32 R93, RZ, RZ, R78 ;  /* 0x000000ffff5d7224 */ /* 0x000fe400078e004e */
[----:B------:R-:W-:Y:S02]  /*bc80*/  IMAD.MOV.U32 R76, RZ, RZ, R91 ;  /* 0x000000ffff4c7224 */ /* 0x000fe400078e005b */
[----:B------:R-:W-:Y:S02]  /*bc90*/  IMAD.MOV.U32 R78, RZ, RZ, R79 ;  /* 0x000000ffff4e7224 */ /* 0x000fe400078e004f */
[----:B------:R-:W-:-:S07]  /*bca0*/  IMAD.MOV.U32 R91, RZ, RZ, R90 ;  /* 0x000000ffff5b7224 */ /* 0x000fce00078e005a */
.L_x_623:
[----:B------:R-:W-:Y:S05]  /*bcb0*/  BSYNC.RECONVERGENT B0 ;  /* 0x0000000000007941 */ /* 0x000fea0003800200 */
.L_x_621:
        /* <DEDUP_REMOVED lines=9> */
.L_x_625:
[----:B------:R-:W-:Y:S02]  /*bd50*/  IMAD.MOV.U32 R90, RZ, RZ, R81 ;  /* 0x000000ffff5a7224 */ /* 0x000fe400078e0051 */
[----:B------:R-:W-:Y:S02]  /*bd60*/  IMAD.MOV.U32 R79, RZ, RZ, R88 ;  /* 0x000000ffff4f7224 */ /* 0x000fe400078e0058 */
[----:B------:R-:W-:Y:S02]  /*bd70*/  IMAD.MOV.U32 R81, RZ, RZ, R78 ;  /* 0x000000ffff517224 */ /* 0x000fe400078e004e */
[----:B------:R-:W-:-:S07]  /*bd80*/  IMAD.MOV.U32 R88, RZ, RZ, R91 ;  /* 0x000000ffff587224 */ /* 0x000fce00078e005b */
.L_x_626:
[----:B------:R-:W-:Y:S05]  /*bd90*/  BSYNC.RECONVERGENT B0 ;  /* 0x0000000000007941 */ /* 0x000fea0003800200 */
.L_x_624:
        /* <DEDUP_REMOVED lines=9> */
.L_x_628:
[----:B------:R-:W-:Y:S02]  /*be30*/  IMAD.MOV.U32 R91, RZ, RZ, R80 ;  /* 0x000000ffff5b7224 */ /* 0x000fe400078e0050 */
[----:B------:R-:W-:Y:S02]  /*be40*/  IMAD.MOV.U32 R78, RZ, RZ, R89 ;  /* 0x000000ffff4e7224 */ /* 0x000fe400078e0059 */
[----:B------:R-:W-:Y:S02]  /*be50*/  IMAD.MOV.U32 R80, RZ, RZ, R81 ;  /* 0x000000ffff507224 */ /* 0x000fe400078e0051 */
[----:B------:R-:W-:-:S07]  /*be60*/  IMAD.MOV.U32 R89, RZ, RZ, R88 ;  /* 0x000000ffff597224 */ /* 0x000fce00078e0058 */
.L_x_629:
[----:B------:R-:W-:Y:S05]  /*be70*/  BSYNC.RECONVERGENT B0 ;  /* 0x0000000000007941 */ /* 0x000fea0003800200 */
.L_x_627:
        /* <DEDUP_REMOVED lines=9> */
.L_x_631:
[----:B------:R-:W-:Y:S02]  /*bf10*/  IMAD.MOV.U32 R88, RZ, RZ, R83 ;  /* 0x000000ffff587224 */ /* 0x000fe400078e0053 */
[----:B------:R-:W-:Y:S02]  /*bf20*/  IMAD.MOV.U32 R81, RZ, RZ, R86 ;  /* 0x000000ffff517224 */ /* 0x000fe400078e0056 */
[----:B------:R-:W-:Y:S02]  /*bf30*/  IMAD.MOV.U32 R83, RZ, RZ, R80 ;  /* 0x000000ffff537224 */ /* 0x000fe400078e0050 */
[----:B------:R-:W-:-:S07]  /*bf40*/  IMAD.MOV.U32 R86, RZ, RZ, R89 ;  /* 0x000000ffff567224 */ /* 0x000fce00078e0059 */
.L_x_632:
[----:B------:R-:W-:Y:S05]  /*bf50*/  BSYNC.RECONVERGENT B0 ;  /* 0x0000000000007941 */ /* 0x000fea0003800200 */
.L_x_630:
        /* <DEDUP_REMOVED lines=9> */
.L_x_634:
[----:B------:R-:W-:Y:S02]  /*bff0*/  IMAD.MOV.U32 R89, RZ, RZ, R82 ;  /* 0x000000ffff597224 */ /* 0x000fe400078e0052 */
[----:B------:R-:W-:Y:S02]  /*c000*/  IMAD.MOV.U32 R80, RZ, RZ, R87 ;  /* 0x000000ffff507224 */ /* 0x000fe400078e0057 */
[----:B------:R-:W-:Y:S02]  /*c010*/  IMAD.MOV.U32 R82, RZ, RZ, R83 ;  /* 0x000000ffff527224 */ /* 0x000fe400078e0053 */
[----:B------:R-:W-:-:S07]  /*c020*/  IMAD.MOV.U32 R87, RZ, RZ, R86 ;  /* 0x000000ffff577224 */ /* 0x000fce00078e0056 */
.L_x_635:
[----:B------:R-:W-:Y:S05]  /*c030*/  BSYNC.RECONVERGENT B0 ;  /* 0x0000000000007941 */ /* 0x000fea0003800200 */
.L_x_633:
        /* <DEDUP_REMOVED lines=9> */
.L_x_637:
[----:B------:R-:W-:Y:S02]  /*c0d0*/  IMAD.MOV.U32 R86, RZ, RZ, R85 ;  /* 0x000000ffff567224 */ /* 0x000fe400078e0055 */
[----:B------:R-:W-:Y:S02]  /*c0e0*/  IMAD.MOV.U32 R83, RZ, RZ, R84 ;  /* 0x000000ffff537224 */ /* 0x000fe400078e0054 */
[----:B------:R-:W-:Y:S02]  /*c0f0*/  IMAD.MOV.U32 R85, RZ, RZ, R82 ;  /* 0x000000ffff557224 */ /* 0x000fe400078e0052 */
[----:B------:R-:W-:-:S07]  /*c100*/  IMAD.MOV.U32 R84, RZ, RZ, R87 ;  /* 0x000000ffff547224 */ /* 0x000fce00078e0057 */
.L_x_638:
[----:B------:R-:W-:Y:S05]  /*c110*/  BSYNC.RECONVERGENT B0 ;  /* 0x0000000000007941 */ /* 0x000fea0003800200 */
.L_x_636:
        /* <DEDUP_REMOVED lines=9> */
.L_x_640:
[----:B------:R-:W-:Y:S02]  /*c1b0*/  IMAD.MOV.U32 R87, RZ, RZ, R34 ;  /* 0x000000ffff577224 */ /* 0x000fe400078e0022 */
[----:B------:R-:W-:Y:S02]  /*c1c0*/  IMAD.MOV.U32 R82, RZ, RZ, R35 ;  /* 0x000000ffff527224 */ /* 0x000fe400078e0023 */
[----:B------:R-:W-:Y:S02]  /*c1d0*/  IMAD.MOV.U32 R34, RZ, RZ, R85 ;  /* 0x000000ffff227224 */ /* 0x000fe400078e0055 */
[----:B------:R-:W-:-:S07]  /*c1e0*/  IMAD.MOV.U32 R35, RZ, RZ, R84 ;  /* 0x000000ffff237224 */ /* 0x000fce00078e0054 */
.L_x_641:
[----:B------:R-:W-:Y:S05]  /*c1f0*/  BSYNC.RECONVERGENT B0 ;  /* 0x0000000000007941 */ /* 0x000fea0003800200 */
.L_x_639:
        /* <DEDUP_REMOVED lines=9> */
.L_x_643:
[----:B------:R-:W-:Y:S02]  /*c290*/  IMAD.MOV.U32 R84, RZ, RZ, R33 ;  /* 0x000000ffff547224 */ /* 0x000fe400078e0021 */
[----:B------:R-:W-:Y:S02]  /*c2a0*/  IMAD.MOV.U32 R85, RZ, RZ, R32 ;  /* 0x000000ffff557224 */ /* 0x000fe400078e0020 */
[----:B------:R-:W-:Y:S02]  /*c2b0*/  IMAD.MOV.U32 R33, RZ, RZ, R34 ;  /* 0x000000ffff217224 */ /* 0x000fe400078e0022 */
[----:B------:R-:W-:-:S07]  /*c2c0*/  IMAD.MOV.U32 R32, RZ, RZ, R35 ;  /* 0x000000ffff207224 */ /* 0x000fce00078e0023 */
.L_x_644:
[----:B------:R-:W-:Y:S05]  /*c2d0*/  BSYNC.RECONVERGENT B0 ;  /* 0x0000000000007941 */ /* 0x000fea0003800200 */
.L_x_642:
        /* <DEDUP_REMOVED lines=9> */
.L_x_646:
[----:B------:R-:W-:Y:S02]  /*c370*/  IMAD.MOV.U32 R35, RZ, RZ, R30 ;  /* 0x000000ffff237224 */ /* 0x000fe400078e001e */
[----:B------:R-:W-:Y:S02]  /*c380*/  IMAD.MOV.U32 R34, RZ, RZ, R31 ;  /* 0x000000ffff227224 */ /* 0x000fe400078e001f */
[----:B------:R-:W-:Y:S02]  /*c390*/  IMAD.MOV.U32 R30, RZ, RZ, R33 ;  /* 0x000000ffff1e7224 */ /* 0x000fe400078e0021 */
[----:B------:R-:W-:-:S07]  /*c3a0*/  IMAD.MOV.U32 R31, RZ, RZ, R32 ;  /* 0x000000ffff1f7224 */ /* 0x000fce00078e0020 */
.L_x_647:
[----:B------:R-:W-:Y:S05]  /*c3b0*/  BSYNC.RECONVERGENT B0 ;  /* 0x0000000000007941 */ /* 0x000fea0003800200 */
.L_x_645:
        /* <DEDUP_REMOVED lines=9> */
.L_x_649:
[----:B------:R-:W-:Y:S02]  /*c450*/  IMAD.MOV.U32 R32, RZ, RZ, R29 ;  /* 0x000000ffff207224 */ /* 0x000fe400078e001d */
[----:B------:R-:W-:Y:S02]  /*c460*/  IMAD.MOV.U32 R33, RZ, RZ, R28 ;  /* 0x000000ffff217224 */ /* 0x000fe400078e001c */
[----:B------:R-:W-:Y:S02]  /*c470*/  IMAD.MOV.U32 R29, RZ, RZ, R30 ;  /* 0x000000ffff1d7224 */ /* 0x000fe400078e001e */
[----:B------:R-:W-:-:S07]  /*c480*/  IMAD.MOV.U32 R28, RZ, RZ, R31 ;  /* 0x000000ffff1c7224 */ /* 0x000fce00078e001f */
.L_x_650:
[----:B------:R-:W-:Y:S05]  /*c490*/  BSYNC.RECONVERGENT B0 ;  /* 0x0000000000007941 */ /* 0x000fea0003800200 */
.L_x_648:
        /* <DEDUP_REMOVED lines=9> */
.L_x_652:
[----:B------:R-:W-:Y:S02]  /*c530*/  IMAD.MOV.U32 R31, RZ, RZ, R26 ;  /* 0x000000ffff1f7224 */ /* 0x000fe400078e001a */
[----:B------:R-:W-:Y:S02]  /*c540*/  IMAD.MOV.U32 R30, RZ, RZ, R27 ;  /* 0x000000ffff1e7224 */ /* 0x000fe400078e001b */
[----:B------:R-:W-:Y:S02]  /*c550*/  IMAD.MOV.U32 R26, RZ, RZ, R29 ;  /* 0x000000ffff1a7224 */ /* 0x000fe400078e001d */
[----:B------:R-:W-:-:S07]  /*c560*/  IMAD.MOV.U32 R27, RZ, RZ, R28 ;  /* 0x000000ffff1b7224 */ /* 0x000fce00078e001c */
.L_x_653:
[----:B------:R-:W-:Y:S05]  /*c570*/  BSYNC.RECONVERGENT B0 ;  /* 0x0000000000007941 */ /* 0x000fea0003800200 */
.L_x_651:
        /* <DEDUP_REMOVED lines=9> */
.L_x_655:
[----:B------:R-:W-:Y:S02]  /*c610*/  IMAD.MOV.U32 R28, RZ, RZ, R25 ;  /* 0x000000ffff1c7224 */ /* 0x000fe400078e0019 */
[----:B------:R-:W-:Y:S02]  /*c620*/  IMAD.MOV.U32 R29, RZ, RZ, R24 ;  /* 0x000000ffff1d7224 */ /* 0x000fe400078e0018 */
[----:B------:R-:W-:Y:S02]  /*c630*/  IMAD.MOV.U32 R25, RZ, RZ, R26 ;  /* 0x000000ffff197224 */ /* 0x000fe400078e001a */
[----:B------:R-:W-:-:S07]  /*c640*/  IMAD.MOV.U32 R24, RZ, RZ, R27 ;  /* 0x000000ffff187224 */ /* 0x000fce00078e001b */
.L_x_656:
[----:B------:R-:W-:Y:S05]  /*c650*/  BSYNC.RECONVERGENT B0 ;  /* 0x0000000000007941 */ /* 0x000fea0003800200 */
.L_x_654:
        /* <DEDUP_REMOVED lines=9> */
.L_x_658:
[----:B------:R-:W-:Y:S02]  /*c6f0*/  IMAD.MOV.U32 R27, RZ, RZ, R22 ;  /* 0x000000ffff1b7224 */ /* 0x000fe400078e0016 */
[----:B------:R-:W-:Y:S02]  /*c700*/  IMAD.MOV.U32 R26, RZ, RZ, R23 ;  /* 0x000000ffff1a7224 */ /* 0x000fe400078e0017 */
[----:B------:R-:W-:Y:S02]  /*c710*/  IMAD.MOV.U32 R22, RZ, RZ, R25 ;  /* 0x000000ffff167224 */ /* 0x000fe400078e0019 */
[----:B------:R-:W-:-:S07]  /*c720*/  IMAD.MOV.U32 R23, RZ, RZ, R24 ;  /* 0x000000ffff177224 */ /* 0x000fce00078e0018 */
.L_x_659:
[----:B------:R-:W-:Y:S05]  /*c730*/  BSYNC.RECONVERGENT B0 ;  /* 0x0000000000007941 */ /* 0x000fea0003800200 */
.L_x_657:
        /* <DEDUP_REMOVED lines=9> */
.L_x_661:
[----:B------:R-:W-:Y:S02]  /*c7d0*/  IMAD.MOV.U32 R24, RZ, RZ, R21 ;  /* 0x000000ffff187224 */ /* 0x000fe400078e0015 */
[----:B------:R-:W-:Y:S02]  /*c7e0*/  IMAD.MOV.U32 R25, RZ, RZ, R20 ;  /* 0x000000ffff197224 */ /* 0x000fe400078e0014 */
[----:B------:R-:W-:Y:S02]  /*c7f0*/  IMAD.MOV.U32 R21, RZ, RZ, R22 ;  /* 0x000000ffff157224 */ /* 0x000fe400078e0016 */
[----:B------:R-:W-:-:S07]  /*c800*/  IMAD.MOV.U32 R20, RZ, RZ, R23 ;  /* 0x000000ffff147224 */ /* 0x000fce00078e0017 */
.L_x_662:
[----:B------:R-:W-:Y:S05]  /*c810*/  BSYNC.RECONVERGENT B0 ;  /* 0x0000000000007941 */ /* 0x000fea0003800200 */
.L_x_660:
        /* <DEDUP_REMOVED lines=9> */
.L_x_664:
[----:B------:R-:W-:Y:S02]  /*c8b0*/  IMAD.MOV.U32 R23, RZ, RZ, R18 ;  /* 0x000000ffff177224 */ /* 0x000fe400078e0012 */
[----:B------:R-:W-:Y:S02]  /*c8c0*/  IMAD.MOV.U32 R22, RZ, RZ, R19 ;  /* 0x000000ffff167224 */ /* 0x000fe400078e0013 */
[----:B------:R-:W-:Y:S02]  /*c8d0*/  IMAD.MOV.U32 R18, RZ, RZ, R21 ;  /* 0x000000ffff127224 */ /* 0x000fe400078e0015 */
[----:B------:R-:W-:-:S07]  /*c8e0*/  IMAD.MOV.U32 R19, RZ, RZ, R20 ;  /* 0x000000ffff137224 */ /* 0x000fce00078e0014 */
.L_x_665:
[----:B------:R-:W-:Y:S05]  /*c8f0*/  BSYNC.RECONVERGENT B0 ;  /* 0x0000000000007941 */ /* 0x000fea0003800200 */
.L_x_663:
        /* <DEDUP_REMOVED lines=9> */
.L_x_667:
[----:B------:R-:W-:Y:S02]  /*c990*/  IMAD.MOV.U32 R20, RZ, RZ, R17 ;  /* 0x000000ffff147224 */ /* 0x000fe400078e0011 */
[----:B------:R-:W-:Y:S02]  /*c9a0*/  IMAD.MOV.U32 R21, RZ, RZ, R16 ;  /* 0x000000ffff157224 */ /* 0x000fe400078e0010 */
[----:B------:R-:W-:Y:S02]  /*c9b0*/  IMAD.MOV.U32 R17, RZ, RZ, R18 ;  /* 0x000000ffff117224 */ /* 0x000fe400078e0012 */
[----:B------:R-:W-:-:S07]  /*c9c0*/  IMAD.MOV.U32 R16, RZ, RZ, R19 ;  /* 0x000000ffff107224 */ /* 0x000fce00078e0013 */
.L_x_668:
[----:B------:R-:W-:Y:S05]  /*c9d0*/  BSYNC.RECONVERGENT B0 ;  /* 0x0000000000007941 */ /* 0x000fea0003800200 */
.L_x_666:
        /* <DEDUP_REMOVED lines=9> */
.L_x_670:
[----:B------:R-:W-:Y:S02]  /*ca70*/  IMAD.MOV.U32 R19, RZ, RZ, R14 ;  /* 0x000000ffff137224 */ /* 0x000fe400078e000e */
[----:B------:R-:W-:Y:S02]  /*ca80*/  IMAD.MOV.U32 R18, RZ, RZ, R15 ;  /* 0x000000ffff127224 */ /* 0x000fe400078e000f */
[----:B------:R-:W-:Y:S02]  /*ca90*/  IMAD.MOV.U32 R14, RZ, RZ, R17 ;  /* 0x000000ffff0e7224 */ /* 0x000fe400078e0011 */
[----:B------:R-:W-:-:S07]  /*caa0*/  IMAD.MOV.U32 R15, RZ, RZ, R16 ;  /* 0x000000ffff0f7224 */ /* 0x000fce00078e0010 */
.L_x_671:
[----:B------:R-:W-:Y:S05]  /*cab0*/  BSYNC.RECONVERGENT B0 ;  /* 0x0000000000007941 */ /* 0x000fea0003800200 */
.L_x_669:
        /* <DEDUP_REMOVED lines=9> */
.L_x_673:
[----:B------:R-:W-:Y:S02]  /*cb50*/  IMAD.MOV.U32 R16, RZ, RZ, R13 ;  /* 0x000000ffff107224 */ /* 0x000fe400078e000d */
[----:B------:R-:W-:Y:S02]  /*cb60*/  IMAD.MOV.U32 R17, RZ, RZ, R0 ;  /* 0x000000ffff117224 */ /* 0x000fe400078e0000 */
[----:B------:R-:W-:Y:S02]  /*cb70*/  IMAD.MOV.U32 R13, RZ, RZ, R14 ;  /* 0x000000ffff0d7224 */ /* 0x000fe400078e000e */
[----:B------:R-:W-:-:S07]  /*cb80*/  IMAD.MOV.U32 R0, RZ, RZ, R15 ;  /* 0x000000ffff007224 */ /* 0x000fce00078e000f */
.L_x_674:
[----:B------:R-:W-:Y:S05]  /*cb90*/  BSYNC.RECONVERGENT B0 ;  /* 0x0000000000007941 */ /* 0x000fea0003800200 */
.L_x_672:
        /* <DEDUP_REMOVED lines=9> */
.L_x_676:
[----:B------:R-:W-:Y:S02]  /*cc30*/  IMAD.MOV.U32 R15, RZ, RZ, R12 ;  /* 0x000000ffff0f7224 */ /* 0x000fe400078e000c */
[----:B------:R-:W-:Y:S02]  /*cc40*/  IMAD.MOV.U32 R14, RZ, RZ, R11 ;  /* 0x000000ffff0e7224 */ /* 0x000fe400078e000b */
[----:B------:R-:W-:Y:S02]  /*cc50*/  IMAD.MOV.U32 R12, RZ, RZ, R13 ;  /* 0x000000ffff0c7224 */ /* 0x000fe400078e000d */
[----:B------:R-:W-:-:S07]  /*cc60*/  IMAD.MOV.U32 R11, RZ, RZ, R0 ;  /* 0x000000ffff0b7224 */ /* 0x000fce00078e0000 */
.L_x_677:
[----:B------:R-:W-:Y:S05]  /*cc70*/  BSYNC.RECONVERGENT B0 ;  /* 0x0000000000007941 */ /* 0x000fea0003800200 */
.L_x_675:
        /* <DEDUP_REMOVED lines=9> */
.L_x_679:
[----:B------:R-:W-:Y:S02]  /*cd10*/  IMAD.MOV.U32 R0, RZ, RZ, R9 ;  /* 0x000000ffff007224 */ /* 0x000fe400078e0009 */
[----:B------:R-:W-:Y:S02]  /*cd20*/  IMAD.MOV.U32 R13, RZ, RZ, R10 ;  /* 0x000000ffff0d7224 */ /* 0x000fe400078e000a */
[----:B------:R-:W-:Y:S02]  /*cd30*/  IMAD.MOV.U32 R9, RZ, RZ, R12 ;  /* 0x000000ffff097224 */ /* 0x000fe400078e000c */
[----:B------:R-:W-:-:S07]  /*cd40*/  IMAD.MOV.U32 R10, RZ, RZ, R11 ;  /* 0x000000ffff0a7224 */ /* 0x000fce00078e000b */
.L_x_680:
[----:B------:R-:W-:Y:S05]  /*cd50*/  BSYNC.RECONVERGENT B0 ;  /* 0x0000000000007941 */ /* 0x000fea0003800200 */
.L_x_678:
        /* <DEDUP_REMOVED lines=9> */
.L_x_682:
[----:B------:R-:W-:Y:S02]  /*cdf0*/  IMAD.MOV.U32 R11, RZ, RZ, R8 ;  /* 0x000000ffff0b7224 */ /* 0x000fe400078e0008 */
[----:B------:R-:W-:Y:S02]  /*ce00*/  IMAD.MOV.U32 R12, RZ, RZ, R7 ;  /* 0x000000ffff0c7224 */ /* 0x000fe400078e0007 */
[----:B------:R-:W-:Y:S02]  /*ce10*/  IMAD.MOV.U32 R8, RZ, RZ, R9 ;  /* 0x000000ffff087224 */ /* 0x000fe400078e0009 */
[----:B------:R-:W-:-:S07]  /*ce20*/  IMAD.MOV.U32 R7, RZ, RZ, R10 ;  /* 0x000000ffff077224 */ /* 0x000fce00078e000a */
.L_x_683:
[----:B------:R-:W-:Y:S05]  /*ce30*/  BSYNC.RECONVERGENT B0 ;  /* 0x0000000000007941 */ /* 0x000fea0003800200 */
.L_x_681:
        /* <DEDUP_REMOVED lines=9> */
.L_x_685:
[----:B------:R-:W-:Y:S02]  /*ced0*/  IMAD.MOV.U32 R10, RZ, RZ, R135 ;  /* 0x000000ffff0a7224 */ /* 0x000fe400078e0087 */
[----:B------:R-:W-:Y:S02]  /*cee0*/  IMAD.MOV.U32 R9, RZ, RZ, R134 ;  /* 0x000000ffff097224 */ /* 0x000fe400078e0086 */
[----:B------:R-:W-:Y:S02]  /*cef0*/  IMAD.MOV.U32 R135, RZ, RZ, R8 ;  /* 0x000000ffff877224 */ /* 0x000fe400078e0008 */
[----:B------:R-:W-:-:S07]  /*cf00*/  IMAD.MOV.U32 R134, RZ, RZ, R7 ;  /* 0x000000ffff867224 */ /* 0x000fce00078e0007 */
.L_x_686:
[----:B------:R-:W-:Y:S05]  /*cf10*/  BSYNC.RECONVERGENT B0 ;  /* 0x0000000000007941 */ /* 0x000fea0003800200 */
.L_x_684:
        /* <DEDUP_REMOVED lines=9> */
.L_x_688:
[----:B------:R-:W-:Y:S02]  /*cfb0*/  IMAD.MOV.U32 R7, RZ, RZ, R36 ;  /* 0x000000ffff077224 */ /* 0x000fe400078e0024 */
[----:B------:R-:W-:Y:S02]  /*cfc0*/  IMAD.MOV.U32 R8, RZ, RZ, R133 ;  /* 0x000000ffff087224 */ /* 0x000fe400078e0085 */
[----:B------:R-:W-:Y:S02]  /*cfd0*/  IMAD.MOV.U32 R36, RZ, RZ, R135 ;  /* 0x000000ffff247224 */ /* 0x000fe400078e0087 */
[----:B------:R-:W-:-:S07]  /*cfe0*/  IMAD.MOV.U32 R133, RZ, RZ, R134 ;  /* 0x000000ffff857224 */ /* 0x000fce00078e0086 */
.L_x_689:
[----:B------:R-:W-:Y:S05]  /*cff0*/  BSYNC.RECONVERGENT B0 ;  /* 0x0000000000007941 */ /* 0x000fea0003800200 */
.L_x_687:
        /* <DEDUP_REMOVED lines=9> */
.L_x_691:
[----:B------:R-:W-:Y:S02]  /*d090*/  IMAD.MOV.U32 R134, RZ, RZ, R39 ;  /* 0x000000ffff867224 */ /* 0x000fe400078e0027 */
[----:B------:R-:W-:Y:S02]  /*d0a0*/  IMAD.MOV.U32 R135, RZ, RZ, R132 ;  /* 0x000000ffff877224 */ /* 0x000fe400078e0084 */
[----:B------:R-:W-:Y:S02]  /*d0b0*/  IMAD.MOV.U32 R39, RZ, RZ, R36 ;  /* 0x000000ffff277224 */ /* 0x000fe400078e0024 */
[----:B------:R-:W-:-:S07]  /*d0c0*/  IMAD.MOV.U32 R132, RZ, RZ, R133 ;  /* 0x000000ffff847224 */ /* 0x000fce00078e0085 */
.L_x_692:
[----:B------:R-:W-:Y:S05]  /*d0d0*/  BSYNC.RECONVERGENT B0 ;  /* 0x0000000000007941 */ /* 0x000fea0003800200 */
.L_x_690:
        /* <DEDUP_REMOVED lines=9> */
.L_x_694:
[----:B------:R-:W-:Y:S02]  /*d170*/  IMAD.MOV.U32 R133, RZ, RZ, R38 ;  /* 0x000000ffff857224 */ /* 0x000fe400078e0026 */
[----:B------:R-:W-:Y:S02]  /*d180*/  IMAD.MOV.U32 R36, RZ, RZ, R131 ;  /* 0x000000ffff247224 */ /* 0x000fe400078e0083 */
[----:B------:R-:W-:Y:S02]  /*d190*/  IMAD.MOV.U32 R38, RZ, RZ, R39 ;  /* 0x000000ffff267224 */ /* 0x000fe400078e0027 */
[----:B------:R-:W-:-:S07]  /*d1a0*/  IMAD.MOV.U32 R131, RZ, RZ, R132 ;  /* 0x000000ffff837224 */ /* 0x000fce00078e0084 */
.L_x_695:
[----:B------:R-:W-:Y:S05]  /*d1b0*/  BSYNC.RECONVERGENT B0 ;  /* 0x0000000000007941 */ /* 0x000fea0003800200 */
.L_x_693:
        /* <DEDUP_REMOVED lines=9> */
.L_x_697:
[----:B------:R-:W-:Y:S02]  /*d250*/  IMAD.MOV.U32 R132, RZ, RZ, R41 ;  /* 0x000000ffff847224 */ /* 0x000fe400078e0029 */
[----:B------:R-:W-:Y:S02]  /*d260*/  IMAD.MOV.U32 R39, RZ, RZ, R130 ;  /* 0x000000ffff277224 */ /* 0x000fe400078e0082 */
[----:B------:R-:W-:Y:S02]  /*d270*/  IMAD.MOV.U32 R41, RZ, RZ, R38 ;  /* 0x000000ffff297224 */ /* 0x000fe400078e0026 */
[----:B------:R-:W-:-:S07]  /*d280*/  IMAD.MOV.U32 R130, RZ, RZ, R131 ;  /* 0x000000ffff827224 */ /* 0x000fce00078e0083 */
.L_x_698:
[----:B------:R-:W-:Y:S05]  /*d290*/  BSYNC.RECONVERGENT B0 ;  /* 0x0000000000007941 */ /* 0x000fea0003800200 */
.L_x_696:
        /* <DEDUP_REMOVED lines=9> */
.L_x_700:
[----:B------:R-:W-:Y:S02]  /*d330*/  IMAD.MOV.U32 R131, RZ, RZ, R40 ;  /* 0x000000ffff837224 */ /* 0x000fe400078e0028 */
[----:B------:R-:W-:Y:S02]  /*d340*/  IMAD.MOV.U32 R38, RZ, RZ, R129 ;  /* 0x000000ffff267224 */ /* 0x000fe400078e0081 */
[----:B------:R-:W-:Y:S02]  /*d350*/  IMAD.MOV.U32 R40, RZ, RZ, R41 ;  /* 0x000000ffff287224 */ /* 0x000fe400078e0029 */
[----:B------:R-:W-:-:S07]  /*d360*/  IMAD.MOV.U32 R129, RZ, RZ, R130 ;  /* 0x000000ffff817224 */ /* 0x000fce00078e0082 */
.L_x_701:
[----:B------:R-:W-:Y:S05]  /*d370*/  BSYNC.RECONVERGENT B0 ;  /* 0x0000000000007941 */ /* 0x000fea0003800200 */
.L_x_699:
        /* <DEDUP_REMOVED lines=9> */
.L_x_703:
[----:B------:R-:W-:Y:S02]  /*d410*/  IMAD.MOV.U32 R130, RZ, RZ, R43 ;  /* 0x000000ffff827224 */ /* 0x000fe400078e002b */
[----:B------:R-:W-:Y:S02]  /*d420*/  IMAD.MOV.U32 R41, RZ, RZ, R128 ;  /* 0x000000ffff297224 */ /* 0x000fe400078e0080 */
[----:B------:R-:W-:Y:S02]  /*d430*/  IMAD.MOV.U32 R43, RZ, RZ, R40 ;  /* 0x000000ffff2b7224 */ /* 0x000fe400078e0028 */
[----:B------:R-:W-:-:S07]  /*d440*/  IMAD.MOV.U32 R128, RZ, RZ, R129 ;  /* 0x000000ffff807224 */ /* 0x000fce00078e0081 */
.L_x_704:
[----:B------:R-:W-:Y:S05]  /*d450*/  BSYNC.RECONVERGENT B0 ;  /* 0x0000000000007941 */ /* 0x000fea0003800200 */
.L_x_702:
        /* <DEDUP_REMOVED lines=9> */
.L_x_706:
[----:B------:R-:W-:Y:S02]  /*d4f0*/  IMAD.MOV.U32 R129, RZ, RZ, R42 ;  /* 0x000000ffff817224 */ /* 0x000fe400078e002a */
[----:B------:R-:W-:Y:S02]  /*d500*/  IMAD.MOV.U32 R40, RZ, RZ, R127 ;  /* 0x000000ffff287224 */ /* 0x000fe400078e007f */
[----:B------:R-:W-:Y:S02]  /*d510*/  IMAD.MOV.U32 R42, RZ, RZ, R43 ;  /* 0x000000ffff2a7224 */ /* 0x000fe400078e002b */
[----:B------:R-:W-:-:S07]  /*d520*/  IMAD.MOV.U32 R127, RZ, RZ, R128 ;  /* 0x000000ffff7f7224 */ /* 0x000fce00078e0080 */
.L_x_707:
[----:B------:R-:W-:Y:S05]  /*d530*/  BSYNC.RECONVERGENT B0 ;  /* 0x0000000000007941 */ /* 0x000fea0003800200 */
.L_x_705:
        /* <DEDUP_REMOVED lines=9> */
.L_x_709:
[----:B------:R-:W-:Y:S02]  /*d5d0*/  IMAD.MOV.U32 R128, RZ, RZ, R45 ;  /* 0x000000ffff807224 */ /* 0x000fe400078e002d */
[----:B------:R-:W-:Y:S02]  /*d5e0*/  IMAD.MOV.U32 R43, RZ, RZ, R126 ;  /* 0x000000ffff2b7224 */ /* 0x000fe400078e007e */
[----:B------:R-:W-:Y:S02]  /*d5f0*/  IMAD.MOV.U32 R45, RZ, RZ, R42 ;  /* 0x000000ffff2d7224 */ /* 0x000fe400078e002a */
[----:B------:R-:W-:-:S07]  /*d600*/  IMAD.MOV.U32 R126, RZ, RZ, R127 ;  /* 0x000000ffff7e7224 */ /* 0x000fce00078e007f */
.L_x_710:
[----:B------:R-:W-:Y:S05]  /*d610*/  BSYNC.RECONVERGENT B0 ;  /* 0x0000000000007941 */ /* 0x000fea0003800200 */
.L_x_708:
        /* <DEDUP_REMOVED lines=9> */
.L_x_712:
[----:B------:R-:W-:Y:S02]  /*d6b0*/  IMAD.MOV.U32 R127, RZ, RZ, R44 ;  /* 0x000000ffff7f7224 */ /* 0x000fe400078e002c */
[----:B------:R-:W-:Y:S02]  /*d6c0*/  IMAD.MOV.U32 R42, RZ, RZ, R125 ;  /* 0x000000ffff2a7224 */ /* 0x000fe400078e007d */
[----:B------:R-:W-:Y:S02]  /*d6d0*/  IMAD.MOV.U32 R44, RZ, RZ, R45 ;  /* 0x000000ffff2c7224 */ /* 0x000fe400078e002d */
[----:B------:R-:W-:-:S07]  /*d6e0*/  IMAD.MOV.U32 R125, RZ, RZ, R126 ;  /* 0x000000ffff7d7224 */ /* 0x000fce00078e007e */
.L_x_713:
[----:B------:R-:W-:Y:S05]  /*d6f0*/  BSYNC.RECONVERGENT B0 ;  /* 0x0000000000007941 */ /* 0x000fea0003800200 */
.L_x_711:
        /* <DEDUP_REMOVED lines=9> */
.L_x_715:
[----:B------:R-:W-:Y:S02]  /*d790*/  IMAD.MOV.U32 R126, RZ, RZ, R47 ;  /* 0x000000ffff7e7224 */ /* 0x000fe400078e002f */
[----:B------:R-:W-:Y:S02]  /*d7a0*/  IMAD.MOV.U32 R45, RZ, RZ, R124 ;  /* 0x000000ffff2d7224 */ /* 0x000fe400078e007c */
[----:B------:R-:W-:Y:S02]  /*d7b0*/  IMAD.MOV.U32 R47, RZ, RZ, R44 ;  /* 0x000000ffff2f7224 */ /* 0x000fe400078e002c */
[----:B------:R-:W-:-:S07]  /*d7c0*/  IMAD.MOV.U32 R124, RZ, RZ, R125 ;  /* 0x000000ffff7c7224 */ /* 0x000fce00078e007d */
.L_x_716:
[----:B------:R-:W-:Y:S05]  /*d7d0*/  BSYNC.RECONVERGENT B0 ;  /* 0x0000000000007941 */ /* 0x000fea0003800200 */
.L_x_714:
        /* <DEDUP_REMOVED lines=9> */
.L_x_718:
[----:B------:R-:W-:Y:S02]  /*d870*/  IMAD.MOV.U32 R125, RZ, RZ, R46 ;  /* 0x000000ffff7d7224 */ /* 0x000fe400078e002e */
[----:B------:R-:W-:Y:S02]  /*d880*/  IMAD.MOV.U32 R44, RZ, RZ, R123 ;  /* 0x000000ffff2c7224 */ /* 0x000fe400078e007b */
[----:B------:R-:W-:Y:S02]  /*d890*/  IMAD.MOV.U32 R46, RZ, RZ, R47 ;  /* 0x000000ffff2e7224 */ /* 0x000fe400078e002f */
[----:B------:R-:W-:-:S07]  /*d8a0*/  IMAD.MOV.U32 R123, RZ, RZ, R124 ;  /* 0x000000ffff7b7224 */ /* 0x000fce00078e007c */
.L_x_719:
[----:B------:R-:W-:Y:S05]  /*d8b0*/  BSYNC.RECONVERGENT B0 ;  /* 0x0000000000007941 */ /* 0x000fea0003800200 */
.L_x_717:
        /* <DEDUP_REMOVED lines=9> */
.L_x_721:
[----:B------:R-:W-:Y:S02]  /*d950*/  IMAD.MOV.U32 R124, RZ, RZ, R49 ;  /* 0x000000ffff7c7224 */ /* 0x000fe400078e0031 */
[----:B------:R-:W-:Y:S02]  /*d960*/  IMAD.MOV.U32 R47, RZ, RZ, R122 ;  /* 0x000000ffff2f7224 */ /* 0x000fe400078e007a */
[----:B------:R-:W-:Y:S02]  /*d970*/  IMAD.MOV.U32 R49, RZ, RZ, R46 ;  /* 0x000000ffff317224 */ /* 0x000fe400078e002e */
[----:B------:R-:W-:-:S07]  /*d980*/  IMAD.MOV.U32 R122, RZ, RZ, R123 ;  /* 0x000000ffff7a7224 */ /* 0x000fce00078e007b */
.L_x_722:
[----:B------:R-:W-:Y:S05]  /*d990*/  BSYNC.RECONVERGENT B0 ;  /* 0x0000000000007941 */ /* 0x000fea0003800200 */
.L_x_720:
        /* <DEDUP_REMOVED lines=9> */
.L_x_724:
[----:B------:R-:W-:Y:S02]  /*da30*/  IMAD.MOV.U32 R123, RZ, RZ, R48 ;  /* 0x000000ffff7b7224 */ /* 0x000fe400078e0030 */
[----:B------:R-:W-:Y:S02]  /*da40*/  IMAD.MOV.U32 R46, RZ, RZ, R121 ;  /* 0x000000ffff2e7224 */ /* 0x000fe400078e0079 */
[----:B------:R-:W-:Y:S02]  /*da50*/  IMAD.MOV.U32 R48, RZ, RZ, R49 ;  /* 0x000000ffff307224 */ /* 0x000fe400078e0031 */
[----:B------:R-:W-:-:S07]  /*da60*/  IMAD.MOV.U32 R121, RZ, RZ, R122 ;  /* 0x000000ffff797224 */ /* 0x000fce00078e007a */
.L_x_725:
[----:B------:R-:W-:Y:S05]  /*da70*/  BSYNC.RECONVERGENT B0 ;  /* 0x0000000000007941 */ /* 0x000fea0003800200 */
.L_x_723:
        /* <DEDUP_REMOVED lines=9> */
.L_x_727:
[----:B------:R-:W-:Y:S02]  /*db10*/  IMAD.MOV.U32 R122, RZ, RZ, R51 ;  /* 0x000000ffff7a7224 */ /* 0x000fe400078e0033 */
[----:B------:R-:W-:Y:S02]  /*db20*/  IMAD.MOV.U32 R49, RZ, RZ, R120 ;  /* 0x000000ffff317224 */ /* 0x000fe400078e0078 */
[----:B------:R-:W-:Y:S02]  /*db30*/  IMAD.MOV.U32 R51, RZ, RZ, R48 ;  /* 0x000000ffff337224 */ /* 0x000fe400078e0030 */
[----:B------:R-:W-:-:S07]  /*db40*/  IMAD.MOV.U32 R120, RZ, RZ, R121 ;  /* 0x000000ffff787224 */ /* 0x000fce00078e0079 */
.L_x_728:
[----:B------:R-:W-:Y:S05]  /*db50*/  BSYNC.RECONVERGENT B0 ;  /* 0x0000000000007941 */ /* 0x000fea0003800200 */
.L_x_726:
        /* <DEDUP_REMOVED lines=9> */
.L_x_730:
[----:B------:R-:W-:Y:S02]  /*dbf0*/  IMAD.MOV.U32 R121, RZ, RZ, R50 ;  /* 0x000000ffff797224 */ /* 0x000fe400078e0032 */
[----:B------:R-:W-:Y:S02]  /*dc00*/  IMAD.MOV.U32 R48, RZ, RZ, R119 ;  /* 0x000000ffff307224 */ /* 0x000fe400078e0077 */
[----:B------:R-:W-:Y:S02]  /*dc10*/  IMAD.MOV.U32 R50, RZ, RZ, R51 ;  /* 0x000000ffff327224 */ /* 0x000fe400078e0033 */
[----:B------:R-:W-:-:S07]  /*dc20*/  IMAD.MOV.U32 R119, RZ, RZ, R120 ;  /* 0x000000ffff777224 */ /* 0x000fce00078e0078 */
.L_x_731:
[----:B------:R-:W-:Y:S05]  /*dc30*/  BSYNC.RECONVERGENT B0 ;  /* 0x0000000000007941 */ /* 0x000fea0003800200 */
.L_x_729:
        /* <DEDUP_REMOVED lines=9> */
.L_x_733:
[----:B------:R-:W-:Y:S02]  /*dcd0*/  IMAD.MOV.U32 R120, RZ, RZ, R53 ;  /* 0x000000ffff787224 */ /* 0x000fe400078e0035 */
[----:B------:R-:W-:Y:S02]  /*dce0*/  IMAD.MOV.U32 R51, RZ, RZ, R118 ;  /* 0x000000ffff337224 */ /* 0x000fe400078e0076 */
[----:B------:R-:W-:Y:S02]  /*dcf0*/  IMAD.MOV.U32 R53, RZ, RZ, R50 ;  /* 0x000000ffff357224 */ /* 0x000fe400078e0032 */
[----:B------:R-:W-:-:S07]  /*dd00*/  IMAD.MOV.U32 R118, RZ, RZ, R119 ;  /* 0x000000ffff767224 */ /* 0x000fce00078e0077 */
.L_x_734:
[----:B------:R-:W-:Y:S05]  /*dd10*/  BSYNC.RECONVERGENT B0 ;  /* 0x0000000000007941 */ /* 0x000fea0003800200 */
.L_x_732:
        /* <DEDUP_REMOVED lines=9> */
.L_x_736:
[----:B------:R-:W-:Y:S02]  /*ddb0*/  IMAD.MOV.U32 R119, RZ, RZ, R52 ;  /* 0x000000ffff777224 */ /* 0x000fe400078e0034 */
[----:B------:R-:W-:Y:S02]  /*ddc0*/  IMAD.MOV.U32 R50, RZ, RZ, R117 ;  /* 0x000000ffff327224 */ /* 0x000fe400078e0075 */
[----:B------:R-:W-:Y:S02]  /*ddd0*/  IMAD.MOV.U32 R52, RZ, RZ, R53 ;  /* 0x000000ffff347224 */ /* 0x000fe400078e0035 */
[----:B------:R-:W-:-:S07]  /*dde0*/  IMAD.MOV.U32 R117, RZ, RZ, R118 ;  /* 0x000000ffff757224 */ /* 0x000fce00078e0076 */
.L_x_737:
[----:B------:R-:W-:Y:S05]  /*ddf0*/  BSYNC.RECONVERGENT B0 ;  /* 0x0000000000007941 */ /* 0x000fea0003800200 */
.L_x_735:
        /* <DEDUP_REMOVED lines=9> */
.L_x_739:
[----:B------:R-:W-:Y:S02]  /*de90*/  IMAD.MOV.U32 R118, RZ, RZ, R55 ;  /* 0x000000ffff767224 */ /* 0x000fe400078e0037 */
[----:B------:R-:W-:Y:S02]  /*dea0*/  IMAD.MOV.U32 R53, RZ, RZ, R116 ;  /* 0x000000ffff357224 */ /* 0x000fe400078e0074 */
[----:B------:R-:W-:Y:S02]  /*deb0*/  IMAD.MOV.U32 R55, RZ, RZ, R52 ;  /* 0x000000ffff377224 */ /* 0x000fe400078e0034 */
[----:B------:R-:W-:-:S07]  /*dec0*/  IMAD.MOV.U32 R116, RZ, RZ, R117 ;  /* 0x000000ffff747224 */ /* 0x000fce00078e0075 */
.L_x_740:
[----:B------:R-:W-:Y:S05]  /*ded0*/  BSYNC.RECONVERGENT B0 ;  /* 0x0000000000007941 */ /* 0x000fea0003800200 */
.L_x_738:
        /* <DEDUP_REMOVED lines=9> */
.L_x_742:
[----:B------:R-:W-:Y:S02]  /*df70*/  IMAD.MOV.U32 R117, RZ, RZ, R54 ;  /* 0x000000ffff757224 */ /* 0x000fe400078e0036 */
[----:B------:R-:W-:Y:S02]  /*df80*/  IMAD.MOV.U32 R52, RZ, RZ, R115 ;  /* 0x000000ffff347224 */ /* 0x000fe400078e0073 */
[----:B------:R-:W-:Y:S02]  /*df90*/  IMAD.MOV.U32 R54, RZ, RZ, R55 ;  /* 0x000000ffff367224 */ /* 0x000fe400078e0037 */
[----:B------:R-:W-:-:S07]  /*dfa0*/  IMAD.MOV.U32 R115, RZ, RZ, R116 ;  /* 0x000000ffff737224 */ /* 0x000fce00078e0074 */
.L_x_743:
[----:B------:R-:W-:Y:S05]  /*dfb0*/  BSYNC.RECONVERGENT B0 ;  /* 0x0000000000007941 */ /* 0x000fea0003800200 */
.L_x_741:
        /* <DEDUP_REMOVED lines=9> */
.L_x_745:
[----:B------:R-:W-:Y:S02]  /*e050*/  IMAD.MOV.U32 R116, RZ, RZ, R57 ;  /* 0x000000ffff747224 */ /* 0x000fe400078e0039 */
[----:B------:R-:W-:Y:S02]  /*e060*/  IMAD.MOV.U32 R55, RZ, RZ, R114 ;  /* 0x000000ffff377224 */ /* 0x000fe400078e0072 */
[----:B------:R-:W-:Y:S02]  /*e070*/  IMAD.MOV.U32 R57, RZ, RZ, R54 ;  /* 0x000000ffff397224 */ /* 0x000fe400078e0036 */
[----:B------:R-:W-:-:S07]  /*e080*/  IMAD.MOV.U32 R114, RZ, RZ, R115 ;  /* 0x000000ffff727224 */ /* 0x000fce00078e0073 */
.L_x_746:
[----:B------:R-:W-:Y:S05]  /*e090*/  BSYNC.RECONVERGENT B0 ;  /* 0x0000000000007941 */ /* 0x000fea0003800200 */
.L_x_744:
        /* <DEDUP_REMOVED lines=9> */
.L_x_748:
[----:B------:R-:W-:Y:S02]  /*e130*/  IMAD.MOV.U32 R115, RZ, RZ, R56 ;  /* 0x000000ffff737224 */ /* 0x000fe400078e0038 */
[----:B------:R-:W-:Y:S02]  /*e140*/  IMAD.MOV.U32 R54, RZ, RZ, R113 ;  /* 0x000000ffff367224 */ /* 0x000fe400078e0071 */
[----:B------:R-:W-:Y:S02]  /*e150*/  IMAD.MOV.U32 R56, RZ, RZ, R57 ;  /* 0x000000ffff387224 */ /* 0x000fe400078e0039 */
[----:B------:R-:W-:-:S07]  /*e160*/  IMAD.MOV.U32 R113, RZ, RZ, R114 ;  /* 0x000000ffff717224 */ /* 0x000fce00078e0072 */
.L_x_749:
[----:B------:R-:W-:Y:S05]  /*e170*/  BSYNC.RECONVERGENT B0 ;  /* 0x0000000000007941 */ /* 0x000fea0003800200 */
.L_x_747:
        /* <DEDUP_REMOVED lines=9> */
.L_x_751:
[----:B------:R-:W-:Y:S02]  /*e210*/  IMAD.MOV.U32 R114, RZ, RZ, R59 ;  /* 0x000000ffff727224 */ /* 0x000fe400078e003b */
[----:B------:R-:W-:Y:S02]  /*e220*/  IMAD.MOV.U32 R57, RZ, RZ, R112 ;  /* 0x000000ffff397224 */ /* 0x000fe400078e0070 */
[----:B------:R-:W-:Y:S02]  /*e230*/  IMAD.MOV.U32 R59, RZ, RZ, R56 ;  /* 0x000000ffff3b7224 */ /* 0x000fe400078e0038 */
[----:B------:R-:W-:-:S07]  /*e240*/  IMAD.MOV.U32 R112, RZ, RZ, R113 ;  /* 0x000000ffff707224 */ /* 0x000fce00078e0071 */
.L_x_752:
[----:B------:R-:W-:Y:S05]  /*e250*/  BSYNC.RECONVERGENT B0 ;  /* 0x0000000000007941 */ /* 0x000fea0003800200 */
.L_x_750:
        /* <DEDUP_REMOVED lines=9> */
.L_x_754:
[----:B------:R-:W-:Y:S02]  /*e2f0*/  IMAD.MOV.U32 R113, RZ, RZ, R58 ;  /* 0x000000ffff717224 */ /* 0x000fe400078e003a */
[----:B------:R-:W-:Y:S02]  /*e300*/  IMAD.MOV.U32 R56, RZ, RZ, R111 ;  /* 0x000000ffff387224 */ /* 0x000fe400078e006f */
[----:B------:R-:W-:Y:S02]  /*e310*/  IMAD.MOV.U32 R58, RZ, RZ, R59 ;  /* 0x000000ffff3a7224 */ /* 0x000fe400078e003b */
[----:B------:R-:W-:-:S07]  /*e320*/  IMAD.MOV.U32 R111, RZ, RZ, R112 ;  /* 0x000000ffff6f7224 */ /* 0x000fce00078e0070 */
.L_x_755:
[----:B------:R-:W-:Y:S05]  /*e330*/  BSYNC.RECONVERGENT B0 ;  /* 0x0000000000007941 */ /* 0x000fea0003800200 */
.L_x_753:
        /* <DEDUP_REMOVED lines=9> */
.L_x_757:
[----:B------:R-:W-:Y:S02]  /*e3d0*/  IMAD.MOV.U32 R112, RZ, RZ, R61 ;  /* 0x000000ffff707224 */ /* 0x000fe400078e003d */
[----:B------:R-:W-:Y:S02]  /*e3e0*/  IMAD.MOV.U32 R59, RZ, RZ, R110 ;  /* 0x000000ffff3b7224 */ /* 0x000fe400078e006e */
[----:B------:R-:W-:Y:S02]  /*e3f0*/  IMAD.MOV.U32 R61, RZ, RZ, R58 ;  /* 0x000000ffff3d7224 */ /* 0x000fe400078e003a */
[----:B------:R-:W-:-:S07]  /*e400*/  IMAD.MOV.U32 R110, RZ, RZ, R111 ;  /* 0x000000ffff6e7224 */ /* 0x000fce00078e006f */
.L_x_758:
[----:B------:R-:W-:Y:S05]  /*e410*/  BSYNC.RECONVERGENT B0 ;  /* 0x0000000000007941 */ /* 0x000fea0003800200 */
.L_x_756:
        /* <DEDUP_REMOVED lines=9> */
.L_x_760:
[----:B------:R-:W-:Y:S02]  /*e4b0*/  IMAD.MOV.U32 R111, RZ, RZ, R60 ;  /* 0x000000ffff6f7224 */ /* 0x000fe400078e003c */
[----:B------:R-:W-:Y:S02]  /*e4c0*/  IMAD.MOV.U32 R58, RZ, RZ, R109 ;  /* 0x000000ffff3a7224 */ /* 0x000fe400078e006d */
[----:B------:R-:W-:Y:S02]  /*e4d0*/  IMAD.MOV.U32 R60, RZ, RZ, R61 ;  /* 0x000000ffff3c7224 */ /* 0x000fe400078e003d */
[----:B------:R-:W-:-:S07]  /*e4e0*/  IMAD.MOV.U32 R109, RZ, RZ, R110 ;  /* 0x000000ffff6d7224 */ /* 0x000fce00078e006e */
.L_x_761:
[----:B------:R-:W-:Y:S05]  /*e4f0*/  BSYNC.RECONVERGENT B0 ;  /* 0x0000000000007941 */ /* 0x000fea0003800200 */
.L_x_759:
        /* <DEDUP_REMOVED lines=9> */
.L_x_763:
[----:B------:R-:W-:Y:S02]  /*e590*/  IMAD.MOV.U32 R110, RZ, RZ, R63 ;  /* 0x000000ffff6e7224 */ /* 0x000fe400078e003f */
[----:B------:R-:W-:Y:S02]  /*e5a0*/  IMAD.MOV.U32 R61, RZ, RZ, R108 ;  /* 0x000000ffff3d7224 */ /* 0x000fe400078e006c */
[----:B------:R-:W-:Y:S02]  /*e5b0*/  IMAD.MOV.U32 R63, RZ, RZ, R60 ;  /* 0x000000ffff3f7224 */ /* 0x000fe400078e003c */
[----:B------:R-:W-:-:S07]  /*e5c0*/  IMAD.MOV.U32 R108, RZ, RZ, R109 ;  /* 0x000000ffff6c7224 */ /* 0x000fce00078e006d */
.L_x_764:
[----:B------:R-:W-:Y:S05]  /*e5d0*/  BSYNC.RECONVERGENT B0 ;  /* 0x0000000000007941 */ /* 0x000fea0003800200 */
.L_x_762:
        /* <DEDUP_REMOVED lines=9> */
.L_x_766:
[----:B------:R-:W-:Y:S02]  /*e670*/  IMAD.MOV.U32 R109, RZ, RZ, R62 ;  /* 0x000000ffff6d7224 */ /* 0x000fe400078e003e */
[----:B------:R-:W-:Y:S02]  /*e680*/  IMAD.MOV.U32 R60, RZ, RZ, R107 ;  /* 0x000000ffff3c7224 */ /* 0x000fe400078e006b */
[----:B------:R-:W-:Y:S02]  /*e690*/  IMAD.MOV.U32 R62, RZ, RZ, R63 ;  /* 0x000000ffff3e7224 */ /* 0x000fe400078e003f */
[----:B------:R-:W-:-:S07]  /*e6a0*/  IMAD.MOV.U32 R107, RZ, RZ, R108 ;  /* 0x000000ffff6b7224 */ /* 0x000fce00078e006c */
.L_x_767:
[----:B------:R-:W-:Y:S05]  /*e6b0*/  BSYNC.RECONVERGENT B0 ;  /* 0x0000000000007941 */ /* 0x000fea0003800200 */
.L_x_765:
        /* <DEDUP_REMOVED lines=9> */
.L_x_769:
[----:B------:R-:W-:Y:S02]  /*e750*/  IMAD.MOV.U32 R108, RZ, RZ, R37 ;  /* 0x000000ffff6c7224 */ /* 0x000fe400078e0025 */
[----:B------:R-:W-:Y:S02]  /*e760*/  IMAD.MOV.U32 R63, RZ, RZ, R98 ;  /* 0x000000ffff3f7224 */ /* 0x000fe400078e0062 */
[----:B------:R-:W-:Y:S02]  /*e770*/  IMAD.MOV.U32 R37, RZ, RZ, R62 ;  /* 0x000000ffff257224 */ /* 0x000fe400078e003e */
[----:B------:R-:W-:-:S07]  /*e780*/  IMAD.MOV.U32 R98, RZ, RZ, R107 ;  /* 0x000000ffff627224 */ /* 0x000fce00078e006b */
.L_x_770:
[----:B------:R-:W-:Y:S05]  /*e790*/  BSYNC.RECONVERGENT B0 ;  /* 0x0000000000007941 */ /* 0x000fea0003800200 */
.L_x_768:
        /* <DEDUP_REMOVED lines=18> */
.L_x_772:
[----:B------:R-:W-:Y:S01]  /*e8c0*/  IMAD.MOV.U32 R62, RZ, RZ, R105 ;  /* 0x000000ffff3e7224 */ /* 0x000fe200078e0069 */
[----:B------:R-:W-:Y:S01]  /*e8d0*/  MOV R105, R106 ;  /* 0x0000006a00697202 */ /* 0x000fe20000000f00 */
[----:B------:R-:W-:Y:S02]  /*e8e0*/  IMAD.MOV.U32 R107, RZ, RZ, R64 ;  /* 0x000000ffff6b7224 */ /* 0x000fe400078e0040 */
[----:B------:R-:W-:-:S07]  /*e8f0*/  IMAD.MOV.U32 R64, RZ, RZ, R65 ;  /* 0x000000ffff407224 */ /* 0x000fce00078e0041 */
.L_x_773:
[----:B------:R-:W-:Y:S05]  /*e900*/  BSYNC.RECONVERGENT B0 ;  /* 0x0000000000007941 */ /* 0x000fea0003800200 */
.L_x_771:
        /* <DEDUP_REMOVED lines=9> */
.L_x_775:
[----:B------:R-:W-:Y:S01]  /*e9a0*/  IMAD.MOV.U32 R65, RZ, RZ, R104 ;  /* 0x000000ffff417224 */ /* 0x000fe200078e0068 */
[----:B------:R-:W-:Y:S01]  /*e9b0*/  MOV R104, R105 ;  /* 0x0000006900687202 */ /* 0x000fe20000000f00 */
[----:B------:R-:W-:Y:S02]  /*e9c0*/  IMAD.MOV.U32 R106, RZ, RZ, R67 ;  /* 0x000000ffff6a7224 */ /* 0x000fe400078e0043 */
[----:B------:R-:W-:-:S07]  /*e9d0*/  IMAD.MOV.U32 R67, RZ, RZ, R64 ;  /* 0x000000ffff437224 */ /* 0x000fce00078e0040 */
.L_x_776:
[----:B------:R-:W-:Y:S05]  /*e9e0*/  BSYNC.RECONVERGENT B0 ;  /* 0x0000000000007941 */ /* 0x000fea0003800200 */
.L_x_774:
        /* <DEDUP_REMOVED lines=9> */
.L_x_778:
[----:B------:R-:W-:Y:S01]  /*ea80*/  IMAD.MOV.U32 R64, RZ, RZ, R103 ;  /* 0x000000ffff407224 */ /* 0x000fe200078e0067 */
[----:B------:R-:W-:Y:S01]  /*ea90*/  MOV R103, R104 ;  /* 0x0000006800677202 */ /* 0x000fe20000000f00 */
[----:B------:R-:W-:Y:S02]  /*eaa0*/  IMAD.MOV.U32 R105, RZ, RZ, R66 ;  /* 0x000000ffff697224 */ /* 0x000fe400078e0042 */
[----:B------:R-:W-:-:S07]  /*eab0*/  IMAD.MOV.U32 R66, RZ, RZ, R67 ;  /* 0x000000ffff427224 */ /* 0x000fce00078e0043 */
.L_x_779:
[----:B------:R-:W-:Y:S05]  /*eac0*/  BSYNC.RECONVERGENT B0 ;  /* 0x0000000000007941 */ /* 0x000fea0003800200 */
.L_x_777:
        /* <DEDUP_REMOVED lines=9> */
.L_x_781:
[----:B------:R-:W-:Y:S01]  /*eb60*/  IMAD.MOV.U32 R67, RZ, RZ, R102 ;  /* 0x000000ffff437224 */ /* 0x000fe200078e0066 */
[----:B------:R-:W-:Y:S01]  /*eb70*/  MOV R102, R103 ;  /* 0x0000006700667202 */ /* 0x000fe20000000f00 */
[----:B------:R-:W-:Y:S02]  /*eb80*/  IMAD.MOV.U32 R104, RZ, RZ, R69 ;  /* 0x000000ffff687224 */ /* 0x000fe400078e0045 */
[----:B------:R-:W-:-:S07]  /*eb90*/  IMAD.MOV.U32 R69, RZ, RZ, R66 ;  /* 0x000000ffff457224 */ /* 0x000fce00078e0042 */
.L_x_782:
[----:B------:R-:W-:Y:S05]  /*eba0*/  BSYNC.RECONVERGENT B0 ;  /* 0x0000000000007941 */ /* 0x000fea0003800200 */
.L_x_780:
        /* <DEDUP_REMOVED lines=9> */
.L_x_784:
[----:B------:R-:W-:Y:S01]  /*ec40*/  IMAD.MOV.U32 R66, RZ, RZ, R101 ;  /* 0x000000ffff427224 */ /* 0x000fe200078e0065 */
[----:B------:R-:W-:Y:S01]  /*ec50*/  MOV R101, R102 ;  /* 0x0000006600657202 */ /* 0x000fe20000000f00 */
[----:B------:R-:W-:Y:S02]  /*ec60*/  IMAD.MOV.U32 R103, RZ, RZ, R68 ;  /* 0x000000ffff677224 */ /* 0x000fe400078e0044 */
[----:B------:R-:W-:-:S07]  /*ec70*/  IMAD.MOV.U32 R68, RZ, RZ, R69 ;  /* 0x000000ffff447224 */ /* 0x000fce00078e0045 */
.L_x_785:
[----:B------:R-:W-:Y:S05]  /*ec80*/  BSYNC.RECONVERGENT B0 ;  /* 0x0000000000007941 */ /* 0x000fea0003800200 */
.L_x_783:
        /* <DEDUP_REMOVED lines=9> */
.L_x_787:
[----:B------:R-:W-:Y:S01]  /*ed20*/  IMAD.MOV.U32 R69, RZ, RZ, R100 ;  /* 0x000000ffff457224 */ /* 0x000fe200078e0064 */
[----:B------:R-:W-:Y:S01]  /*ed30*/  MOV R100, R101 ;  /* 0x0000006500647202 */ /* 0x000fe20000000f00 */
[----:B------:R-:W-:Y:S02]  /*ed40*/  IMAD.MOV.U32 R102, RZ, RZ, R71 ;  /* 0x000000ffff667224 */ /* 0x000fe400078e0047 */
[----:B------:R-:W-:-:S07]  /*ed50*/  IMAD.MOV.U32 R71, RZ, RZ, R68 ;  /* 0x000000ffff477224 */ /* 0x000fce00078e0044 */
.L_x_788:
[----:B------:R-:W-:Y:S05]  /*ed60*/  BSYNC.RECONVERGENT B0 ;  /* 0x0000000000007941 */ /* 0x000fea0003800200 */
.L_x_786:
        /* <DEDUP_REMOVED lines=9> */
.L_x_790:
[----:B------:R-:W-:Y:S01]  /*ee00*/  IMAD.MOV.U32 R68, RZ, RZ, R99 ;  /* 0x000000ffff447224 */ /* 0x000fe200078e0063 */
[----:B------:R-:W-:Y:S01]  /*ee10*/  MOV R99, R100 ;  /* 0x0000006400637202 */ /* 0x000fe20000000f00 */
[----:B------:R-:W-:Y:S02]  /*ee20*/  IMAD.MOV.U32 R101, RZ, RZ, R70 ;  /* 0x000000ffff657224 */ /* 0x000fe400078e0046 */
[----:B------:R-:W-:-:S07]  /*ee30*/  IMAD.MOV.U32 R70, RZ, RZ, R71 ;  /* 0x000000ffff467224 */ /* 0x000fce00078e0047 */
.L_x_791:
[----:B------:R-:W-:Y:S05]  /*ee40*/  BSYNC.RECONVERGENT B0 ;  /* 0x0000000000007941 */ /* 0x000fea0003800200 */
.L_x_789:
        /* <DEDUP_REMOVED lines=9> */
.L_x_793:
[----:B------:R-:W-:Y:S01]  /*eee0*/  IMAD.MOV.U32 R71, RZ, RZ, R96 ;  /* 0x000000ffff477224 */ /* 0x000fe200078e0060 */
[----:B------:R-:W-:Y:S01]  /*eef0*/  MOV R96, R99 ;  /* 0x0000006300607202 */ /* 0x000fe20000000f00 */
[----:B------:R-:W-:Y:S02]  /*ef00*/  IMAD.MOV.U32 R100, RZ, RZ, R73 ;  /* 0x000000ffff647224 */ /* 0x000fe400078e0049 */
[----:B------:R-:W-:-:S07]  /*ef10*/  IMAD.MOV.U32 R73, RZ, RZ, R70 ;  /* 0x000000ffff497224 */ /* 0x000fce00078e0046 */
.L_x_794:
[----:B------:R-:W-:Y:S05]  /*ef20*/  BSYNC.RECONVERGENT B0 ;  /* 0x0000000000007941 */ /* 0x000fea0003800200 */
.L_x_792:
        /* <DEDUP_REMOVED lines=9> */
.L_x_796:
[----:B------:R-:W-:Y:S01]  /*efc0*/  IMAD.MOV.U32 R70, RZ, RZ, R97 ;  /* 0x000000ffff467224 */ /* 0x000fe200078e0061 */
[----:B------:R-:W-:Y:S01]  /*efd0*/  MOV R97, R96 ;  /* 0x0000006000617202 */ /* 0x000fe20000000f00 */
[----:B------:R-:W-:Y:S02]  /*efe0*/  IMAD.MOV.U32 R99, RZ, RZ, R72 ;  /* 0x000000ffff637224 */ /* 0x000fe400078e0048 */
[----:B------:R-:W-:-:S07]  /*eff0*/  IMAD.MOV.U32 R72, RZ, RZ, R73 ;  /* 0x000000ffff487224 */ /* 0x000fce00078e0049 */
.L_x_797:
[----:B------:R-:W-:Y:S05]  /*f000*/  BSYNC.RECONVERGENT B0 ;  /* 0x0000000000007941 */ /* 0x000fea0003800200 */
.L_x_795:
        /* <DEDUP_REMOVED lines=9> */
.L_x_799:
[----:B------:R-:W-:Y:S01]  /*f0a0*/  IMAD.MOV.U32 R73, RZ, RZ, R94 ;  /* 0x000000ffff497224 */ /* 0x000fe200078e005e */
[----:B------:R-:W-:Y:S01]  /*f0b0*/  MOV R94, R97 ;  /* 0x00000061005e7202 */ /* 0x000fe20000000f00 */
[----:B------:R-:W-:Y:S02]  /*f0c0*/  IMAD.MOV.U32 R96, RZ, RZ, R75 ;  /* 0x000000ffff607224 */ /* 0x000fe400078e004b */
[----:B------:R-:W-:-:S07]  /*f0d0*/  IMAD.MOV.U32 R75, RZ, RZ, R72 ;  /* 0x000000ffff4b7224 */ /* 0x000fce00078e0048 */
.L_x_800:
[----:B------:R-:W-:Y:S05]  /*f0e0*/  BSYNC.RECONVERGENT B0 ;  /* 0x0000000000007941 */ /* 0x000fea0003800200 */
.L_x_798:
        /* <DEDUP_REMOVED lines=9> */
.L_x_802:
[----:B------:R-:W-:Y:S01]  /*f180*/  IMAD.MOV.U32 R72, RZ, RZ, R95 ;  /* 0x000000ffff487224 */ /* 0x000fe200078e005f */
[----:B------:R-:W-:Y:S01]  /*f190*/  MOV R95, R94 ;  /* 0x0000005e005f7202 */ /* 0x000fe20000000f00 */
[----:B------:R-:W-:Y:S02]  /*f1a0*/  IMAD.MOV.U32 R97, RZ, RZ, R74 ;  /* 0x000000ffff617224 */ /* 0x000fe400078e004a */
[----:B------:R-:W-:-:S07]  /*f1b0*/  IMAD.MOV.U32 R74, RZ, RZ, R75 ;  /* 0x000000ffff4a7224 */ /* 0x000fce00078e004b */
.L_x_803:
[----:B------:R-:W-:Y:S05]  /*f1c0*/  BSYNC.RECONVERGENT B0 ;  /* 0x0000000000007941 */ /* 0x000fea0003800200 */
.L_x_801:
        /* <DEDUP_REMOVED lines=9> */
.L_x_805:
[----:B------:R-:W-:Y:S01]  /*f260*/  IMAD.MOV.U32 R75, RZ, RZ, R92 ;  /* 0x000000ffff4b7224 */ /* 0x000fe200078e005c */
[----:B------:R-:W-:Y:S01]  /*f270*/  MOV R92, R95 ;  /* 0x0000005f005c7202 */ /* 0x000fe20000000f00 */
[----:B------:R-:W-:Y:S02]  /*f280*/  IMAD.MOV.U32 R94, RZ, RZ, R77 ;  /* 0x000000ffff5e7224 */ /* 0x000fe400078e004d */
[----:B------:R-:W-:-:S07]  /*f290*/  IMAD.MOV.U32 R77, RZ, RZ, R74 ;  /* 0x000000ffff4d7224 */ /* 0x000fce00078e004a */
.L_x_806:
[----:B------:R-:W-:Y:S05]  /*f2a0*/  BSYNC.RECONVERGENT B0 ;  /* 0x0000000000007941 */ /* 0x000fea0003800200 */
.L_x_804:
        /* <DEDUP_REMOVED lines=9> */
.L_x_808:
[----:B------:R-:W-:Y:S01]  /*f340*/  IMAD.MOV.U32 R74, RZ, RZ, R93 ;  /* 0x000000ffff4a7224 */ /* 0x000fe200078e005d */
[----:B------:R-:W-:Y:S01]  /*f350*/  MOV R93, R92 ;  /* 0x0000005c005d7202 */ /* 0x000fe20000000f00 */
[----:B------:R-:W-:Y:S02]  /*f360*/  IMAD.MOV.U32 R95, RZ, RZ, R76 ;  /* 0x000000ffff5f7224 */ /* 0x000fe400078e004c */
[----:B------:R-:W-:-:S07]  /*f370*/  IMAD.MOV.U32 R76, RZ, RZ, R77 ;  /* 0x000000ffff4c7224 */ /* 0x000fce00078e004d */
.L_x_809:
[----:B------:R-:W-:Y:S05]  /*f380*/  BSYNC.RECONVERGENT B0 ;  /* 0x0000000000007941 */ /* 0x000fea0003800200 */
.L_x_807:
        /* <DEDUP_REMOVED lines=9> */
.L_x_811:
[----:B------:R-:W-:Y:S01]  /*f420*/  IMAD.MOV.U32 R77, RZ, RZ, R90 ;  /* 0x000000ffff4d7224 */ /* 0x000fe200078e005a */
[----:B------:R-:W-:Y:S01]  /*f430*/  MOV R90, R93 ;  /* 0x0000005d005a7202 */ /* 0x000fe20000000f00 */
[----:B------:R-:W-:Y:S02]  /*f440*/  IMAD.MOV.U32 R92, RZ, RZ, R79 ;  /* 0x000000ffff5c7224 */ /* 0x000fe400078e004f */
[----:B------:R-:W-:-:S07]  /*f450*/  IMAD.MOV.U32 R79, RZ, RZ, R76 ;  /* 0x000000ffff4f7224 */ /* 0x000fce00078e004c */
.L_x_812:
[----:B------:R-:W-:Y:S05]  /*f460*/  BSYNC.RECONVERGENT B0 ;  /* 0x0000000000007941 */ /* 0x000fea0003800200 */
.L_x_810:
        /* <DEDUP_REMOVED lines=9> */
.L_x_814:
[----:B------:R-:W-:Y:S01]  /*f500*/  IMAD.MOV.U32 R76, RZ, RZ, R91 ;  /* 0x000000ffff4c7224 */ /* 0x000fe200078e005b */
[----:B------:R-:W-:Y:S01]  /*f510*/  MOV R91, R90 ;  /* 0x0000005a005b7202 */ /* 0x000fe20000000f00 */
[----:B------:R-:W-:Y:S02]  /*f520*/  IMAD.MOV.U32 R93, RZ, RZ, R78 ;  /* 0x000000ffff5d7224 */ /* 0x000fe400078e004e */
[----:B------:R-:W-:-:S07]  /*f530*/  IMAD.MOV.U32 R78, RZ, RZ, R79 ;  /* 0x000000ffff4e7224 */ /* 0x000fce00078e004f */
.L_x_815:
[----:B------:R-:W-:Y:S05]  /*f540*/  BSYNC.RECONVERGENT B0 ;  /* 0x0000000000007941 */ /* 0x000fea0003800200 */
.L_x_813:
        /* <DEDUP_REMOVED lines=9> */
.L_x_817:
[----:B------:R-:W-:Y:S01]  /*f5e0*/  IMAD.MOV.U32 R79, RZ, RZ, R88 ;  /* 0x000000ffff4f7224 */ /* 0x000fe200078e0058 */
[----:B------:R-:W-:Y:S01]  /*f5f0*/  MOV R88, R91 ;  /* 0x0000005b00587202 */ /* 0x000fe20000000f00 */
[----:B------:R-:W-:Y:S02]  /*f600*/  IMAD.MOV.U32 R90, RZ, RZ, R81 ;  /* 0x000000ffff5a7224 */ /* 0x000fe400078e0051 */
[----:B------:R-:W-:-:S07]  /*f610*/  IMAD.MOV.U32 R81, RZ, RZ, R78 ;  /* 0x000000ffff517224 */ /* 0x000fce00078e004e */
.L_x_818:
[----:B------:R-:W-:Y:S05]  /*f620*/  BSYNC.RECONVERGENT B0 ;  /* 0x0000000000007941 */ /* 0x000fea0003800200 */
.L_x_816:
        /* <DEDUP_REMOVED lines=9> */
.L_x_820:
[----:B------:R-:W-:Y:S01]  /*f6c0*/  IMAD.MOV.U32 R78, RZ, RZ, R89 ;  /* 0x000000ffff4e7224 */ /* 0x000fe200078e0059 */
[----:B------:R-:W-:Y:S01]  /*f6d0*/  MOV R89, R88 ;  /* 0x0000005800597202 */ /* 0x000fe20000000f00 */
[----:B------:R-:W-:Y:S02]  /*f6e0*/  IMAD.MOV.U32 R91, RZ, RZ, R80 ;  /* 0x000000ffff5b7224 */ /* 0x000fe400078e0050 */
[----:B------:R-:W-:-:S07]  /*f6f0*/  IMAD.MOV.U32 R80, RZ, RZ, R81 ;  /* 0x000000ffff507224 */ /* 0x000fce00078e0051 */
.L_x_821:
[----:B------:R-:W-:Y:S05]  /*f700*/  BSYNC.RECONVERGENT B0 ;  /* 0x0000000000007941 */ /* 0x000fea0003800200 */
.L_x_819:
        /* <DEDUP_REMOVED lines=9> */
.L_x_823:
[----:B------:R-:W-:Y:S01]  /*f7a0*/  IMAD.MOV.U32 R81, RZ, RZ, R86 ;  /* 0x000000ffff517224 */ /* 0x000fe200078e0056 */
[----:B------:R-:W-:Y:S01]  /*f7b0*/  MOV R86, R89 ;  /* 0x0000005900567202 */ /* 0x000fe20000000f00 */
[----:B------:R-:W-:Y:S02]  /*f7c0*/  IMAD.MOV.U32 R88, RZ, RZ, R83 ;  /* 0x000000ffff587224 */ /* 0x000fe400078e0053 */
[----:B------:R-:W-:-:S07]  /*f7d0*/  IMAD.MOV.U32 R83, RZ, RZ, R80 ;  /* 0x000000ffff537224 */ /* 0x000fce00078e0050 */
.L_x_824:
[----:B------:R-:W-:Y:S05]  /*f7e0*/  BSYNC.RECONVERGENT B0 ;  /* 0x0000000000007941 */ /* 0x000fea0003800200 */
.L_x_822:
        /* <DEDUP_REMOVED lines=9> */
.L_x_826:
[----:B------:R-:W-:Y:S01]  /*f880*/  IMAD.MOV.U32 R80, RZ, RZ, R87 ;  /* 0x000000ffff507224 */ /* 0x000fe200078e0057 */
[----:B------:R-:W-:Y:S01]  /*f890*/  MOV R87, R86 ;  /* 0x0000005600577202 */ /* 0x000fe20000000f00 */
[----:B------:R-:W-:Y:S02]  /*f8a0*/  IMAD.MOV.U32 R89, RZ, RZ, R82 ;  /* 0x000000ffff597224 */ /* 0x000fe400078e0052 */
[----:B------:R-:W-:-:S07]  /*f8b0*/  IMAD.MOV.U32 R82, RZ, RZ, R83 ;  /* 0x000000ffff527224 */ /* 0x000fce00078e0053 */
.L_x_827:
[----:B------:R-:W-:Y:S05]  /*f8c0*/  BSYNC.RECONVERGENT B0 ;  /* 0x0000000000007941 */ /* 0x000fea0003800200 */
.L_x_825:
        /* <DEDUP_REMOVED lines=9> */
.L_x_829:
[----:B------:R-:W-:Y:S01]  /*f960*/  IMAD.MOV.U32 R83, RZ, RZ, R84 ;  /* 0x000000ffff537224 */ /* 0x000fe200078e0054 */
[----:B------:R-:W-:Y:S01]  /*f970*/  MOV R84, R87 ;  /* 0x0000005700547202 */ /* 0x000fe20000000f00 */
[----:B------:R-:W-:Y:S02]  /*f980*/  IMAD.MOV.U32 R86, RZ, RZ, R85 ;  /* 0x000000ffff567224 */ /* 0x000fe400078e0055 */
[----:B------:R-:W-:-:S07]  /*f990*/  IMAD.MOV.U32 R85, RZ, RZ, R82 ;  /* 0x000000ffff557224 */ /* 0x000fce00078e0052 */
.L_x_830:
[----:B------:R-:W-:Y:S05]  /*f9a0*/  BSYNC.RECONVERGENT B0 ;  /* 0x0000000000007941 */ /* 0x000fea0003800200 */
.L_x_828:
        /* <DEDUP_REMOVED lines=9> */
.L_x_832:
[----:B------:R-:W-:Y:S01]  /*fa40*/  IMAD.MOV.U32 R82, RZ, RZ, R35 ;  /* 0x000000ffff527224 */ /* 0x000fe200078e0023 */
[----:B------:R-:W-:Y:S01]  /*fa50*/  MOV R35, R84 ;  /* 0x0000005400237202 */ /* 0x000fe20000000f00 */
[----:B------:R-:W-:Y:S02]  /*fa60*/  IMAD.MOV.U32 R87, RZ, RZ, R34 ;  /* 0x000000ffff577224 */ /* 0x000fe400078e0022 */
[----:B------:R-:W-:-:S07]  /*fa70*/  IMAD.MOV.U32 R34, RZ, RZ, R85 ;  /* 0x000000ffff227224 */ /* 0x000fce00078e0055 */
.L_x_833:
[----:B------:R-:W-:Y:S05]  /*fa80*/  BSYNC.RECONVERGENT B0 ;  /* 0x0000000000007941 */ /* 0x000fea0003800200 */
.L_x_831:
        /* <DEDUP_REMOVED lines=9> */
.L_x_835:
[----:B------:R-:W-:Y:S01]  /*fb20*/  IMAD.MOV.U32 R85, RZ, RZ, R32 ;  /* 0x000000ffff557224 */ /* 0x000fe200078e0020 */
[----:B------:R-:W-:Y:S01]  /*fb30*/  MOV R32, R35 ;  /* 0x0000002300207202 */ /* 0x000fe20000000f00 */
[----:B------:R-:W-:Y:S02]  /*fb40*/  IMAD.MOV.U32 R84, RZ, RZ, R33 ;  /* 0x000000ffff547224 */ /* 0x000fe400078e0021 */
[----:B------:R-:W-:-:S07]  /*fb50*/  IMAD.MOV.U32 R33, RZ, RZ, R34 ;  /* 0x000000ffff217224 */ /* 0x000fce00078e0022 */
.L_x_836:
[----:B------:R-:W-:Y:S05]  /*fb60*/  BSYNC.RECONVERGENT B0 ;  /* 0x0000000000007941 */ /* 0x000fea0003800200 */
.L_x_834:
        /* <DEDUP_REMOVED lines=9> */
.L_x_838:
[----:B------:R-:W-:Y:S01]  /*fc00*/  IMAD.MOV.U32 R34, RZ, RZ, R31 ;  /* 0x000000ffff227224 */ /* 0x000fe200078e001f */
[----:B------:R-:W-:Y:S01]  /*fc10*/  MOV R31, R32 ;  /* 0x00000020001f7202 */ /* 0x000fe20000000f00 */
[----:B------:R-:W-:Y:S02]  /*fc20*/  IMAD.MOV.U32 R35, RZ, RZ, R30 ;  /* 0x000000ffff237224 */ /* 0x000fe400078e001e */
[----:B------:R-:W-:-:S07]  /*fc30*/  IMAD.MOV.U32 R30, RZ, RZ, R33 ;  /* 0x000000ffff1e7224 */ /* 0x000fce00078e0021 */
.L_x_839:
[----:B------:R-:W-:Y:S05]  /*fc40*/  BSYNC.RECONVERGENT B0 ;  /* 0x0000000000007941 */ /* 0x000fea0003800200 */
.L_x_837:
        /* <DEDUP_REMOVED lines=9> */
.L_x_841:
[----:B------:R-:W-:Y:S01]  /*fce0*/  IMAD.MOV.U32 R33, RZ, RZ, R28 ;  /* 0x000000ffff217224 */ /* 0x000fe200078e001c */
[----:B------:R-:W-:Y:S01]  /*fcf0*/  MOV R28, R31 ;  /* 0x0000001f001c7202 */ /* 0x000fe20000000f00 */
[----:B------:R-:W-:Y:S02]  /*fd00*/  IMAD.MOV.U32 R32, RZ, RZ, R29 ;  /* 0x000000ffff207224 */ /* 0x000fe400078e001d */
[----:B------:R-:W-:-:S07]  /*fd10*/  IMAD.MOV.U32 R29, RZ, RZ, R30 ;  /* 0x000000ffff1d7224 */ /* 0x000fce00078e001e */
.L_x_842:
[----:B------:R-:W-:Y:S05]  /*fd20*/  BSYNC.RECONVERGENT B0 ;  /* 0x0000000000007941 */ /* 0x000fea0003800200 */
.L_x_840:
        /* <DEDUP_REMOVED lines=9> */
.L_x_844:
[----:B------:R-:W-:Y:S01]  /*fdc0*/  IMAD.MOV.U32 R30, RZ, RZ, R27 ;  /* 0x000000ffff1e7224 */ /* 0x000fe200078e001b */
[----:B------:R-:W-:Y:S01]  /*fdd0*/  MOV R27, R28 ;  /* 0x0000001c001b7202 */ /* 0x000fe20000000f00 */
[----:B------:R-:W-:Y:S02]  /*fde0*/  IMAD.MOV.U32 R31, RZ, RZ, R26 ;  /* 0x000000ffff1f7224 */ /* 0x000fe400078e001a */
[----:B------:R-:W-:-:S07]  /*fdf0*/  IMAD.MOV.U32 R26, RZ, RZ, R29 ;  /* 0x000000ffff1a7224 */ /* 0x000fce00078e001d */
.L_x_845:
[----:B------:R-:W-:Y:S05]  /*fe00*/  BSYNC.RECONVERGENT B0 ;  /* 0x0000000000007941 */ /* 0x000fea0003800200 */
.L_x_843:
        /* <DEDUP_REMOVED lines=9> */
.L_x_847:
[----:B------:R-:W-:Y:S01]  /*fea0*/  IMAD.MOV.U32 R29, RZ, RZ, R24 ;  /* 0x000000ffff1d7224 */ /* 0x000fe200078e0018 */
[----:B------:R-:W-:Y:S01]  /*feb0*/  MOV R24, R27 ;  /* 0x0000001b00187202 */ /* 0x000fe20000000f00 */
[----:B------:R-:W-:Y:S02]  /*fec0*/  IMAD.MOV.U32 R28, RZ, RZ, R25 ;  /* 0x000000ffff1c7224 */ /* 0x000fe400078e0019 */
[----:B------:R-:W-:-:S07]  /*fed0*/  IMAD.MOV.U32 R25, RZ, RZ, R26 ;  /* 0x000000ffff197224 */ /* 0x000fce00078e001a */
.L_x_848:
[----:B------:R-:W-:Y:S05]  /*fee0*/  BSYNC.RECONVERGENT B0 ;  /* 0x0000000000007941 */ /* 0x000fea0003800200 */
.L_x_846:
        /* <DEDUP_REMOVED lines=9> */
.L_x_850:
[----:B------:R-:W-:Y:S01]  /*ff80*/  IMAD.MOV.U32 R26, RZ, RZ, R23 ;  /* 0x000000ffff1a7224 */ /* 0x000fe200078e0017 */
[----:B------:R-:W-:Y:S01]  /*ff90*/  MOV R23, R24 ;  /* 0x0000001800177202 */ /* 0x000fe20000000f00 */
[----:B------:R-:W-:Y:S02]  /*ffa0*/  IMAD.MOV.U32 R27, RZ, RZ, R22 ;  /* 0x000000ffff1b7224 */ /* 0x000fe400078e0016 */
[----:B------:R-:W-:-:S07]  /*ffb0*/  IMAD.MOV.U32 R22, RZ, RZ, R25 ;  /* 0x000000ffff167224 */ /* 0x000fce00078e0019 */
.L_x_851:
[----:B------:R-:W-:Y:S05]  /*ffc0*/  BSYNC.RECONVERGENT B0 ;  /* 0x0000000000007941 */ /* 0x000fea0003800200 */
.L_x_849:
        /* <DEDUP_REMOVED lines=9> */
.L_x_853:
[----:B------:R-:W-:Y:S01]  /*10060*/  IMAD.MOV.U32 R25, RZ, RZ, R20 ;  /* 0x000000ffff197224 */ /* 0x000fe200078e0014 */
[----:B------:R-:W-:Y:S01]  /*10070*/  MOV R20, R23 ;  /* 0x0000001700147202 */ /* 0x000fe20000000f00 */
[----:B------:R-:W-:Y:S02]  /*10080*/  IMAD.MOV.U32 R24, RZ, RZ, R21 ;  /* 0x000000ffff187224 */ /* 0x000fe400078e0015 */
[----:B------:R-:W-:-:S07]  /*10090*/  IMAD.MOV.U32 R21, RZ, RZ, R22 ;  /* 0x000000ffff157224 */ /* 0x000fce00078e0016 */
.L_x_854:
[----:B------:R-:W-:Y:S05]  /*100a0*/  BSYNC.RECONVERGENT B0 ;  /* 0x0000000000007941 */ /* 0x000fea0003800200 */
.L_x_852:
        /* <DEDUP_REMOVED lines=9> */
.L_x_856:
[----:B------:R-:W-:Y:S01]  /*10140*/  IMAD.MOV.U32 R22, RZ, RZ, R19 ;  /* 0x000000ffff167224 */ /* 0x000fe200078e0013 */
[----:B------:R-:W-:Y:S01]  /*10150*/  MOV R19, R20 ;  /* 0x0000001400137202 */ /* 0x000fe20000000f00 */
[----:B------:R-:W-:Y:S02]  /*10160*/  IMAD.MOV.U32 R23, RZ, RZ, R18 ;  /* 0x000000ffff177224 */ /* 0x000fe400078e0012 */
[----:B------:R-:W-:-:S07]  /*10170*/  IMAD.MOV.U32 R18, RZ, RZ, R21 ;  /* 0x000000ffff127224 */ /* 0x000fce00078e0015 */
.L_x_857:
[----:B------:R-:W-:Y:S05]  /*10180*/  BSYNC.RECONVERGENT B0 ;  /* 0x0000000000007941 */ /* 0x000fea0003800200 */
.L_x_855:
        /* <DEDUP_REMOVED lines=9> */
.L_x_859:
[----:B------:R-:W-:Y:S01]  /*10220*/  IMAD.MOV.U32 R21, RZ, RZ, R16 ;  /* 0x000000ffff157224 */ /* 0x000fe200078e0010 */
[----:B------:R-:W-:Y:S01]  /*10230*/  MOV R16, R19 ;  /* 0x0000001300107202 */ /* 0x000fe20000000f00 */
[----:B------:R-:W-:Y:S02]  /*10240*/  IMAD.MOV.U32 R20, RZ, RZ, R17 ;  /* 0x000000ffff147224 */ /* 0x000fe400078e0011 */
[----:B------:R-:W-:-:S07]  /*10250*/  IMAD.MOV.U32 R17, RZ, RZ, R18 ;  /* 0x000000ffff117224 */ /* 0x000fce00078e0012 */
.L_x_860:
[----:B------:R-:W-:Y:S05]  /*10260*/  BSYNC.RECONVERGENT B0 ;  /* 0x0000000000007941 */ /* 0x000fea0003800200 */
.L_x_858:
        /* <DEDUP_REMOVED lines=9> */
.L_x_862:
[----:B------:R-:W-:Y:S01]  /*10300*/  IMAD.MOV.U32 R18, RZ, RZ, R15 ;  /* 0x000000ffff127224 */ /* 0x000fe200078e000f */
[----:B------:R-:W-:Y:S01]  /*10310*/  MOV R15, R16 ;  /* 0x00000010000f7202 */ /* 0x000fe20000000f00 */
[----:B------:R-:W-:Y:S02]  /*10320*/  IMAD.MOV.U32 R19, RZ, RZ, R14 ;  /* 0x000000ffff137224 */ /* 0x000fe400078e000e */
[----:B------:R-:W-:-:S07]  /*10330*/  IMAD.MOV.U32 R14, RZ, RZ, R17 ;  /* 0x000000ffff0e7224 */ /* 0x000fce00078e0011 */
.L_x_863:
[----:B------:R-:W-:Y:S05]  /*10340*/  BSYNC.RECONVERGENT B0 ;  /* 0x0000000000007941 */ /* 0x000fea0003800200 */
.L_x_861:
        /* <DEDUP_REMOVED lines=9> */
.L_x_865:
[----:B------:R-:W-:Y:S01]  /*103e0*/  IMAD.MOV.U32 R17, RZ, RZ, R0 ;  /* 0x000000ffff117224 */ /* 0x000fe200078e0000 */
[----:B------:R-:W-:Y:S01]  /*103f0*/  MOV R0, R15 ;  /* 0x0000000f00007202 */ /* 0x000fe20000000f00 */
[----:B------:R-:W-:Y:S02]  /*10400*/  IMAD.MOV.U32 R16, RZ, RZ, R13 ;  /* 0x000000ffff107224 */ /* 0x000fe400078e000d */
[----:B------:R-:W-:-:S07]  /*10410*/  IMAD.MOV.U32 R13, RZ, RZ, R14 ;  /* 0x000000ffff0d7224 */ /* 0x000fce00078e000e */
.L_x_866:
[----:B------:R-:W-:Y:S05]  /*10420*/  BSYNC.RECONVERGENT B0 ;  /* 0x0000000000007941 */ /* 0x000fea0003800200 */
.L_x_864:
        /* <DEDUP_REMOVED lines=9> */
.L_x_868:
[----:B------:R-:W-:Y:S01]  /*104c0*/  IMAD.MOV.U32 R14, RZ, RZ, R11 ;  /* 0x000000ffff0e7224 */ /* 0x000fe200078e000b */
[----:B------:R-:W-:Y:S01]  /*104d0*/  MOV R11, R0 ;  /* 0x00000000000b7202 */ /* 0x000fe20000000f00 */
[----:B------:R-:W-:Y:S02]  /*104e0*/  IMAD.MOV.U32 R15, RZ, RZ, R12 ;  /* 0x000000ffff0f7224 */ /* 0x000fe400078e000c */
[----:B------:R-:W-:-:S07]  /*104f0*/  IMAD.MOV.U32 R12, RZ, RZ, R13 ;  /* 0x000000ffff0c7224 */ /* 0x000fce00078e000d */
.L_x_869:
[----:B------:R-:W-:Y:S05]  /*10500*/  BSYNC.RECONVERGENT B0 ;  /* 0x0000000000007941 */ /* 0x000fea0003800200 */
.L_x_867:
        /* <DEDUP_REMOVED lines=9> */
.L_x_871:
[----:B------:R-:W-:Y:S01]  /*105a0*/  IMAD.MOV.U32 R13, RZ, RZ, R10 ;  /* 0x000000ffff0d7224 */ /* 0x000fe200078e000a */
[----:B------:R-:W-:Y:S01]  /*105b0*/  MOV R10, R11 ;  /* 0x0000000b000a7202 */ /* 0x000fe20000000f00 */
[----:B------:R-:W-:Y:S02]  /*105c0*/  IMAD.MOV.U32 R0, RZ, RZ, R9 ;  /* 0x000000ffff007224 */ /* 0x000fe400078e0009 */
[----:B------:R-:W-:-:S07]  /*105d0*/  IMAD.MOV.U32 R9, RZ, RZ, R12 ;  /* 0x000000ffff097224 */ /* 0x000fce00078e000c */
.L_x_872:
[----:B------:R-:W-:Y:S05]  /*105e0*/  BSYNC.RECONVERGENT B0 ;  /* 0x0000000000007941 */ /* 0x000fea0003800200 */
.L_x_870:
        /* <DEDUP_REMOVED lines=9> */
.L_x_874:
[----:B------:R-:W-:Y:S01]  /*10680*/  IMAD.MOV.U32 R12, RZ, RZ, R7 ;  /* 0x000000ffff0c7224 */ /* 0x000fe200078e0007 */
[----:B------:R-:W-:Y:S01]  /*10690*/  MOV R7, R10 ;  /* 0x0000000a00077202 */ /* 0x000fe20000000f00 */
[----:B------:R-:W-:Y:S02]  /*106a0*/  IMAD.MOV.U32 R11, RZ, RZ, R8 ;  /* 0x000000ffff0b7224 */ /* 0x000fe400078e0008 */
[----:B------:R-:W-:-:S07]  /*106b0*/  IMAD.MOV.U32 R8, RZ, RZ, R9 ;  /* 0x000000ffff087224 */ /* 0x000fce00078e0009 */
.L_x_875:
[----:B------:R-:W-:Y:S05]  /*106c0*/  BSYNC.RECONVERGENT B0 ;  /* 0x0000000000007941 */ /* 0x000fea0003800200 */
.L_x_873:
        /* <DEDUP_REMOVED lines=9> */
.L_x_877:
[----:B------:R-:W-:Y:S01]  /*10760*/  IMAD.MOV.U32 R9, RZ, RZ, R134 ;  /* 0x000000ffff097224 */ /* 0x000fe200078e0086 */
[----:B------:R-:W-:Y:S01]  /*10770*/  MOV R134, R7 ;  /* 0x0000000700867202 */ /* 0x000fe20000000f00 */
[----:B------:R-:W-:Y:S02]  /*10780*/  IMAD.MOV.U32 R10, RZ, RZ, R135 ;  /* 0x000000ffff0a7224 */ /* 0x000fe400078e0087 */
[----:B------:R-:W-:-:S07]  /*10790*/  IMAD.MOV.U32 R135, RZ, RZ, R8 ;  /* 0x000000ffff877224 */ /* 0x000fce00078e0008 */
.L_x_878:
[----:B------:R-:W-:Y:S05]  /*107a0*/  BSYNC.RECONVERGENT B0 ;  /* 0x0000000000007941 */ /* 0x000fea0003800200 */
.L_x_876:
        /* <DEDUP_REMOVED lines=9> */
.L_x_880:
[----:B------:R-:W-:Y:S01]  /*10840*/  IMAD.MOV.U32 R8, RZ, RZ, R133 ;  /* 0x000000ffff087224 */ /* 0x000fe200078e0085 */
[----:B------:R-:W-:Y:S01]  /*10850*/  MOV R133, R134 ;  /* 0x0000008600857202 */ /* 0x000fe20000000f00 */
[----:B------:R-:W-:Y:S02]  /*10860*/  IMAD.MOV.U32 R7, RZ, RZ, R36 ;  /* 0x000000ffff077224 */ /* 0x000fe400078e0024 */
[----:B------:R-:W-:-:S07]  /*10870*/  IMAD.MOV.U32 R36, RZ, RZ, R135 ;  /* 0x000000ffff247224 */ /* 0x000fce00078e0087 */
.L_x_881:
[----:B------:R-:W-:Y:S05]  /*10880*/  BSYNC.RECONVERGENT B0 ;  /* 0x0000000000007941 */ /* 0x000fea0003800200 */
.L_x_879:
        /* <DEDUP_REMOVED lines=9> */
.L_x_883:
[----:B------:R-:W-:Y:S01]  /*10920*/  IMAD.MOV.U32 R135, RZ, RZ, R132 ;  /* 0x000000ffff877224 */ /* 0x000fe200078e0084 */
[----:B------:R-:W-:Y:S01]  /*10930*/  MOV R132, R133 ;  /* 0x0000008500847202 */ /* 0x000fe20000000f00 */
[----:B------:R-:W-:Y:S02]  /*10940*/  IMAD.MOV.U32 R134, RZ, RZ, R39 ;  /* 0x000000ffff867224 */ /* 0x000fe400078e0027 */
[----:B------:R-:W-:-:S07]  /*10950*/  IMAD.MOV.U32 R39, RZ, RZ, R36 ;  /* 0x000000ffff277224 */ /* 0x000fce00078e0024 */
.L_x_884:
[----:B------:R-:W-:Y:S05]  /*10960*/  BSYNC.RECONVERGENT B0 ;  /* 0x0000000000007941 */ /* 0x000fea0003800200 */
.L_x_882:
        /* <DEDUP_REMOVED lines=9> */
.L_x_886:
[----:B------:R-:W-:Y:S01]  /*10a00*/  IMAD.MOV.U32 R36, RZ, RZ, R131 ;  /* 0x000000ffff247224 */ /* 0x000fe200078e0083 */
[----:B------:R-:W-:Y:S01]  /*10a10*/  MOV R131, R132 ;  /* 0x0000008400837202 */ /* 0x000fe20000000f00 */
[----:B------:R-:W-:Y:S02]  /*10a20*/  IMAD.MOV.U32 R133, RZ, RZ, R38 ;  /* 0x000000ffff857224 */ /* 0x000fe400078e0026 */
[----:B------:R-:W-:-:S07]  /*10a30*/  IMAD.MOV.U32 R38, RZ, RZ, R39 ;  /* 0x000000ffff267224 */ /* 0x000fce00078e0027 */
.L_x_887:
[----:B------:R-:W-:Y:S05]  /*10a40*/  BSYNC.RECONVERGENT B0 ;  /* 0x0000000000007941 */ /* 0x000fea0003800200 */
.L_x_885:
        /* <DEDUP_REMOVED lines=9> */
.L_x_889:
[----:B------:R-:W-:Y:S01]  /*10ae0*/  IMAD.MOV.U32 R39, RZ, RZ, R130 ;  /* 0x000000ffff277224 */ /* 0x000fe200078e0082 */
[----:B------:R-:W-:Y:S01]  /*10af0*/  MOV R130, R131 ;  /* 0x0000008300827202 */ /* 0x000fe20000000f00 */
[----:B------:R-:W-:Y:S02]  /*10b00*/  IMAD.MOV.U32 R132, RZ, RZ, R41 ;  /* 0x000000ffff847224 */ /* 0x000fe400078e0029 */
[----:B------:R-:W-:-:S07]  /*10b10*/  IMAD.MOV.U32 R41, RZ, RZ, R38 ;  /* 0x000000ffff297224 */ /* 0x000fce00078e0026 */
.L_x_890:
[----:B------:R-:W-:Y:S05]  /*10b20*/  BSYNC.RECONVERGENT B0 ;  /* 0x0000000000007941 */ /* 0x000fea0003800200 */
.L_x_888:
        /* <DEDUP_REMOVED lines=9> */
.L_x_892:
[----:B------:R-:W-:Y:S01]  /*10bc0*/  IMAD.MOV.U32 R38, RZ, RZ, R129 ;  /* 0x000000ffff267224 */ /* 0x000fe200078e0081 */
[----:B------:R-:W-:Y:S01]  /*10bd0*/  MOV R129, R130 ;  /* 0x0000008200817202 */ /* 0x000fe20000000f00 */
[----:B------:R-:W-:Y:S02]  /*10be0*/  IMAD.MOV.U32 R131, RZ, RZ, R40 ;  /* 0x000000ffff837224 */ /* 0x000fe400078e0028 */
[----:B------:R-:W-:-:S07]  /*10bf0*/  IMAD.MOV.U32 R40, RZ, RZ, R41 ;  /* 0x000000ffff287224 */ /* 0x000fce00078e0029 */
.L_x_893:
[----:B------:R-:W-:Y:S05]  /*10c00*/  BSYNC.RECONVERGENT B0 ;  /* 0x0000000000007941 */ /* 0x000fea0003800200 */
.L_x_891:
        /* <DEDUP_REMOVED lines=9> */
.L_x_895:
[----:B------:R-:W-:Y:S01]  /*10ca0*/  IMAD.MOV.U32 R41, RZ, RZ, R128 ;  /* 0x000000ffff297224 */ /* 0x000fe200078e0080 */
[----:B------:R-:W-:Y:S01]  /*10cb0*/  MOV R128, R129 ;  /* 0x0000008100807202 */ /* 0x000fe20000000f00 */
[----:B------:R-:W-:Y:S02]  /*10cc0*/  IMAD.MOV.U32 R130, RZ, RZ, R43 ;  /* 0x000000ffff827224 */ /* 0x000fe400078e002b */
[----:B------:R-:W-:-:S07]  /*10cd0*/  IMAD.MOV.U32 R43, RZ, RZ, R40 ;  /* 0x000000ffff2b7224 */ /* 0x000fce00078e0028 */
.L_x_896:
[----:B------:R-:W-:Y:S05]  /*10ce0*/  BSYNC.RECONVERGENT B0 ;  /* 0x0000000000007941 */ /* 0x000fea0003800200 */
.L_x_894:
        /* <DEDUP_REMOVED lines=9> */
.L_x_898:
[----:B------:R-:W-:Y:S01]  /*10d80*/  IMAD.MOV.U32 R40, RZ, RZ, R127 ;  /* 0x000000ffff287224 */ /* 0x000fe200078e007f */
[----:B------:R-:W-:Y:S01]  /*10d90*/  MOV R127, R128 ;  /* 0x00000080007f7202 */ /* 0x000fe20000000f00 */
[----:B------:R-:W-:Y:S02]  /*10da0*/  IMAD.MOV.U32 R129, RZ, RZ, R42 ;  /* 0x000000ffff817224 */ /* 0x000fe400078e002a */
[----:B------:R-:W-:-:S07]  /*10db0*/  IMAD.MOV.U32 R42, RZ, RZ, R43 ;  /* 0x000000ffff2a7224 */ /* 0x000fce00078e002b */
.L_x_899:
[----:B------:R-:W-:Y:S05]  /*10dc0*/  BSYNC.RECONVERGENT B0 ;  /* 0x0000000000007941 */ /* 0x000fea0003800200 */
.L_x_897:
        /* <DEDUP_REMOVED lines=9> */
.L_x_901:
[----:B------:R-:W-:Y:S01]  /*10e60*/  IMAD.MOV.U32 R43, RZ, RZ, R126 ;  /* 0x000000ffff2b7224 */ /* 0x000fe200078e007e */
[----:B------:R-:W-:Y:S01]  /*10e70*/  MOV R126, R127 ;  /* 0x0000007f007e7202 */ /* 0x000fe20000000f00 */
[----:B------:R-:W-:Y:S02]  /*10e80*/  IMAD.MOV.U32 R128, RZ, RZ, R45 ;  /* 0x000000ffff807224 */ /* 0x000fe400078e002d */
[----:B------:R-:W-:-:S07]  /*10e90*/  IMAD.MOV.U32 R45, RZ, RZ, R42 ;  /* 0x000000ffff2d7224 */ /* 0x000fce00078e002a */
.L_x_902:
[----:B------:R-:W-:Y:S05]  /*10ea0*/  BSYNC.RECONVERGENT B0 ;  /* 0x0000000000007941 */ /* 0x000fea0003800200 */
.L_x_900:
        /* <DEDUP_REMOVED lines=9> */
.L_x_904:
[----:B------:R-:W-:Y:S01]  /*10f40*/  IMAD.MOV.U32 R42, RZ, RZ, R125 ;  /* 0x000000ffff2a7224 */ /* 0x000fe200078e007d */
[----:B------:R-:W-:Y:S01]  /*10f50*/  MOV R125, R126 ;  /* 0x0000007e007d7202 */ /* 0x000fe20000000f00 */
[----:B------:R-:W-:Y:S02]  /*10f60*/  IMAD.MOV.U32 R127, RZ, RZ, R44 ;  /* 0x000000ffff7f7224 */ /* 0x000fe400078e002c */
[----:B------:R-:W-:-:S07]  /*10f70*/  IMAD.MOV.U32 R44, RZ, RZ, R45 ;  /* 0x000000ffff2c7224 */ /* 0x000fce00078e002d */
.L_x_905:
[----:B------:R-:W-:Y:S05]  /*10f80*/  BSYNC.RECONVERGENT B0 ;  /* 0x0000000000007941 */ /* 0x000fea0003800200 */
.L_x_903:
        /* <DEDUP_REMOVED lines=9> */
.L_x_907:
[----:B------:R-:W-:Y:S01]  /*11020*/  IMAD.MOV.U32 R45, RZ, RZ, R124 ;  /* 0x000000ffff2d7224 */ /* 0x000fe200078e007c */
[----:B------:R-:W-:Y:S01]  /*11030*/  MOV R124, R125 ;  /* 0x0000007d007c7202 */ /* 0x000fe20000000f00 */
[----:B------:R-:W-:Y:S02]  /*11040*/  IMAD.MOV.U32 R126, RZ, RZ, R47 ;  /* 0x000000ffff7e7224 */ /* 0x000fe400078e002f */
[----:B------:R-:W-:-:S07]  /*11050*/  IMAD.MOV.U32 R47, RZ, RZ, R44 ;  /* 0x000000ffff2f7224 */ /* 0x000fce00078e002c */
.L_x_908:
[----:B------:R-:W-:Y:S05]  /*11060*/  BSYNC.RECONVERGENT B0 ;  /* 0x0000000000007941 */ /* 0x000fea0003800200 */
.L_x_906:
        /* <DEDUP_REMOVED lines=9> */
.L_x_910:
[----:B------:R-:W-:Y:S01]  /*11100*/  IMAD.MOV.U32 R44, RZ, RZ, R123 ;  /* 0x000000ffff2c7224 */ /* 0x000fe200078e007b */
[----:B------:R-:W-:Y:S01]  /*11110*/  MOV R123, R124 ;  /* 0x0000007c007b7202 */ /* 0x000fe20000000f00 */
[----:B------:R-:W-:Y:S02]  /*11120*/  IMAD.MOV.U32 R125, RZ, RZ, R46 ;  /* 0x000000ffff7d7224 */ /* 0x000fe400078e002e */
[----:B------:R-:W-:-:S07]  /*11130*/  IMAD.MOV.U32 R46, RZ, RZ, R47 ;  /* 0x000000ffff2e7224 */ /* 0x000fce00078e002f */
.L_x_911:
[----:B------:R-:W-:Y:S05]  /*11140*/  BSYNC.RECONVERGENT B0 ;  /* 0x0000000000007941 */ /* 0x000fea0003800200 */
.L_x_909:
        /* <DEDUP_REMOVED lines=9> */
.L_x_913:
[----:B------:R-:W-:Y:S01]  /*111e0*/  IMAD.MOV.U32 R47, RZ, RZ, R122 ;  /* 0x000000ffff2f7224 */ /* 0x000fe200078e007a */
[----:B------:R-:W-:Y:S01]  /*111f0*/  MOV R122, R123 ;  /* 0x0000007b007a7202 */ /* 0x000fe20000000f00 */
[----:B------:R-:W-:Y:S02]  /*11200*/  IMAD.MOV.U32 R124, RZ, RZ, R49 ;  /* 0x000000ffff7c7224 */ /* 0x000fe400078e0031 */
[----:B------:R-:W-:-:S07]  /*11210*/  IMAD.MOV.U32 R49, RZ, RZ, R46 ;  /* 0x000000ffff317224 */ /* 0x000fce00078e002e */
.L_x_914:
[----:B------:R-:W-:Y:S05]  /*11220*/  BSYNC.RECONVERGENT B0 ;  /* 0x0000000000007941 */ /* 0x000fea0003800200 */
.L_x_912:
        /* <DEDUP_REMOVED lines=9> */
.L_x_916:
[----:B------:R-:W-:Y:S01]  /*112c0*/  IMAD.MOV.U32 R46, RZ, RZ, R121 ;  /* 0x000000ffff2e7224 */ /* 0x000fe200078e0079 */
[----:B------:R-:W-:Y:S01]  /*112d0*/  MOV R121, R122 ;  /* 0x0000007a00797202 */ /* 0x000fe20000000f00 */
[----:B------:R-:W-:Y:S02]  /*112e0*/  IMAD.MOV.U32 R123, RZ, RZ, R48 ;  /* 0x000000ffff7b7224 */ /* 0x000fe400078e0030 */
[----:B------:R-:W-:-:S07]  /*112f0*/  IMAD.MOV.U32 R48, RZ, RZ, R49 ;  /* 0x000000ffff307224 */ /* 0x000fce00078e0031 */
.L_x_917:
[----:B------:R-:W-:Y:S05]  /*11300*/  BSYNC.RECONVERGENT B0 ;  /* 0x0000000000007941 */ /* 0x000fea0003800200 */
.L_x_915:
        /* <DEDUP_REMOVED lines=9> */
.L_x_919:
[----:B------:R-:W-:Y:S01]  /*113a0*/  IMAD.MOV.U32 R49, RZ, RZ, R120 ;  /* 0x000000ffff317224 */ /* 0x000fe200078e0078 */
[----:B------:R-:W-:Y:S01]  /*113b0*/  MOV R120, R121 ;  /* 0x0000007900787202 */ /* 0x000fe20000000f00 */
[----:B------:R-:W-:Y:S02]  /*113c0*/  IMAD.MOV.U32 R122, RZ, RZ, R51 ;  /* 0x000000ffff7a7224 */ /* 0x000fe400078e0033 */
[----:B------:R-:W-:-:S07]  /*113d0*/  IMAD.MOV.U32 R51, RZ, RZ, R48 ;  /* 0x000000ffff337224 */ /* 0x000fce00078e0030 */
.L_x_920:
[----:B------:R-:W-:Y:S05]  /*113e0*/  BSYNC.RECONVERGENT B0 ;  /* 0x0000000000007941 */ /* 0x000fea0003800200 */
.L_x_918:
        /* <DEDUP_REMOVED lines=9> */
.L_x_922:
[----:B------:R-:W-:Y:S01]  /*11480*/  IMAD.MOV.U32 R48, RZ, RZ, R119 ;  /* 0x000000ffff307224 */ /* 0x000fe200078e0077 */
[----:B------:R-:W-:Y:S01]  /*11490*/  MOV R119, R120 ;  /* 0x0000007800777202 */ /* 0x000fe20000000f00 */
[----:B------:R-:W-:Y:S02]  /*114a0*/  IMAD.MOV.U32 R121, RZ, RZ, R50 ;  /* 0x000000ffff797224 */ /* 0x000fe400078e0032 */
[----:B------:R-:W-:-:S07]  /*114b0*/  IMAD.MOV.U32 R50, RZ, RZ, R51 ;  /* 0x000000ffff327224 */ /* 0x000fce00078e0033 */
.L_x_923:
[----:B------:R-:W-:Y:S05]  /*114c0*/  BSYNC.RECONVERGENT B0 ;  /* 0x0000000000007941 */ /* 0x000fea0003800200 */
.L_x_921:
        /* <DEDUP_REMOVED lines=9> */
.L_x_925:
[----:B------:R-:W-:Y:S01]  /*11560*/  IMAD.MOV.U32 R51, RZ, RZ, R118 ;  /* 0x000000ffff337224 */ /* 0x000fe200078e0076 */
[----:B------:R-:W-:Y:S01]  /*11570*/  MOV R118, R119 ;  /* 0x0000007700767202 */ /* 0x000fe20000000f00 */
[----:B------:R-:W-:Y:S02]  /*11580*/  IMAD.MOV.U32 R120, RZ, RZ, R53 ;  /* 0x000000ffff787224 */ /* 0x000fe400078e0035 */
[----:B------:R-:W-:-:S07]  /*11590*/  IMAD.MOV.U32 R53, RZ, RZ, R50 ;  /* 0x000000ffff357224 */ /* 0x000fce00078e0032 */
.L_x_926:
[----:B------:R-:W-:Y:S05]  /*115a0*/  BSYNC.RECONVERGENT B0 ;  /* 0x0000000000007941 */ /* 0x000fea0003800200 */
.L_x_924:
        /* <DEDUP_REMOVED lines=9> */
.L_x_928:
[----:B------:R-:W-:Y:S01]  /*11640*/  IMAD.MOV.U32 R50, RZ, RZ, R117 ;  /* 0x000000ffff327224 */ /* 0x000fe200078e0075 */
[----:B------:R-:W-:Y:S01]  /*11650*/  MOV R117, R118 ;  /* 0x0000007600757202 */ /* 0x000fe20000000f00 */
[----:B------:R-:W-:Y:S02]  /*11660*/  IMAD.MOV.U32 R119, RZ, RZ, R52 ;  /* 0x000000ffff777224 */ /* 0x000fe400078e0034 */
[----:B------:R-:W-:-:S07]  /*11670*/  IMAD.MOV.U32 R52, RZ, RZ, R53 ;  /* 0x000000ffff347224 */ /* 0x000fce00078e0035 */
.L_x_929:
[----:B------:R-:W-:Y:S05]  /*11680*/  BSYNC.RECONVERGENT B0 ;  /* 0x0000000000007941 */ /* 0x000fea0003800200 */
.L_x_927:
        /* <DEDUP_REMOVED lines=9> */
.L_x_931:
[----:B------:R-:W-:Y:S01]  /*11720*/  IMAD.MOV.U32 R53, RZ, RZ, R116 ;  /* 0x000000ffff357224 */ /* 0x000fe200078e0074 */
[----:B------:R-:W-:Y:S01]  /*11730*/  MOV R116, R117 ;  /* 0x0000007500747202 */ /* 0x000fe20000000f00 */
[----:B------:R-:W-:Y:S02]  /*11740*/  IMAD.MOV.U32 R118, RZ, RZ, R55 ;  /* 0x000000ffff767224 */ /* 0x000fe400078e0037 */
[----:B------:R-:W-:-:S07]  /*11750*/  IMAD.MOV.U32 R55, RZ, RZ, R52 ;  /* 0x000000ffff377224 */ /* 0x000fce00078e0034 */
.L_x_932:
[----:B------:R-:W-:Y:S05]  /*11760*/  BSYNC.RECONVERGENT B0 ;  /* 0x0000000000007941 */ /* 0x000fea0003800200 */
.L_x_930:
        /* <DEDUP_REMOVED lines=9> */
.L_x_934:
[----:B------:R-:W-:Y:S01]  /*11800*/  IMAD.MOV.U32 R52, RZ, RZ, R115 ;  /* 0x000000ffff347224 */ /* 0x000fe200078e0073 */
[----:B------:R-:W-:Y:S01]  /*11810*/  MOV R115, R116 ;  /* 0x0000007400737202 */ /* 0x000fe20000000f00 */
[----:B------:R-:W-:Y:S02]  /*11820*/  IMAD.MOV.U32 R117, RZ, RZ, R54 ;  /* 0x000000ffff757224 */ /* 0x000fe400078e0036 */
[----:B------:R-:W-:-:S07]  /*11830*/  IMAD.MOV.U32 R54, RZ, RZ, R55 ;  /* 0x000000ffff367224 */ /* 0x000fce00078e0037 */
.L_x_935:
[----:B------:R-:W-:Y:S05]  /*11840*/  BSYNC.RECONVERGENT B0 ;  /* 0x0000000000007941 */ /* 0x000fea0003800200 */
.L_x_933:
        /* <DEDUP_REMOVED lines=9> */
.L_x_937:
[----:B------:R-:W-:Y:S01]  /*118e0*/  IMAD.MOV.U32 R55, RZ, RZ, R114 ;  /* 0x000000ffff377224 */ /* 0x000fe200078e0072 */
[----:B------:R-:W-:Y:S01]  /*118f0*/  MOV R114, R115 ;  /* 0x0000007300727202 */ /* 0x000fe20000000f00 */
[----:B------:R-:W-:Y:S02]  /*11900*/  IMAD.MOV.U32 R116, RZ, RZ, R57 ;  /* 0x000000ffff747224 */ /* 0x000fe400078e0039 */
[----:B------:R-:W-:-:S07]  /*11910*/  IMAD.MOV.U32 R57, RZ, RZ, R54 ;  /* 0x000000ffff397224 */ /* 0x000fce00078e0036 */
.L_x_938:
[----:B------:R-:W-:Y:S05]  /*11920*/  BSYNC.RECONVERGENT B0 ;  /* 0x0000000000007941 */ /* 0x000fea0003800200 */
.L_x_936:
        /* <DEDUP_REMOVED lines=9> */
.L_x_940:
[----:B------:R-:W-:Y:S01]  /*119c0*/  IMAD.MOV.U32 R54, RZ, RZ, R113 ;  /* 0x000000ffff367224 */ /* 0x000fe200078e0071 */
[----:B------:R-:W-:Y:S01]  /*119d0*/  MOV R113, R114 ;  /* 0x0000007200717202 */ /* 0x000fe20000000f00 */
[----:B------:R-:W-:Y:S02]  /*119e0*/  IMAD.MOV.U32 R115, RZ, RZ, R56 ;  /* 0x000000ffff737224 */ /* 0x000fe400078e0038 */
[----:B------:R-:W-:-:S07]  /*119f0*/  IMAD.MOV.U32 R56, RZ, RZ, R57 ;  /* 0x000000ffff387224 */ /* 0x000fce00078e0039 */
.L_x_941:
[----:B------:R-:W-:Y:S05]  /*11a00*/  BSYNC.RECONVERGENT B0 ;  /* 0x0000000000007941 */ /* 0x000fea0003800200 */
.L_x_939:
        /* <DEDUP_REMOVED lines=9> */
.L_x_943:
[----:B------:R-:W-:Y:S01]  /*11aa0*/  IMAD.MOV.U32 R57, RZ, RZ, R112 ;  /* 0x000000ffff397224 */ /* 0x000fe200078e0070 */
[----:B------:R-:W-:Y:S01]  /*11ab0*/  MOV R112, R113 ;  /* 0x0000007100707202 */ /* 0x000fe20000000f00 */
[----:B------:R-:W-:Y:S02]  /*11ac0*/  IMAD.MOV.U32 R114, RZ, RZ, R59 ;  /* 0x000000ffff727224 */ /* 0x000fe400078e003b */
[----:B------:R-:W-:-:S07]  /*11ad0*/  IMAD.MOV.U32 R59, RZ, RZ, R56 ;  /* 0x000000ffff3b7224 */ /* 0x000fce00078e0038 */
.L_x_944:
[----:B------:R-:W-:Y:S05]  /*11ae0*/  BSYNC.RECONVERGENT B0 ;  /* 0x0000000000007941 */ /* 0x000fea0003800200 */
.L_x_942:
        /* <DEDUP_REMOVED lines=9> */
.L_x_946:
[----:B------:R-:W-:Y:S01]  /*11b80*/  IMAD.MOV.U32 R56, RZ, RZ, R111 ;  /* 0x000000ffff387224 */ /* 0x000fe200078e006f */
[----:B------:R-:W-:Y:S01]  /*11b90*/  MOV R111, R112 ;  /* 0x00000070006f7202 */ /* 0x000fe20000000f00 */
[----:B------:R-:W-:Y:S02]  /*11ba0*/  IMAD.MOV.U32 R113, RZ, RZ, R58 ;  /* 0x000000ffff717224 */ /* 0x000fe400078e003a */
[----:B------:R-:W-:-:S07]  /*11bb0*/  IMAD.MOV.U32 R58, RZ, RZ, R59 ;  /* 0x000000ffff3a7224 */ /* 0x000fce00078e003b */
.L_x_947:
[----:B------:R-:W-:Y:S05]  /*11bc0*/  BSYNC.RECONVERGENT B0 ;  /* 0x0000000000007941 */ /* 0x000fea0003800200 */
.L_x_945:
        /* <DEDUP_REMOVED lines=9> */
.L_x_949:
[----:B------:R-:W-:Y:S01]  /*11c60*/  IMAD.MOV.U32 R59, RZ, RZ, R110 ;  /* 0x000000ffff3b7224 */ /* 0x000fe200078e006e */
[----:B------:R-:W-:Y:S01]  /*11c70*/  MOV R110, R111 ;  /* 0x0000006f006e7202 */ /* 0x000fe20000000f00 */
[----:B------:R-:W-:Y:S02]  /*11c80*/  IMAD.MOV.U32 R112, RZ, RZ, R61 ;  /* 0x000000ffff707224 */ /* 0x000fe400078e003d */
[----:B------:R-:W-:-:S07]  /*11c90*/  IMAD.MOV.U32 R61, RZ, RZ, R58 ;  /* 0x000000ffff3d7224 */ /* 0x000fce00078e003a */
.L_x_950:
[----:B------:R-:W-:Y:S05]  /*11ca0*/  BSYNC.RECONVERGENT B0 ;  /* 0x0000000000007941 */ /* 0x000fea0003800200 */
.L_x_948:
        /* <DEDUP_REMOVED lines=9> */
.L_x_952:
[----:B------:R-:W-:Y:S01]  /*11d40*/  IMAD.MOV.U32 R58, RZ, RZ, R109 ;  /* 0x000000ffff3a7224 */ /* 0x000fe200078e006d */
[----:B------:R-:W-:Y:S01]  /*11d50*/  MOV R109, R110 ;  /* 0x0000006e006d7202 */ /* 0x000fe20000000f00 */
[----:B------:R-:W-:Y:S02]  /*11d60*/  IMAD.MOV.U32 R111, RZ, RZ, R60 ;  /* 0x000000ffff6f7224 */ /* 0x000fe400078e003c */
[----:B------:R-:W-:-:S07]  /*11d70*/  IMAD.MOV.U32 R60, RZ, RZ, R61 ;  /* 0x000000ffff3c7224 */ /* 0x000fce00078e003d */
.L_x_953:
[----:B------:R-:W-:Y:S05]  /*11d80*/  BSYNC.RECONVERGENT B0 ;  /* 0x0000000000007941 */ /* 0x000fea0003800200 */
.L_x_951:
        /* <DEDUP_REMOVED lines=9> */
.L_x_955:
[----:B------:R-:W-:Y:S01]  /*11e20*/  IMAD.MOV.U32 R61, RZ, RZ, R108 ;  /* 0x000000ffff3d7224 */ /* 0x000fe200078e006c */
[----:B------:R-:W-:Y:S01]  /*11e30*/  MOV R108, R109 ;  /* 0x0000006d006c7202 */ /* 0x000fe20000000f00 */
[----:B------:R-:W-:Y:S02]  /*11e40*/  IMAD.MOV.U32 R110, RZ, RZ, R63 ;  /* 0x000000ffff6e7224 */ /* 0x000fe400078e003f */
[----:B------:R-:W-:-:S07]  /*11e50*/  IMAD.MOV.U32 R63, RZ, RZ, R60 ;  /* 0x000000ffff3f7224 */ /* 0x000fce00078e003c */
.L_x_956:
[----:B------:R-:W-:Y:S05]  /*11e60*/  BSYNC.RECONVERGENT B0 ;  /* 0x0000000000007941 */ /* 0x000fea0003800200 */
.L_x_954:
        /* <DEDUP_REMOVED lines=9> */
.L_x_958:
[----:B------:R-:W-:Y:S01]  /*11f00*/  IMAD.MOV.U32 R60, RZ, RZ, R37 ;  /* 0x000000ffff3c7224 */ /* 0x000fe200078e0025 */
[----:B------:R-:W-:Y:S01]  /*11f10*/  MOV R37, R108 ;  /* 0x0000006c00257202 */ /* 0x000fe20000000f00 */
[----:B------:R-:W-:Y:S02]  /*11f20*/  IMAD.MOV.U32 R109, RZ, RZ, R98 ;  /* 0x000000ffff6d7224 */ /* 0x000fe400078e0062 */
[----:B------:R-:W-:-:S07]  /*11f30*/  IMAD.MOV.U32 R98, RZ, RZ, R63 ;  /* 0x000000ffff627224 */ /* 0x000fce00078e003f */
.L_x_959:
[----:B------:R-:W-:Y:S05]  /*11f40*/  BSYNC.RECONVERGENT B0 ;  /* 0x0000000000007941 */ /* 0x000fea0003800200 */
.L_x_957:
        /* <DEDUP_REMOVED lines=18> */
.L_x_961:
[----:B------:R-:W-:Y:S01]  /*12070*/  MOV R108, R65 ;  /* 0x00000041006c7202 */ /* 0x000fe20000000f00 */
[----:B------:R-:W-:Y:S02]  /*12080*/  IMAD.MOV.U32 R63, RZ, RZ, R106 ;  /* 0x000000ffff3f7224 */ /* 0x000fe400078e006a */
[----:B------:R-:W-:Y:S02]  /*12090*/  IMAD.MOV.U32 R65, RZ, RZ, R62 ;  /* 0x000000ffff417224 */ /* 0x000fe400078e003e */
[----:B------:R-:W-:-:S07]  /*120a0*/  IMAD.MOV.U32 R106, RZ, RZ, R107 ;  /* 0x000000ffff6a7224 */ /* 0x000fce00078e006b */
.L_x_962:
[----:B------:R-:W-:Y:S05]  /*120b0*/  BSYNC.RECONVERGENT B0 ;  /* 0x0000000000007941 */ /* 0x000fea0003800200 */
.L_x_960:
        /* <DEDUP_REMOVED lines=9> */
.L_x_964:
[----:B------:R-:W-:Y:S01]  /*12150*/  MOV R107, R64 ;  /* 0x00000040006b7202 */ /* 0x000fe20000000f00 */
[----:B------:R-:W-:Y:S02]  /*12160*/  IMAD.MOV.U32 R62, RZ, RZ, R105 ;  /* 0x000000ffff3e7224 */ /* 0x000fe400078e0069 */
[----:B------:R-:W-:Y:S02]  /*12170*/  IMAD.MOV.U32 R64, RZ, RZ, R65 ;  /* 0x000000ffff407224 */ /* 0x000fe400078e0041 */
[----:B------:R-:W-:-:S07]  /*12180*/  IMAD.MOV.U32 R105, RZ, RZ, R106 ;  /* 0x000000ffff697224 */ /* 0x000fce00078e006a */
.L_x_965:
[----:B------:R-:W-:Y:S05]  /*12190*/  BSYNC.RECONVERGENT B0 ;  /* 0x0000000000007941 */ /* 0x000fea0003800200 */
.L_x_963:
        /* <DEDUP_REMOVED lines=9> */
.L_x_967:
[----:B------:R-:W-:Y:S01]  /*12230*/  MOV R106, R67 ;  /* 0x00000043006a7202 */ /* 0x000fe20000000f00 */
[----:B------:R-:W-:Y:S02]  /*12240*/  IMAD.MOV.U32 R65, RZ, RZ, R104 ;  /* 0x000000ffff417224 */ /* 0x000fe400078e0068 */
[----:B------:R-:W-:Y:S02]  /*12250*/  IMAD.MOV.U32 R67, RZ, RZ, R64 ;  /* 0x000000ffff437224 */ /* 0x000fe400078e0040 */
[----:B------:R-:W-:-:S07]  /*12260*/  IMAD.MOV.U32 R104, RZ, RZ, R105 ;  /* 0x000000ffff687224 */ /* 0x000fce00078e0069 */
.L_x_968:
[----:B------:R-:W-:Y:S05]  /*12270*/  BSYNC.RECONVERGENT B0 ;  /* 0x0000000000007941 */ /* 0x000fea0003800200 */
.L_x_966:
        /* <DEDUP_REMOVED lines=9> */
.L_x_970:
[----:B------:R-:W-:Y:S01]  /*12310*/  MOV R105, R66 ;  /* 0x0000004200697202 */ /* 0x000fe20000000f00 */
[----:B------:R-:W-:Y:S02]  /*12320*/  IMAD.MOV.U32 R64, RZ, RZ, R103 ;  /* 0x000000ffff407224 */ /* 0x000fe400078e0067 */
[----:B------:R-:W-:Y:S02]  /*12330*/  IMAD.MOV.U32 R66, RZ, RZ, R67 ;  /* 0x000000ffff427224 */ /* 0x000fe400078e0043 */
[----:B------:R-:W-:-:S07]  /*12340*/  IMAD.MOV.U32 R103, RZ, RZ, R104 ;  /* 0x000000ffff677224 */ /* 0x000fce00078e0068 */
.L_x_971:
[----:B------:R-:W-:Y:S05]  /*12350*/  BSYNC.RECONVERGENT B0 ;  /* 0x0000000000007941 */ /* 0x000fea0003800200 */
.L_x_969:
        /* <DEDUP_REMOVED lines=9> */
.L_x_973:
[----:B------:R-:W-:Y:S01]  /*123f0*/  MOV R104, R69 ;  /* 0x0000004500687202 */ /* 0x000fe20000000f00 */
[----:B------:R-:W-:Y:S02]  /*12400*/  IMAD.MOV.U32 R67, RZ, RZ, R102 ;  /* 0x000000ffff437224 */ /* 0x000fe400078e0066 */
[----:B------:R-:W-:Y:S02]  /*12410*/  IMAD.MOV.U32 R69, RZ, RZ, R66 ;  /* 0x000000ffff457224 */ /* 0x000fe400078e0042 */
[----:B------:R-:W-:-:S07]  /*12420*/  IMAD.MOV.U32 R102, RZ, RZ, R103 ;  /* 0x000000ffff667224 */ /* 0x000fce00078e0067 */
.L_x_974:
[----:B------:R-:W-:Y:S05]  /*12430*/  BSYNC.RECONVERGENT B0 ;  /* 0x0000000000007941 */ /* 0x000fea0003800200 */
.L_x_972:
        /* <DEDUP_REMOVED lines=9> */
.L_x_976:
[----:B------:R-:W-:Y:S01]  /*124d0*/  MOV R103, R68 ;  /* 0x0000004400677202 */ /* 0x000fe20000000f00 */
[----:B------:R-:W-:Y:S02]  /*124e0*/  IMAD.MOV.U32 R66, RZ, RZ, R101 ;  /* 0x000000ffff427224 */ /* 0x000fe400078e0065 */
[----:B------:R-:W-:Y:S02]  /*124f0*/  IMAD.MOV.U32 R68, RZ, RZ, R69 ;  /* 0x000000ffff447224 */ /* 0x000fe400078e0045 */
[----:B------:R-:W-:-:S07]  /*12500*/  IMAD.MOV.U32 R101, RZ, RZ, R102 ;  /* 0x000000ffff657224 */ /* 0x000fce00078e0066 */
.L_x_977:
[----:B------:R-:W-:Y:S05]  /*12510*/  BSYNC.RECONVERGENT B0 ;  /* 0x0000000000007941 */ /* 0x000fea0003800200 */
.L_x_975:
        /* <DEDUP_REMOVED lines=9> */
.L_x_979:
[----:B------:R-:W-:Y:S01]  /*125b0*/  MOV R102, R71 ;  /* 0x0000004700667202 */ /* 0x000fe20000000f00 */
[----:B------:R-:W-:Y:S02]  /*125c0*/  IMAD.MOV.U32 R69, RZ, RZ, R100 ;  /* 0x000000ffff457224 */ /* 0x000fe400078e0064 */
[----:B------:R-:W-:Y:S02]  /*125d0*/  IMAD.MOV.U32 R71, RZ, RZ, R68 ;  /* 0x000000ffff477224 */ /* 0x000fe400078e0044 */
[----:B------:R-:W-:-:S07]  /*125e0*/  IMAD.MOV.U32 R100, RZ, RZ, R101 ;  /* 0x000000ffff647224 */ /* 0x000fce00078e0065 */
.L_x_980:
[----:B------:R-:W-:Y:S05]  /*125f0*/  BSYNC.RECONVERGENT B0 ;  /* 0x0000000000007941 */ /* 0x000fea0003800200 */
.L_x_978:
        /* <DEDUP_REMOVED lines=9> */
.L_x_982:
[----:B------:R-:W-:Y:S01]  /*12690*/  MOV R101, R70 ;  /* 0x0000004600657202 */ /* 0x000fe20000000f00 */
[----:B------:R-:W-:Y:S02]  /*126a0*/  IMAD.MOV.U32 R68, RZ, RZ, R99 ;  /* 0x000000ffff447224 */ /* 0x000fe400078e0063 */
[----:B------:R-:W-:Y:S02]  /*126b0*/  IMAD.MOV.U32 R70, RZ, RZ, R71 ;  /* 0x000000ffff467224 */ /* 0x000fe400078e0047 */
[----:B------:R-:W-:-:S07]  /*126c0*/  IMAD.MOV.U32 R99, RZ, RZ, R100 ;  /* 0x000000ffff637224 */ /* 0x000fce00078e0064 */
.L_x_983:
[----:B------:R-:W-:Y:S05]  /*126d0*/  BSYNC.RECONVERGENT B0 ;  /* 0x0000000000007941 */ /* 0x000fea0003800200 */
.L_x_981:
        /* <DEDUP_REMOVED lines=9> */
.L_x_985:
[----:B------:R-:W-:Y:S01]  /*12770*/  MOV R100, R73 ;  /* 0x0000004900647202 */ /* 0x000fe20000000f00 */
[----:B------:R-:W-:Y:S02]  /*12780*/  IMAD.MOV.U32 R71, RZ, RZ, R96 ;  /* 0x000000ffff477224 */ /* 0x000fe400078e0060 */
[----:B------:R-:W-:Y:S02]  /*12790*/  IMAD.MOV.U32 R73, RZ, RZ, R70 ;  /* 0x000000ffff497224 */ /* 0x000fe400078e0046 */
[----:B------:R-:W-:-:S07]  /*127a0*/  IMAD.MOV.U32 R96, RZ, RZ, R99 ;  /* 0x000000ffff607224 */ /* 0x000fce00078e0063 */
.L_x_986:
[----:B------:R-:W-:Y:S05]  /*127b0*/  BSYNC.RECONVERGENT B0 ;  /* 0x0000000000007941 */ /* 0x000fea0003800200 */
.L_x_984:
        /* <DEDUP_REMOVED lines=9> */
.L_x_988:
[----:B------:R-:W-:Y:S01]  /*12850*/  MOV R99, R72 ;  /* 0x0000004800637202 */ /* 0x000fe20000000f00 */
[----:B------:R-:W-:Y:S02]  /*12860*/  IMAD.MOV.U32 R70, RZ, RZ, R97 ;  /* 0x000000ffff467224 */ /* 0x000fe400078e0061 */
[----:B------:R-:W-:Y:S02]  /*12870*/  IMAD.MOV.U32 R72, RZ, RZ, R73 ;  /* 0x000000ffff487224 */ /* 0x000fe400078e0049 */
[----:B------:R-:W-:-:S07]  /*12880*/  IMAD.MOV.U32 R97, RZ, RZ, R96 ;  /* 0x000000ffff617224 */ /* 0x000fce00078e0060 */
.L_x_989:
[----:B------:R-:W-:Y:S05]  /*12890*/  BSYNC.RECONVERGENT B0 ;  /* 0x0000000000007941 */ /* 0x000fea0003800200 */
.L_x_987:
        /* <DEDUP_REMOVED lines=9> */
.L_x_991:
[----:B------:R-:W-:Y:S01]  /*12930*/  MOV R96, R75 ;  /* 0x0000004b00607202 */ /* 0x000fe20000000f00 */
[----:B------:R-:W-:Y:S02]  /*12940*/  IMAD.MOV.U32 R73, RZ, RZ, R94 ;  /* 0x000000ffff497224 */ /* 0x000fe400078e005e */
[----:B------:R-:W-:Y:S02]  /*12950*/  IMAD.MOV.U32 R75, RZ, RZ, R72 ;  /* 0x000000ffff4b7224 */ /* 0x000fe400078e0048 */
[----:B------:R-:W-:-:S07]  /*12960*/  IMAD.MOV.U32 R94, RZ, RZ, R97 ;  /* 0x000000ffff5e7224 */ /* 0x000fce00078e0061 */
.L_x_992:
[----:B------:R-:W-:Y:S05]  /*12970*/  BSYNC.RECONVERGENT B0 ;  /* 0x0000000000007941 */ /* 0x000fea0003800200 */
.L_x_990:
        /* <DEDUP_REMOVED lines=9> */
.L_x_994:
[----:B------:R-:W-:Y:S01]  /*12a10*/  MOV R97, R74 ;  /* 0x0000004a00617202 */ /* 0x000fe20000000f00 */
[----:B------:R-:W-:Y:S02]  /*12a20*/  IMAD.MOV.U32 R72, RZ, RZ, R95 ;  /* 0x000000ffff487224 */ /* 0x000fe400078e005f */
[----:B------:R-:W-:Y:S02]  /*12a30*/  IMAD.MOV.U32 R74, RZ, RZ, R75 ;  /* 0x000000ffff4a7224 */ /* 0x000fe400078e004b */
[----:B------:R-:W-:-:S07]  /*12a40*/  IMAD.MOV.U32 R95, RZ, RZ, R94 ;  /* 0x000000ffff5f7224 */ /* 0x000fce00078e005e */
.L_x_995:
[----:B------:R-:W-:Y:S05]  /*12a50*/  BSYNC.RECONVERGENT B0 ;  /* 0x0000000000007941 */ /* 0x000fea0003800200 */
.L_x_993:
        /* <DEDUP_REMOVED lines=9> */
.L_x_997:
[----:B------:R-:W-:Y:S01]  /*12af0*/  MOV R94, R77 ;  /* 0x0000004d005e7202 */ /* 0x000fe20000000f00 */
[----:B------:R-:W-:Y:S02]  /*12b00*/  IMAD.MOV.U32 R75, RZ, RZ, R92 ;  /* 0x000000ffff4b7224 */ /* 0x000fe400078e005c */
[----:B------:R-:W-:Y:S02]  /*12b10*/  IMAD.MOV.U32 R77, RZ, RZ, R74 ;  /* 0x000000ffff4d7224 */ /* 0x000fe400078e004a */
[----:B------:R-:W-:-:S07]  /*12b20*/  IMAD.MOV.U32 R92, RZ, RZ, R95 ;  /* 0x000000ffff5c7224 */ /* 0x000fce00078e005f */
.L_x_998:
[----:B------:R-:W-:Y:S05]  /*12b30*/  BSYNC.RECONVERGENT B0 ;  /* 0x0000000000007941 */ /* 0x000fea0003800200 */
.L_x_996:
        /* <DEDUP_REMOVED lines=9> */
.L_x_1000:
[----:B------:R-:W-:Y:S01]  /*12bd0*/  MOV R95, R76 ;  /* 0x0000004c005f7202 */ /* 0x000fe20000000f00 */
[----:B------:R-:W-:Y:S02]  /*12be0*/  IMAD.MOV.U32 R74, RZ, RZ, R93 ;  /* 0x000000ffff4a7224 */ /* 0x000fe400078e005d */
[----:B------:R-:W-:Y:S02]  /*12bf0*/  IMAD.MOV.U32 R76, RZ, RZ, R77 ;  /* 0x000000ffff4c7224 */ /* 0x000fe400078e004d */
[----:B------:R-:W-:-:S07]  /*12c00*/  IMAD.MOV.U32 R93, RZ, RZ, R92 ;  /* 0x000000ffff5d7224 */ /* 0x000fce00078e005c */
.L_x_1001:
[----:B------:R-:W-:Y:S05]  /*12c10*/  BSYNC.RECONVERGENT B0 ;  /* 0x0000000000007941 */ /* 0x000fea0003800200 */
.L_x_999:
        /* <DEDUP_REMOVED lines=9> */
.L_x_1003:
[----:B------:R-:W-:Y:S01]  /*12cb0*/  MOV R92, R79 ;  /* 0x0000004f005c7202 */ /* 0x000fe20000000f00 */
[----:B------:R-:W-:Y:S02]  /*12cc0*/  IMAD.MOV.U32 R77, RZ, RZ, R90 ;  /* 0x000000ffff4d7224 */ /* 0x000fe400078e005a */
[----:B------:R-:W-:Y:S02]  /*12cd0*/  IMAD.MOV.U32 R79, RZ, RZ, R76 ;  /* 0x000000ffff4f7224 */ /* 0x000fe400078e004c */
[----:B------:R-:W-:-:S07]  /*12ce0*/  IMAD.MOV.U32 R90, RZ, RZ, R93 ;  /* 0x000000ffff5a7224 */ /* 0x000fce00078e005d */
.L_x_1004:
[----:B------:R-:W-:Y:S05]  /*12cf0*/  BSYNC.RECONVERGENT B0 ;  /* 0x0000000000007941 */ /* 0x000fea0003800200 */
.L_x_1002:
        /* <DEDUP_REMOVED lines=9> */
.L_x_1006:
[----:B------:R-:W-:Y:S01]  /*12d90*/  MOV R93, R78 ;  /* 0x0000004e005d7202 */ /* 0x000fe20000000f00 */
[----:B------:R-:W-:Y:S02]  /*12da0*/  IMAD.MOV.U32 R76, RZ, RZ, R91 ;  /* 0x000000ffff4c7224 */ /* 0x000fe400078e005b */
[----:B------:R-:W-:Y:S02]  /*12db0*/  IMAD.MOV.U32 R78, RZ, RZ, R79 ;  /* 0x000000ffff4e7224 */ /* 0x000fe400078e004f */
[----:B------:R-:W-:-:S07]  /*12dc0*/  IMAD.MOV.U32 R91, RZ, RZ, R90 ;  /* 0x000000ffff5b7224 */ /* 0x000fce00078e005a */
.L_x_1007:
[----:B------:R-:W-:Y:S05]  /*12dd0*/  BSYNC.RECONVERGENT B0 ;  /* 0x0000000000007941 */ /* 0x000fea0003800200 */
.L_x_1005:
        /* <DEDUP_REMOVED lines=9> */
.L_x_1009:
[----:B------:R-:W-:Y:S01]  /*12e70*/  MOV R90, R81 ;  /* 0x00000051005a7202 */ /* 0x000fe20000000f00 */
[----:B------:R-:W-:Y:S02]  /*12e80*/  IMAD.MOV.U32 R79, RZ, RZ, R88 ;  /* 0x000000ffff4f7224 */ /* 0x000fe400078e0058 */
[----:B------:R-:W-:Y:S02]  /*12e90*/  IMAD.MOV.U32 R81, RZ, RZ, R78 ;  /* 0x000000ffff517224 */ /* 0x000fe400078e004e */
[----:B------:R-:W-:-:S07]  /*12ea0*/  IMAD.MOV.U32 R88, RZ, RZ, R91 ;  /* 0x000000ffff587224 */ /* 0x000fce00078e005b */
.L_x_1010:
[----:B------:R-:W-:Y:S05]  /*12eb0*/  BSYNC.RECONVERGENT B0 ;  /* 0x0000000000007941 */ /* 0x000fea0003800200 */
.L_x_1008:
        /* <DEDUP_REMOVED lines=9> */
.L_x_1012:
[----:B------:R-:W-:Y:S01]  /*12f50*/  MOV R91, R80 ;  /* 0x00000050005b7202 */ /* 0x000fe20000000f00 */
[----:B------:R-:W-:Y:S02]  /*12f60*/  IMAD.MOV.U32 R78, RZ, RZ, R89 ;  /* 0x000000ffff4e7224 */ /* 0x000fe400078e0059 */
[----:B------:R-:W-:Y:S02]  /*12f70*/  IMAD.MOV.U32 R80, RZ, RZ, R81 ;  /* 0x000000ffff507224 */ /* 0x000fe400078e0051 */
[----:B------:R-:W-:-:S07]  /*12f80*/  IMAD.MOV.U32 R89, RZ, RZ, R88 ;  /* 0x000000ffff597224 */ /* 0x000fce00078e0058 */
.L_x_1013:
[----:B------:R-:W-:Y:S05]  /*12f90*/  BSYNC.RECONVERGENT B0 ;  /* 0x0000000000007941 */ /* 0x000fea0003800200 */
.L_x_1011:
        /* <DEDUP_REMOVED lines=9> */
.L_x_1015:
[----:B------:R-:W-:Y:S01]  /*13030*/  MOV R88, R83 ;  /* 0x0000005300587202 */ /* 0x000fe20000000f00 */
[----:B------:R-:W-:Y:S02]  /*13040*/  IMAD.MOV.U32 R81, RZ, RZ, R86 ;  /* 0x000000ffff517224 */ /* 0x000fe400078e0056 */
[----:B------:R-:W-:Y:S02]  /*13050*/  IMAD.MOV.U32 R83, RZ, RZ, R80 ;  /* 0x000000ffff537224 */ /* 0x000fe400078e0050 */
[----:B------:R-:W-:-:S07]  /*13060*/  IMAD.MOV.U32 R86, RZ, RZ, R89 ;  /* 0x000000ffff567224 */ /* 0x000fce00078e0059 */
.L_x_1016:
[----:B------:R-:W-:Y:S05]  /*13070*/  BSYNC.RECONVERGENT B0 ;  /* 0x0000000000007941 */ /* 0x000fea0003800200 */
.L_x_1014:
        /* <DEDUP_REMOVED lines=9> */
.L_x_1018:
[----:B------:R-:W-:Y:S01]  /*13110*/  MOV R89, R82 ;  /* 0x0000005200597202 */ /* 0x000fe20000000f00 */
[----:B------:R-:W-:Y:S02]  /*13120*/  IMAD.MOV.U32 R80, RZ, RZ, R87 ;  /* 0x000000ffff507224 */ /* 0x000fe400078e0057 */
[----:B------:R-:W-:Y:S02]  /*13130*/  IMAD.MOV.U32 R82, RZ, RZ, R83 ;  /* 0x000000ffff527224 */ /* 0x000fe400078e0053 */
[----:B------:R-:W-:-:S07]  /*13140*/  IMAD.MOV.U32 R87, RZ, RZ, R86 ;  /* 0x000000ffff577224 */ /* 0x000fce00078e0056 */
.L_x_1019:
[----:B------:R-:W-:Y:S05]  /*13150*/  BSYNC.RECONVERGENT B0 ;  /* 0x0000000000007941 */ /* 0x000fea0003800200 */
.L_x_1017:
        /* <DEDUP_REMOVED lines=9> */
.L_x_1021:
[----:B------:R-:W-:Y:S01]  /*131f0*/  MOV R86, R85 ;  /* 0x0000005500567202 */ /* 0x000fe20000000f00 */
[----:B------:R-:W-:Y:S02]  /*13200*/  IMAD.MOV.U32 R83, RZ, RZ, R84 ;  /* 0x000000ffff537224 */ /* 0x000fe400078e0054 */
[----:B------:R-:W-:Y:S02]  /*13210*/  IMAD.MOV.U32 R85, RZ, RZ, R82 ;  /* 0x000000ffff557224 */ /* 0x000fe400078e0052 */
[----:B------:R-:W-:-:S07]  /*13220*/  IMAD.MOV.U32 R84, RZ, RZ, R87 ;  /* 0x000000ffff547224 */ /* 0x000fce00078e0057 */
.L_x_1022:
[----:B------:R-:W-:Y:S05]  /*13230*/  BSYNC.RECONVERGENT B0 ;  /* 0x0000000000007941 */ /* 0x000fea0003800200 */
.L_x_1020:
        /* <DEDUP_REMOVED lines=9> */
.L_x_1024:
[----:B------:R-:W-:Y:S01]  /*132d0*/  MOV R87, R34 ;  /* 0x0000002200577202 */ /* 0x000fe20000000f00 */
[----:B------:R-:W-:Y:S02]  /*132e0*/  IMAD.MOV.U32 R82, RZ, RZ, R35 ;  /* 0x000000ffff527224 */ /* 0x000fe400078e0023 */
[----:B------:R-:W-:Y:S02]  /*132f0*/  IMAD.MOV.U32 R34, RZ, RZ, R85 ;  /* 0x000000ffff227224 */ /* 0x000fe400078e0055 */
[----:B------:R-:W-:-:S07]  /*13300*/  IMAD.MOV.U32 R35, RZ, RZ, R84 ;  /* 0x000000ffff237224 */ /* 0x000fce00078e0054 */
.L_x_1025:
[----:B------:R-:W-:Y:S05]  /*13310*/  BSYNC.RECONVERGENT B0 ;  /* 0x0000000000007941 */ /* 0x000fea0003800200 */
.L_x_1023:
        /* <DEDUP_REMOVED lines=9> */
.L_x_1027:
[----:B------:R-:W-:Y:S01]  /*133b0*/  MOV R84, R33 ;  /* 0x0000002100547202 */ /* 0x000fe20000000f00 */
[----:B------:R-:W-:Y:S02]  /*133c0*/  IMAD.MOV.U32 R85, RZ, RZ, R32 ;  /* 0x000000ffff557224 */ /* 0x000fe400078e0020 */
[----:B------:R-:W-:Y:S02]  /*133d0*/  IMAD.MOV.U32 R33, RZ, RZ, R34 ;  /* 0x000000ffff217224 */ /* 0x000fe400078e0022 */
[----:B------:R-:W-:-:S07]  /*133e0*/  IMAD.MOV.U32 R32, RZ, RZ, R35 ;  /* 0x000000ffff207224 */ /* 0x000fce00078e0023 */
.L_x_1028:
[----:B------:R-:W-:Y:S05]  /*133f0*/  BSYNC.RECONVERGENT B0 ;  /* 0x0000000000007941 */ /* 0x000fea0003800200 */
.L_x_1026:
        /* <DEDUP_REMOVED lines=9> */
.L_x_1030:
[----:B------:R-:W-:Y:S01]  /*13490*/  MOV R35, R30 ;  /* 0x0000001e00237202 */ /* 0x000fe20000000f00 */
[----:B------:R-:W-:Y:S02]  /*134a0*/  IMAD.MOV.U32 R34, RZ, RZ, R31 ;  /* 0x000000ffff227224 */ /* 0x000fe400078e001f */
[----:B------:R-:W-:Y:S02]  /*134b0*/  IMAD.MOV.U32 R30, RZ, RZ, R33 ;  /* 0x000000ffff1e7224 */ /* 0x000fe400078e0021 */
[----:B------:R-:W-:-:S07]  /*134c0*/  IMAD.MOV.U32 R31, RZ, RZ, R32 ;  /* 0x000000ffff1f7224 */ /* 0x000fce00078e0020 */
.L_x_1031:
[----:B------:R-:W-:Y:S05]  /*134d0*/  BSYNC.RECONVERGENT B0 ;  /* 0x0000000000007941 */ /* 0x000fea0003800200 */
.L_x_1029:
        /* <DEDUP_REMOVED lines=9> */
.L_x_1033:
[----:B------:R-:W-:Y:S01]  /*13570*/  MOV R32, R29 ;  /* 0x0000001d00207202 */ /* 0x000fe20000000f00 */
[----:B------:R-:W-:Y:S02]  /*13580*/  IMAD.MOV.U32 R33, RZ, RZ, R28 ;  /* 0x000000ffff217224 */ /* 0x000fe400078e001c */
[----:B------:R-:W-:Y:S02]  /*13590*/  IMAD.MOV.U32 R29, RZ, RZ, R30 ;  /* 0x000000ffff1d7224 */ /* 0x000fe400078e001e */
[----:B------:R-:W-:-:S07]  /*135a0*/  IMAD.MOV.U32 R28, RZ, RZ, R31 ;  /* 0x000000ffff1c7224 */ /* 0x000fce00078e001f */
.L_x_1034:
[----:B------:R-:W-:Y:S05]  /*135b0*/  BSYNC.RECONVERGENT B0 ;  /* 0x0000000000007941 */ /* 0x000fea0003800200 */
.L_x_1032:
        /* <DEDUP_REMOVED lines=9> */
.L_x_1036:
[----:B------:R-:W-:Y:S01]  /*13650*/  MOV R31, R26 ;  /* 0x0000001a001f7202 */ /* 0x000fe20000000f00 */
[----:B------:R-:W-:Y:S02]  /*13660*/  IMAD.MOV.U32 R30, RZ, RZ, R27 ;  /* 0x000000ffff1e7224 */ /* 0x000fe400078e001b */
[----:B------:R-:W-:Y:S02]  /*13670*/  IMAD.MOV.U32 R26, RZ, RZ, R29 ;  /* 0x000000ffff1a7224 */ /* 0x000fe400078e001d */
[----:B------:R-:W-:-:S07]  /*13680*/  IMAD.MOV.U32 R27, RZ, RZ, R28 ;  /* 0x000000ffff1b7224 */ /* 0x000fce00078e001c */
.L_x_1037:
[----:B------:R-:W-:Y:S05]  /*13690*/  BSYNC.RECONVERGENT B0 ;  /* 0x0000000000007941 */ /* 0x000fea0003800200 */
.L_x_1035:
        /* <DEDUP_REMOVED lines=9> */
.L_x_1039:
[----:B------:R-:W-:Y:S01]  /*13730*/  MOV R28, R25 ;  /* 0x00000019001c7202 */ /* 0x000fe20000000f00 */
[----:B------:R-:W-:Y:S02]  /*13740*/  IMAD.MOV.U32 R29, RZ, RZ, R24 ;  /* 0x000000ffff1d7224 */ /* 0x000fe400078e0018 */
[----:B------:R-:W-:Y:S02]  /*13750*/  IMAD.MOV.U32 R25, RZ, RZ, R26 ;  /* 0x000000ffff197224 */ /* 0x000fe400078e001a */
[----:B------:R-:W-:-:S07]  /*13760*/  IMAD.MOV.U32 R24, RZ, RZ, R27 ;  /* 0x000000ffff187224 */ /* 0x000fce00078e001b */
.L_x_1040:
[----:B------:R-:W-:Y:S05]  /*13770*/  BSYNC.RECONVERGENT B0 ;  /* 0x0000000000007941 */ /* 0x000fea0003800200 */
.L_x_1038:
        /* <DEDUP_REMOVED lines=9> */
.L_x_1042:
[----:B------:R-:W-:Y:S01]  /*13810*/  MOV R27, R22 ;  /* 0x00000016001b7202 */ /* 0x000fe20000000f00 */
[----:B------:R-:W-:Y:S02]  /*13820*/  IMAD.MOV.U32 R26, RZ, RZ, R23 ;  /* 0x000000ffff1a7224 */ /* 0x000fe400078e0017 */
[----:B------:R-:W-:Y:S02]  /*13830*/  IMAD.MOV.U32 R22, RZ, RZ, R25 ;  /* 0x000000ffff167224 */ /* 0x000fe400078e0019 */
[----:B------:R-:W-:-:S07]  /*13840*/  IMAD.MOV.U32 R23, RZ, RZ, R24 ;  /* 0x000000ffff177224 */ /* 0x000fce00078e0018 */
.L_x_1043:
[----:B------:R-:W-:Y:S05]  /*13850*/  BSYNC.RECONVERGENT B0 ;  /* 0x0000000000007941 */ /* 0x000fea0003800200 */
.L_x_1041:
        /* <DEDUP_REMOVED lines=9> */
.L_x_1045:
[----:B------:R-:W-:Y:S01]  /*138f0*/  MOV R24, R21 ;  /* 0x0000001500187202 */ /* 0x000fe20000000f00 */
[----:B------:R-:W-:Y:S02]  /*13900*/  IMAD.MOV.U32 R25, RZ, RZ, R20 ;  /* 0x000000ffff197224 */ /* 0x000fe400078e0014 */
[----:B------:R-:W-:Y:S02]  /*13910*/  IMAD.MOV.U32 R21, RZ, RZ, R22 ;  /* 0x000000ffff157224 */ /* 0x000fe400078e0016 */
[----:B------:R-:W-:-:S07]  /*13920*/  IMAD.MOV.U32 R20, RZ, RZ, R23 ;  /* 0x000000ffff147224 */ /* 0x000fce00078e0017 */
.L_x_1046:
[----:B------:R-:W-:Y:S05]  /*13930*/  BSYNC.RECONVERGENT B0 ;  /* 0x0000000000007941 */ /* 0x000fea0003800200 */
.L_x_1044:
        /* <DEDUP_REMOVED lines=9> */
.L_x_1048:
[----:B------:R-:W-:Y:S01]  /*139d0*/  MOV R23, R18 ;  /* 0x0000001200177202 */ /* 0x000fe20000000f00 */
[----:B------:R-:W-:Y:S02]  /*139e0*/  IMAD.MOV.U32 R22, RZ, RZ, R19 ;  /* 0x000000ffff167224 */ /* 0x000fe400078e0013 */
[----:B------:R-:W-:Y:S02]  /*139f0*/  IMAD.MOV.U32 R18, RZ, RZ, R21 ;  /* 0x000000ffff127224 */ /* 0x000fe400078e0015 */
[----:B------:R-:W-:-:S07]  /*13a00*/  IMAD.MOV.U32 R19, RZ, RZ, R20 ;  /* 0x000000ffff137224 */ /* 0x000fce00078e0014 */
.L_x_1049:
[----:B------:R-:W-:Y:S05]  /*13a10*/  BSYNC.RECONVERGENT B0 ;  /* 0x0000000000007941 */ /* 0x000fea0003800200 */
.L_x_1047:
        /* <DEDUP_REMOVED lines=9> */
.L_x_1051:
[----:B------:R-:W-:Y:S01]  /*13ab0*/  MOV R20, R17 ;  /* 0x0000001100147202 */ /* 0x000fe20000000f00 */
[----:B------:R-:W-:Y:S02]  /*13ac0*/  IMAD.MOV.U32 R21, RZ, RZ, R16 ;  /* 0x000000ffff157224 */ /* 0x000fe400078e0010 */
[----:B------:R-:W-:Y:S02]  /*13ad0*/  IMAD.MOV.U32 R17, RZ, RZ, R18 ;  /* 0x000000ffff117224 */ /* 0x000fe400078e0012 */
[----:B------:R-:W-:-:S07]  /*13ae0*/  IMAD.MOV.U32 R16, RZ, RZ, R19 ;  /* 0x000000ffff107224 */ /* 0x000fce00078e0013 */
.L_x_1052:
[----:B------:R-:W-:Y:S05]  /*13af0*/  BSYNC.RECONVERGENT B0 ;  /* 0x0000000000007941 */ /* 0x000fea0003800200 */
.L_x_1050:
        /* <DEDUP_REMOVED lines=9> */
.L_x_1054:
[----:B------:R-:W-:Y:S01]  /*13b90*/  MOV R19, R14 ;  /* 0x0000000e00137202 */ /* 0x000fe20000000f00 */
[----:B------:R-:W-:Y:S02]  /*13ba0*/  IMAD.MOV.U32 R18, RZ, RZ, R15 ;  /* 0x000000ffff127224 */ /* 0x000fe400078e000f */
[----:B------:R-:W-:Y:S02]  /*13bb0*/  IMAD.MOV.U32 R14, RZ, RZ, R17 ;  /* 0x000000ffff0e7224 */ /* 0x000fe400078e0011 */
[----:B------:R-:W-:-:S07]  /*13bc0*/  IMAD.MOV.U32 R15, RZ, RZ, R16 ;  /* 0x000000ffff0f7224 */ /* 0x000fce00078e0010 */
.L_x_1055:
[----:B------:R-:W-:Y:S05]  /*13bd0*/  BSYNC.RECONVERGENT B0 ;  /* 0x0000000000007941 */ /* 0x000fea0003800200 */
.L_x_1053:
        /* <DEDUP_REMOVED lines=9> */
.L_x_1057:
[----:B------:R-:W-:Y:S01]  /*13c70*/  MOV R16, R13 ;  /* 0x0000000d00107202 */ /* 0x000fe20000000f00 */
[----:B------:R-:W-:Y:S02]  /*13c80*/  IMAD.MOV.U32 R17, RZ, RZ, R0 ;  /* 0x000000ffff117224 */ /* 0x000fe400078e0000 */
[----:B------:R-:W-:Y:S02]  /*13c90*/  IMAD.MOV.U32 R13, RZ, RZ, R14 ;  /* 0x000000ffff0d7224 */ /* 0x000fe400078e000e */
[----:B------:R-:W-:-:S07]  /*13ca0*/  IMAD.MOV.U32 R0, RZ, RZ, R15 ;  /* 0x000000ffff007224 */ /* 0x000fce00078e000f */
.L_x_1058:
[----:B------:R-:W-:Y:S05]  /*13cb0*/  BSYNC.RECONVERGENT B0 ;  /* 0x0000000000007941 */ /* 0x000fea0003800200 */
.L_x_1056:
        /* <DEDUP_REMOVED lines=9> */
.L_x_1060:
[----:B------:R-:W-:Y:S01]  /*13d50*/  MOV R15, R12 ;  /* 0x0000000c000f7202 */ /* 0x000fe20000000f00 */
[----:B------:R-:W-:Y:S02]  /*13d60*/  IMAD.MOV.U32 R14, RZ, RZ, R11 ;  /* 0x000000ffff0e7224 */ /* 0x000fe400078e000b */
[----:B------:R-:W-:Y:S02]  /*13d70*/  IMAD.MOV.U32 R12, RZ, RZ, R13 ;  /* 0x000000ffff0c7224 */ /* 0x000fe400078e000d */
[----:B------:R-:W-:-:S07]  /*13d80*/  IMAD.MOV.U32 R11, RZ, RZ, R0 ;  /* 0x000000ffff0b7224 */ /* 0x000fce00078e0000 */
.L_x_1061:
[----:B------:R-:W-:Y:S05]  /*13d90*/  BSYNC.RECONVERGENT B0 ;  /* 0x0000000000007941 */ /* 0x000fea0003800200 */
.L_x_1059:
        /* <DEDUP_REMOVED lines=9> */
.L_x_1063:
[----:B------:R-:W-:Y:S01]  /*13e30*/  MOV R0, R9 ;  /* 0x0000000900007202 */ /* 0x000fe20000000f00 */
[----:B------:R-:W-:Y:S02]  /*13e40*/  IMAD.MOV.U32 R13, RZ, RZ, R10 ;  /* 0x000000ffff0d7224 */ /* 0x000fe400078e000a */
[----:B------:R-:W-:Y:S02]  /*13e50*/  IMAD.MOV.U32 R9, RZ, RZ, R12 ;  /* 0x000000ffff097224 */ /* 0x000fe400078e000c */
[----:B------:R-:W-:-:S07]  /*13e60*/  IMAD.MOV.U32 R10, RZ, RZ, R11 ;  /* 0x000000ffff0a7224 */ /* 0x000fce00078e000b */
.L_x_1064:
[----:B------:R-:W-:Y:S05]  /*13e70*/  BSYNC.RECONVERGENT B0 ;  /* 0x0000000000007941 */ /* 0x000fea0003800200 */
.L_x_1062:
        /* <DEDUP_REMOVED lines=9> */
.L_x_1066:
[----:B------:R-:W-:Y:S01]  /*13f10*/  MOV R11, R8 ;  /* 0x00000008000b7202 */ /* 0x000fe20000000f00 */
[----:B------:R-:W-:Y:S02]  /*13f20*/  IMAD.MOV.U32 R12, RZ, RZ, R7 ;  /* 0x000000ffff0c7224 */ /* 0x000fe400078e0007 */
[----:B------:R-:W-:Y:S02]  /*13f30*/  IMAD.MOV.U32 R8, RZ, RZ, R9 ;  /* 0x000000ffff087224 */ /* 0x000fe400078e0009 */
[----:B------:R-:W-:-:S07]  /*13f40*/  IMAD.MOV.U32 R7, RZ, RZ, R10 ;  /* 0x000000ffff077224 */ /* 0x000fce00078e000a */
.L_x_1067:
[----:B------:R-:W-:Y:S05]  /*13f50*/  BSYNC.RECONVERGENT B0 ;  /* 0x0000000000007941 */ /* 0x000fea0003800200 */
.L_x_1065:
        /* <DEDUP_REMOVED lines=9> */
.L_x_1069:
[----:B------:R-:W-:Y:S01]  /*13ff0*/  MOV R10, R135 ;  /* 0x00000087000a7202 */ /* 0x000fe20000000f00 */
[----:B------:R-:W-:Y:S02]  /*14000*/  IMAD.MOV.U32 R9, RZ, RZ, R134 ;  /* 0x000000ffff097224 */ /* 0x000fe400078e0086 */
[----:B------:R-:W-:Y:S02]  /*14010*/  IMAD.MOV.U32 R135, RZ, RZ, R8 ;  /* 0x000000ffff877224 */ /* 0x000fe400078e0008 */
[----:B------:R-:W-:-:S07]  /*14020*/  IMAD.MOV.U32 R134, RZ, RZ, R7 ;  /* 0x000000ffff867224 */ /* 0x000fce00078e0007 */
.L_x_1070:
[----:B------:R-:W-:Y:S05]  /*14030*/  BSYNC.RECONVERGENT B0 ;  /* 0x0000000000007941 */ /* 0x000fea0003800200 */
.L_x_1068:
        /* <DEDUP_REMOVED lines=9> */
.L_x_1072:
[----:B------:R-:W-:Y:S01]  /*140d0*/  MOV R7, R36 ;  /* 0x0000002400077202 */ /* 0x000fe20000000f00 */
[----:B------:R-:W-:Y:S02]  /*140e0*/  IMAD.MOV.U32 R8, RZ, RZ, R133 ;  /* 0x000000ffff087224 */ /* 0x000fe400078e0085 */
[----:B------:R-:W-:Y:S02]  /*140f0*/  IMAD.MOV.U32 R36, RZ, RZ, R135 ;  /* 0x000000ffff247224 */ /* 0x000fe400078e0087 */
[----:B------:R-:W-:-:S07]  /*14100*/  IMAD.MOV.U32 R133, RZ, RZ, R134 ;  /* 0x000000ffff857224 */ /* 0x000fce00078e0086 */
.L_x_1073:
[----:B------:R-:W-:Y:S05]  /*14110*/  BSYNC.RECONVERGENT B0 ;  /* 0x0000000000007941 */ /* 0x000fea0003800200 */
.L_x_1071:
        /* <DEDUP_REMOVED lines=9> */
.L_x_1075:
[----:B------:R-:W-:Y:S01]  /*141b0*/  MOV R134, R39 ;  /* 0x0000002700867202 */ /* 0x000fe20000000f00 */
[----:B------:R-:W-:Y:S02]  /*141c0*/  IMAD.MOV.U32 R135, RZ, RZ, R132 ;  /* 0x000000ffff877224 */ /* 0x000fe400078e0084 */
[----:B------:R-:W-:Y:S02]  /*141d0*/  IMAD.MOV.U32 R39, RZ, RZ, R36 ;  /* 0x000000ffff277224 */ /* 0x000fe400078e0024 */
[----:B------:R-:W-:-:S07]  /*141e0*/  IMAD.MOV.U32 R132, RZ, RZ, R133 ;  /* 0x000000ffff847224 */ /* 0x000fce00078e0085 */
.L_x_1076:
[----:B------:R-:W-:Y:S05]  /*141f0*/  BSYNC.RECONVERGENT B0 ;  /* 0x0000000000007941 */ /* 0x000fea0003800200 */
.L_x_1074:
        /* <DEDUP_REMOVED lines=9> */
.L_x_1078:
[----:B------:R-:W-:Y:S01]  /*14290*/  MOV R133, R38 ;  /* 0x0000002600857202 */ /* 0x000fe20000000f00 */
[----:B------:R-:W-:Y:S02]  /*142a0*/  IMAD.MOV.U32 R36, RZ, RZ, R131 ;  /* 0x000000ffff247224 */ /* 0x000fe400078e0083 */
[----:B------:R-:W-:Y:S02]  /*142b0*/  IMAD.MOV.U32 R38, RZ, RZ, R39 ;  /* 0x000000ffff267224 */ /* 0x000fe400078e0027 */
[----:B------:R-:W-:-:S07]  /*142c0*/  IMAD.MOV.U32 R131, RZ, RZ, R132 ;  /* 0x000000ffff837224 */ /* 0x000fce00078e0084 */
.L_x_1079:
[----:B------:R-:W-:Y:S05]  /*142d0*/  BSYNC.RECONVERGENT B0 ;  /* 0x0000000000007941 */ /* 0x000fea0003800200 */
.L_x_1077:
        /* <DEDUP_REMOVED lines=9> */
.L_x_1081:
[----:B------:R-:W-:Y:S01]  /*14370*/  MOV R132, R41 ;  /* 0x0000002900847202 */ /* 0x000fe20000000f00 */
[----:B------:R-:W-:Y:S02]  /*14380*/  IMAD.MOV.U32 R39, RZ, RZ, R130 ;  /* 0x000000ffff277224 */ /* 0x000fe400078e0082 */
[----:B------:R-:W-:Y:S02]  /*14390*/  IMAD.MOV.U32 R41, RZ, RZ, R38 ;  /* 0x000000ffff297224 */ /* 0x000fe400078e0026 */
[----:B------:R-:W-:-:S07]  /*143a0*/  IMAD.MOV.U32 R130, RZ, RZ, R131 ;  /* 0x000000ffff827224 */ /* 0x000fce00078e0083 */
.L_x_1082:
[----:B------:R-:W-:Y:S05]  /*143b0*/  BSYNC.RECONVERGENT B0 ;  /* 0x0000000000007941 */ /* 0x000fea0003800200 */
.L_x_1080:
        /* <DEDUP_REMOVED lines=9> */
.L_x_1084:
[----:B------:R-:W-:Y:S01]  /*14450*/  MOV R131, R40 ;  /* 0x0000002800837202 */ /* 0x000fe20000000f00 */
[----:B------:R-:W-:Y:S02]  /*14460*/  IMAD.MOV.U32 R38, RZ, RZ, R129 ;  /* 0x000000ffff267224 */ /* 0x000fe400078e0081 */
[----:B------:R-:W-:Y:S02]  /*14470*/  IMAD.MOV.U32 R40, RZ, RZ, R41 ;  /* 0x000000ffff287224 */ /* 0x000fe400078e0029 */
[----:B------:R-:W-:-:S07]  /*14480*/  IMAD.MOV.U32 R129, RZ, RZ, R130 ;  /* 0x000000ffff817224 */ /* 0x000fce00078e0082 */
.L_x_1085:
[----:B------:R-:W-:Y:S05]  /*14490*/  BSYNC.RECONVERGENT B0 ;  /* 0x0000000000007941 */ /* 0x000fea0003800200 */
.L_x_1083:
        /* <DEDUP_REMOVED lines=9> */
.L_x_1087:
[----:B------:R-:W-:Y:S01]  /*14530*/  MOV R130, R43 ;  /* 0x0000002b00827202 */ /* 0x000fe20000000f00 */
[----:B------:R-:W-:Y:S02]  /*14540*/  IMAD.MOV.U32 R41, RZ, RZ, R128 ;  /* 0x000000ffff297224 */ /* 0x000fe400078e0080 */
[----:B------:R-:W-:Y:S02]  /*14550*/  IMAD.MOV.U32 R43, RZ, RZ, R40 ;  /* 0x000000ffff2b7224 */ /* 0x000fe400078e0028 */
[----:B------:R-:W-:-:S07]  /*14560*/  IMAD.MOV.U32 R128, RZ, RZ, R129 ;  /* 0x000000ffff807224 */ /* 0x000fce00078e0081 */
.L_x_1088:
[----:B------:R-:W-:Y:S05]  /*14570*/  BSYNC.RECONVERGENT B0 ;  /* 0x0000000000007941 */ /* 0x000fea0003800200 */
.L_x_1086:
        /* <DEDUP_REMOVED lines=9> */
.L_x_1090:
[----:B------:R-:W-:Y:S01]  /*14610*/  MOV R129, R42 ;  /* 0x0000002a00817202 */ /* 0x000fe20000000f00 */
[----:B------:R-:W-:Y:S02]  /*14620*/  IMAD.MOV.U32 R40, RZ, RZ, R127 ;  /* 0x000000ffff287224 */ /* 0x000fe400078e007f */
[----:B------:R-:W-:Y:S02]  /*14630*/  IMAD.MOV.U32 R42, RZ, RZ, R43 ;  /* 0x000000ffff2a7224 */ /* 0x000fe400078e002b */
[----:B------:R-:W-:-:S07]  /*14640*/  IMAD.MOV.U32 R127, RZ, RZ, R128 ;  /* 0x000000ffff7f7224 */ /* 0x000fce00078e0080 */
.L_x_1091:
[----:B------:R-:W-:Y:S05]  /*14650*/  BSYNC.RECONVERGENT B0 ;  /* 0x0000000000007941 */ /* 0x000fea0003800200 */
.L_x_1089:
        /* <DEDUP_REMOVED lines=9> */
.L_x_1093:
[----:B------:R-:W-:Y:S01]  /*146f0*/  MOV R128, R45 ;  /* 0x0000002d00807202 */ /* 0x000fe20000000f00 */
[----:B------:R-:W-:Y:S02]  /*14700*/  IMAD.MOV.U32 R43, RZ, RZ, R126 ;  /* 0x000000ffff2b7224 */ /* 0x000fe400078e007e */
[----:B------:R-:W-:Y:S02]  /*14710*/  IMAD.MOV.U32 R45, RZ, RZ, R42 ;  /* 0x000000ffff2d7224 */ /* 0x000fe400078e002a */
[----:B------:R-:W-:-:S07]  /*14720*/  IMAD.MOV.U32 R126, RZ, RZ, R127 ;  /* 0x000000ffff7e7224 */ /* 0x000fce00078e007f */
.L_x_1094:
[----:B------:R-:W-:Y:S05]  /*14730*/  BSYNC.RECONVERGENT B0 ;  /* 0x0000000000007941 */ /* 0x000fea0003800200 */
.L_x_1092:
        /* <DEDUP_REMOVED lines=9> */
.L_x_1096:
[----:B------:R-:W-:Y:S01]  /*147d0*/  MOV R127, R44 ;  /* 0x0000002c007f7202 */ /* 0x000fe20000000f00 */
[----:B------:R-:W-:Y:S02]  /*147e0*/  IMAD.MOV.U32 R42, RZ, RZ, R125 ;  /* 0x000000ffff2a7224 */ /* 0x000fe400078e007d */
[----:B------:R-:W-:Y:S02]  /*147f0*/  IMAD.MOV.U32 R44, RZ, RZ, R45 ;  /* 0x000000ffff2c7224 */ /* 0x000fe400078e002d */
[----:B------:R-:W-:-:S07]  /*14800*/  IMAD.MOV.U32 R125, RZ, RZ, R126 ;  /* 0x000000ffff7d7224 */ /* 0x000fce00078e007e */
.L_x_1097:
[----:B------:R-:W-:Y:S05]  /*14810*/  BSYNC.RECONVERGENT B0 ;  /* 0x0000000000007941 */ /* 0x000fea0003800200 */
.L_x_1095:
        /* <DEDUP_REMOVED lines=9> */
.L_x_1099:
[----:B------:R-:W-:Y:S01]  /*148b0*/  MOV R126, R47 ;  /* 0x0000002f007e7202 */ /* 0x000fe20000000f00 */
[----:B------:R-:W-:Y:S02]  /*148c0*/  IMAD.MOV.U32 R45, RZ, RZ, R124 ;  /* 0x000000ffff2d7224 */ /* 0x000fe400078e007c */
[----:B------:R-:W-:Y:S02]  /*148d0*/  IMAD.MOV.U32 R47, RZ, RZ, R44 ;  /* 0x000000ffff2f7224 */ /* 0x000fe400078e002c */
[----:B------:R-:W-:-:S07]  /*148e0*/  IMAD.MOV.U32 R124, RZ, RZ, R125 ;  /* 0x000000ffff7c7224 */ /* 0x000fce00078e007d */
.L_x_1100:
[----:B------:R-:W-:Y:S05]  /*148f0*/  BSYNC.RECONVERGENT B0 ;  /* 0x0000000000007941 */ /* 0x000fea0003800200 */
.L_x_1098:
        /* <DEDUP_REMOVED lines=9> */
.L_x_1102:
[----:B------:R-:W-:Y:S01]  /*14990*/  MOV R125, R46 ;  /* 0x0000002e007d7202 */ /* 0x000fe20000000f00 */
[----:B------:R-:W-:Y:S02]  /*149a0*/  IMAD.MOV.U32 R44, RZ, RZ, R123 ;  /* 0x000000ffff2c7224 */ /* 0x000fe400078e007b */
[----:B------:R-:W-:Y:S02]  /*149b0*/  IMAD.MOV.U32 R46, RZ, RZ, R47 ;  /* 0x000000ffff2e7224 */ /* 0x000fe400078e002f */
[----:B------:R-:W-:-:S07]  /*149c0*/  IMAD.MOV.U32 R123, RZ, RZ, R124 ;  /* 0x000000ffff7b7224 */ /* 0x000fce00078e007c */
.L_x_1103:
[----:B------:R-:W-:Y:S05]  /*149d0*/  BSYNC.RECONVERGENT B0 ;  /* 0x0000000000007941 */ /* 0x000fea0003800200 */
.L_x_1101:
        /* <DEDUP_REMOVED lines=9> */
.L_x_1105:
[----:B------:R-:W-:Y:S01]  /*14a70*/  MOV R124, R49 ;  /* 0x00000031007c7202 */ /* 0x000fe20000000f00 */
[----:B------:R-:W-:Y:S02]  /*14a80*/  IMAD.MOV.U32 R47, RZ, RZ, R122 ;  /* 0x000000ffff2f7224 */ /* 0x000fe400078e007a */
[----:B------:R-:W-:Y:S02]  /*14a90*/  IMAD.MOV.U32 R49, RZ, RZ, R46 ;  /* 0x000000ffff317224 */ /* 0x000fe400078e002e */
[----:B------:R-:W-:-:S07]  /*14aa0*/  IMAD.MOV.U32 R122, RZ, RZ, R123 ;  /* 0x000000ffff7a7224 */ /* 0x000fce00078e007b */
.L_x_1106:
[----:B------:R-:W-:Y:S05]  /*14ab0*/  BSYNC.RECONVERGENT B0 ;  /* 0x0000000000007941 */ /* 0x000fea0003800200 */
.L_x_1104:
        /* <DEDUP_REMOVED lines=9> */
.L_x_1108:
[----:B------:R-:W-:Y:S01]  /*14b50*/  MOV R123, R48 ;  /* 0x00000030007b7202 */ /* 0x000fe20000000f00 */
[----:B------:R-:W-:Y:S02]  /*14b60*/  IMAD.MOV.U32 R46, RZ, RZ, R121 ;  /* 0x000000ffff2e7224 */ /* 0x000fe400078e0079 */
[----:B------:R-:W-:Y:S02]  /*14b70*/  IMAD.MOV.U32 R48, RZ, RZ, R49 ;  /* 0x000000ffff307224 */ /* 0x000fe400078e0031 */
[----:B------:R-:W-:-:S07]  /*14b80*/  IMAD.MOV.U32 R121, RZ, RZ, R122 ;  /* 0x000000ffff797224 */ /* 0x000fce00078e007a */
.L_x_1109:
[----:B------:R-:W-:Y:S05]  /*14b90*/  BSYNC.RECONVERGENT B0 ;  /* 0x0000000000007941 */ /* 0x000fea0003800200 */
.L_x_1107:
        /* <DEDUP_REMOVED lines=9> */
.L_x_1111:
[----:B------:R-:W-:Y:S01]  /*14c30*/  MOV R122, R51 ;  /* 0x00000033007a7202 */ /* 0x000fe20000000f00 */
[----:B------:R-:W-:Y:S02]  /*14c40*/  IMAD.MOV.U32 R49, RZ, RZ, R120 ;  /* 0x000000ffff317224 */ /* 0x000fe400078e0078 */
[----:B------:R-:W-:Y:S02]  /*14c50*/  IMAD.MOV.U32 R51, RZ, RZ, R48 ;  /* 0x000000ffff337224 */ /* 0x000fe400078e0030 */
[----:B------:R-:W-:-:S07]  /*14c60*/  IMAD.MOV.U32 R120, RZ, RZ, R121 ;  /* 0x000000ffff787224 */ /* 0x000fce00078e0079 */
.L_x_1112:
[----:B------:R-:W-:Y:S05]  /*14c70*/  BSYNC.RECONVERGENT B0 ;  /* 0x0000000000007941 */ /* 0x000fea0003800200 */
.L_x_1110:
        /* <DEDUP_REMOVED lines=9> */
.L_x_1114:
[----:B------:R-:W-:Y:S01]  /*14d10*/  MOV R121, R50 ;  /* 0x0000003200797202 */ /* 0x000fe20000000f00 */
[----:B------:R-:W-:Y:S02]  /*14d20*/  IMAD.MOV.U32 R48, RZ, RZ, R119 ;  /* 0x000000ffff307224 */ /* 0x000fe400078e0077 */
[----:B------:R-:W-:Y:S02]  /*14d30*/  IMAD.MOV.U32 R50, RZ, RZ, R51 ;  /* 0x000000ffff327224 */ /* 0x000fe400078e0033 */
[----:B------:R-:W-:-:S07]  /*14d40*/  IMAD.MOV.U32 R119, RZ, RZ, R120 ;  /* 0x000000ffff777224 */ /* 0x000fce00078e0078 */
.L_x_1115:
[----:B------:R-:W-:Y:S05]  /*14d50*/  BSYNC.RECONVERGENT B0 ;  /* 0x0000000000007941 */ /* 0x000fea0003800200 */
.L_x_1113:
        /* <DEDUP_REMOVED lines=9> */
.L_x_1117:
[----:B------:R-:W-:Y:S01]  /*14df0*/  MOV R120, R53 ;  /* 0x0000003500787202 */ /* 0x000fe20000000f00 */
[----:B------:R-:W-:Y:S02]  /*14e00*/  IMAD.MOV.U32 R51, RZ, RZ, R118 ;  /* 0x000000ffff337224 */ /* 0x000fe400078e0076 */
[----:B------:R-:W-:Y:S02]  /*14e10*/  IMAD.MOV.U32 R53, RZ, RZ, R50 ;  /* 0x000000ffff357224 */ /* 0x000fe400078e0032 */
[----:B------:R-:W-:-:S07]  /*14e20*/  IMAD.MOV.U32 R118, RZ, RZ, R119 ;  /* 0x000000ffff767224 */ /* 0x000fce00078e0077 */
.L_x_1118:
[----:B------:R-:W-:Y:S05]  /*14e30*/  BSYNC.RECONVERGENT B0 ;  /* 0x0000000000007941 */ /* 0x000fea0003800200 */
.L_x_1116:
        /* <DEDUP_REMOVED lines=9> */
.L_x_1120:
[----:B------:R-:W-:Y:S01]  /*14ed0*/  MOV R119, R52 ;  /* 0x0000003400777202 */ /* 0x000fe20000000f00 */
[----:B------:R-:W-:Y:S02]  /*14ee0*/  IMAD.MOV.U32 R50, RZ, RZ, R117 ;  /* 0x000000ffff327224 */ /* 0x000fe400078e0075 */
[----:B------:R-:W-:Y:S02]  /*14ef0*/  IMAD.MOV.U32 R52, RZ, RZ, R53 ;  /* 0x000000ffff347224 */ /* 0x000fe400078e0035 */
[----:B------:R-:W-:-:S07]  /*14f00*/  IMAD.MOV.U32 R117, RZ, RZ, R118 ;  /* 0x000000ffff757224 */ /* 0x000fce00078e0076 */
.L_x_1121:
[----:B------:R-:W-:Y:S05]  /*14f10*/  BSYNC.RECONVERGENT B0 ;  /* 0x0000000000007941 */ /* 0x000fea0003800200 */
.L_x_1119:
        /* <DEDUP_REMOVED lines=9> */
.L_x_1123:
[----:B------:R-:W-:Y:S01]  /*14fb0*/  MOV R118, R55 ;  /* 0x0000003700767202 */ /* 0x000fe20000000f00 */
[----:B------:R-:W-:Y:S02]  /*14fc0*/  IMAD.MOV.U32 R53, RZ, RZ, R116 ;  /* 0x000000ffff357224 */ /* 0x000fe400078e0074 */
[----:B------:R-:W-:Y:S02]  /*14fd0*/  IMAD.MOV.U32 R55, RZ, RZ, R52 ;  /* 0x000000ffff377224 */ /* 0x000fe400078e0034 */
[----:B------:R-:W-:-:S07]  /*14fe0*/  IMAD.MOV.U32 R116, RZ, RZ, R117 ;  /* 0x000000ffff747224 */ /* 0x000fce00078e0075 */
.L_x_1124:
[----:B------:R-:W-:Y:S05]  /*14ff0*/  BSYNC.RECONVERGENT B0 ;  /* 0x0000000000007941 */ /* 0x000fea0003800200 */
.L_x_1122:
        /* <DEDUP_REMOVED lines=9> */
.L_x_1126:
[----:B------:R-:W-:Y:S01]  /*15090*/  MOV R117, R54 ;  /* 0x0000003600757202 */ /* 0x000fe20000000f00 */
[----:B------:R-:W-:Y:S02]  /*150a0*/  IMAD.MOV.U32 R52, RZ, RZ, R115 ;  /* 0x000000ffff347224 */ /* 0x000fe400078e0073 */
[----:B------:R-:W-:Y:S02]  /*150b0*/  IMAD.MOV.U32 R54, RZ, RZ, R55 ;  /* 0x000000ffff367224 */ /* 0x000fe400078e0037 */
[----:B------:R-:W-:-:S07]  /*150c0*/  IMAD.MOV.U32 R115, RZ, RZ, R116 ;  /* 0x000000ffff737224 */ /* 0x000fce00078e0074 */
.L_x_1127:
[----:B------:R-:W-:Y:S05]  /*150d0*/  BSYNC.RECONVERGENT B0 ;  /* 0x0000000000007941 */ /* 0x000fea0003800200 */
.L_x_1125:
        /* <DEDUP_REMOVED lines=9> */
.L_x_1129:
[----:B------:R-:W-:Y:S01]  /*15170*/  MOV R116, R57 ;  /* 0x0000003900747202 */ /* 0x000fe20000000f00 */
[----:B------:R-:W-:Y:S02]  /*15180*/  IMAD.MOV.U32 R55, RZ, RZ, R114 ;  /* 0x000000ffff377224 */ /* 0x000fe400078e0072 */
[----:B------:R-:W-:Y:S02]  /*15190*/  IMAD.MOV.U32 R57, RZ, RZ, R54 ;  /* 0x000000ffff397224 */ /* 0x000fe400078e0036 */
[----:B------:R-:W-:-:S07]  /*151a0*/  IMAD.MOV.U32 R114, RZ, RZ, R115 ;  /* 0x000000ffff727224 */ /* 0x000fce00078e0073 */
.L_x_1130:
[----:B------:R-:W-:Y:S05]  /*151b0*/  BSYNC.RECONVERGENT B0 ;  /* 0x0000000000007941 */ /* 0x000fea0003800200 */
.L_x_1128:
        /* <DEDUP_REMOVED lines=9> */
.L_x_1132:
[----:B------:R-:W-:Y:S01]  /*15250*/  MOV R115, R56 ;  /* 0x0000003800737202 */ /* 0x000fe20000000f00 */
[----:B------:R-:W-:Y:S02]  /*15260*/  IMAD.MOV.U32 R54, RZ, RZ, R113 ;  /* 0x000000ffff367224 */ /* 0x000fe400078e0071 */
[----:B------:R-:W-:Y:S02]  /*15270*/  IMAD.MOV.U32 R56, RZ, RZ, R57 ;  /* 0x000000ffff387224 */ /* 0x000fe400078e0039 */
[----:B------:R-:W-:-:S07]  /*15280*/  IMAD.MOV.U32 R113, RZ, RZ, R114 ;  /* 0x000000ffff717224 */ /* 0x000fce00078e0072 */
.L_x_1133:
[----:B------:R-:W-:Y:S05]  /*15290*/  BSYNC.RECONVERGENT B0 ;  /* 0x0000000000007941 */ /* 0x000fea0003800200 */
.L_x_1131:
        /* <DEDUP_REMOVED lines=9> */
.L_x_1135:
[----:B------:R-:W-:Y:S01]  /*15330*/  MOV R114, R59 ;  /* 0x0000003b00727202 */ /* 0x000fe20000000f00 */
[----:B------:R-:W-:Y:S02]  /*15340*/  IMAD.MOV.U32 R57, RZ, RZ, R112 ;  /* 0x000000ffff397224 */ /* 0x000fe400078e0070 */
[----:B------:R-:W-:Y:S02]  /*15350*/  IMAD.MOV.U32 R59, RZ, RZ, R56 ;  /* 0x000000ffff3b7224 */ /* 0x000fe400078e0038 */
[----:B------:R-:W-:-:S07]  /*15360*/  IMAD.MOV.U32 R112, RZ, RZ, R113 ;  /* 0x000000ffff707224 */ /* 0x000fce00078e0071 */
.L_x_1136:
[----:B------:R-:W-:Y:S05]  /*15370*/  BSYNC.RECONVERGENT B0 ;  /* 0x0000000000007941 */ /* 0x000fea0003800200 */
.L_x_1134:
        /* <DEDUP_REMOVED lines=9> */
.L_x_1138:
[----:B------:R-:W-:Y:S01]  /*15410*/  MOV R113, R58 ;  /* 0x0000003a00717202 */ /* 0x000fe20000000f00 */
[----:B------:R-:W-:Y:S02]  /*15420*/  IMAD.MOV.U32 R56, RZ, RZ, R111 ;  /* 0x000000ffff387224 */ /* 0x000fe400078e006f */
[----:B------:R-:W-:Y:S02]  /*15430*/  IMAD.MOV.U32 R58, RZ, RZ, R59 ;  /* 0x000000ffff3a7224 */ /* 0x000fe400078e003b */
[----:B------:R-:W-:-:S07]  /*15440*/  IMAD.MOV.U32 R111, RZ, RZ, R112 ;  /* 0x000000ffff6f7224 */ /* 0x000fce00078e0070 */
.L_x_1139:
[----:B------:R-:W-:Y:S05]  /*15450*/  BSYNC.RECONVERGENT B0 ;  /* 0x0000000000007941 */ /* 0x000fea0003800200 */
.L_x_1137:
        /* <DEDUP_REMOVED lines=9> */
.L_x_1141:
[----:B------:R-:W-:Y:S01]  /*154f0*/  MOV R112, R61 ;  /* 0x0000003d00707202 */ /* 0x000fe20000000f00 */
[----:B------:R-:W-:Y:S02]  /*15500*/  IMAD.MOV.U32 R59, RZ, RZ, R110 ;  /* 0x000000ffff3b7224 */ /* 0x000fe400078e006e */
[----:B------:R-:W-:Y:S02]  /*15510*/  IMAD.MOV.U32 R61, RZ, RZ, R58 ;  /* 0x000000ffff3d7224 */ /* 0x000fe400078e003a */
[----:B------:R-:W-:-:S07]  /*15520*/  IMAD.MOV.U32 R110, RZ, RZ, R111 ;  /* 0x000000ffff6e7224 */ /* 0x000fce00078e006f */
.L_x_1142:
[----:B------:R-:W-:Y:S05]  /*15530*/  BSYNC.RECONVERGENT B0 ;  /* 0x0000000000007941 */ /* 0x000fea0003800200 */
.L_x_1140:
        /* <DEDUP_REMOVED lines=9> */
.L_x_1144:
[----:B------:R-:W-:Y:S01]  /*155d0*/  MOV R111, R60 ;  /* 0x0000003c006f7202 */ /* 0x000fe20000000f00 */
[----:B------:R-:W-:Y:S02]  /*155e0*/  IMAD.MOV.U32 R58, RZ, RZ, R109 ;  /* 0x000000ffff3a7224 */ /* 0x000fe400078e006d */
[----:B------:R-:W-:Y:S02]  /*155f0*/  IMAD.MOV.U32 R60, RZ, RZ, R61 ;  /* 0x000000ffff3c7224 */ /* 0x000fe400078e003d */
[----:B------:R-:W-:-:S07]  /*15600*/  IMAD.MOV.U32 R109, RZ, RZ, R110 ;  /* 0x000000ffff6d7224 */ /* 0x000fce00078e006e */
.L_x_1145:
[----:B------:R-:W-:Y:S05]  /*15610*/  BSYNC.RECONVERGENT B0 ;  /* 0x0000000000007941 */ /* 0x000fea0003800200 */
.L_x_1143:
        /* <DEDUP_REMOVED lines=9> */
.L_x_1147:
[----:B------:R-:W-:Y:S01]  /*156b0*/  MOV R110, R37 ;  /* 0x00000025006e7202 */ /* 0x000fe20000000f00 */
[----:B------:R-:W-:Y:S02]  /*156c0*/  IMAD.MOV.U32 R61, RZ, RZ, R98 ;  /* 0x000000ffff3d7224 */ /* 0x000fe400078e0062 */
[----:B------:R-:W-:Y:S02]  /*156d0*/  IMAD.MOV.U32 R37, RZ, RZ, R60 ;  /* 0x000000ffff257224 */ /* 0x000fe400078e003c */
[----:B------:R-:W-:-:S07]  /*156e0*/  IMAD.MOV.U32 R98, RZ, RZ, R109 ;  /* 0x000000ffff627224 */ /* 0x000fce00078e006d */
.L_x_1148:
[----:B------:R-:W-:Y:S05]  /*156f0*/  BSYNC.RECONVERGENT B0 ;  /* 0x0000000000007941 */ /* 0x000fea0003800200 */
.L_x_1146:
        /* <DEDUP_REMOVED lines=18> */
.L_x_1150:
[----:B------:R-:W-:Y:S02]  /*15820*/  IMAD.MOV.U32 R60, RZ, RZ, R107 ;  /* 0x000000ffff3c7224 */ /* 0x000fe400078e006b */
[----:B------:R-:W-:Y:S02]  /*15830*/  IMAD.MOV.U32 R109, RZ, RZ, R62 ;  /* 0x000000ffff6d7224 */ /* 0x000fe400078e003e */
[----:B------:R-:W-:Y:S02]  /*15840*/  IMAD.MOV.U32 R107, RZ, RZ, R108 ;  /* 0x000000ffff6b7224 */ /* 0x000fe400078e006c */
[----:B------:R-:W-:-:S07]  /*15850*/  IMAD.MOV.U32 R62, RZ, RZ, R63 ;  /* 0x000000ffff3e7224 */ /* 0x000fce00078e003f */
.L_x_1151:
[----:B------:R-:W-:Y:S05]  /*15860*/  BSYNC.RECONVERGENT B0 ;  /* 0x0000000000007941 */ /* 0x000fea0003800200 */
.L_x_1149:
        /* <DEDUP_REMOVED lines=9> */
.L_x_1153:
[----:B------:R-:W-:Y:S02]  /*15900*/  IMAD.MOV.U32 R63, RZ, RZ, R106 ;  /* 0x000000ffff3f7224 */ /* 0x000fe400078e006a */
[----:B------:R-:W-:Y:S02]  /*15910*/  IMAD.MOV.U32 R108, RZ, RZ, R65 ;  /* 0x000000ffff6c7224 */ /* 0x000fe400078e0041 */
[----:B------:R-:W-:Y:S02]  /*15920*/  IMAD.MOV.U32 R106, RZ, RZ, R107 ;  /* 0x000000ffff6a7224 */ /* 0x000fe400078e006b */
[----:B------:R-:W-:-:S07]  /*15930*/  IMAD.MOV.U32 R65, RZ, RZ, R62 ;  /* 0x000000ffff417224 */ /* 0x000fce00078e003e */
.L_x_1154:
[----:B------:R-:W-:Y:S05]  /*15940*/  BSYNC.RECONVERGENT B0 ;  /* 0x0000000000007941 */ /* 0x000fea0003800200 */
.L_x_1152:
        /* <DEDUP_REMOVED lines=9> */
.L_x_1156:
[----:B------:R-:W-:Y:S02]  /*159e0*/  IMAD.MOV.U32 R62, RZ, RZ, R105 ;  /* 0x000000ffff3e7224 */ /* 0x000fe400078e0069 */
[----:B------:R-:W-:Y:S02]  /*159f0*/  IMAD.MOV.U32 R107, RZ, RZ, R64 ;  /* 0x000000ffff6b7224 */ /* 0x000fe400078e0040 */
[----:B------:R-:W-:Y:S02]  /*15a00*/  IMAD.MOV.U32 R105, RZ, RZ, R106 ;  /* 0x000000ffff697224 */ /* 0x000fe400078e006a */
[----:B------:R-:W-:-:S07]  /*15a10*/  IMAD.MOV.U32 R64, RZ, RZ, R65 ;  /* 0x000000ffff407224 */ /* 0x000fce00078e0041 */
.L_x_1157:
[----:B------:R-:W-:Y:S05]  /*15a20*/  BSYNC.RECONVERGENT B0 ;  /* 0x0000000000007941 */ /* 0x000fea0003800200 */
.L_x_1155:
        /* <DEDUP_REMOVED lines=9> */
.L_x_1159:
[----:B------:R-:W-:Y:S02]  /*15ac0*/  IMAD.MOV.U32 R65, RZ, RZ, R104 ;  /* 0x000000ffff417224 */ /* 0x000fe400078e0068 */
[----:B------:R-:W-:Y:S02]  /*15ad0*/  IMAD.MOV.U32 R106, RZ, RZ, R67 ;  /* 0x000000ffff6a7224 */ /* 0x000fe400078e0043 */
[----:B------:R-:W-:Y:S02]  /*15ae0*/  IMAD.MOV.U32 R104, RZ, RZ, R105 ;  /* 0x000000ffff687224 */ /* 0x000fe400078e0069 */
[----:B------:R-:W-:-:S07]  /*15af0*/  IMAD.MOV.U32 R67, RZ, RZ, R64 ;  /* 0x000000ffff437224 */ /* 0x000fce00078e0040 */
.L_x_1160:
[----:B------:R-:W-:Y:S05]  /*15b00*/  BSYNC.RECONVERGENT B0 ;  /* 0x0000000000007941 */ /* 0x000fea0003800200 */
.L_x_1158:
        /* <DEDUP_REMOVED lines=9> */
.L_x_1162:
[----:B------:R-:W-:Y:S02]  /*15ba0*/  IMAD.MOV.U32 R64, RZ, RZ, R103 ;  /* 0x000000ffff407224 */ /* 0x000fe400078e0067 */
[----:B------:R-:W-:Y:S02]  /*15bb0*/  IMAD.MOV.U32 R105, RZ, RZ, R66 ;  /* 0x000000ffff697224 */ /* 0x000fe400078e0042 */
[----:B------:R-:W-:Y:S02]  /*15bc0*/  IMAD.MOV.U32 R103, RZ, RZ, R104 ;  /* 0x000000ffff677224 */ /* 0x000fe400078e0068 */
[----:B------:R-:W-:-:S07]  /*15bd0*/  IMAD.MOV.U32 R66, RZ, RZ, R67 ;  /* 0x000000ffff427224 */ /* 0x000fce00078e0043 */
.L_x_1163:
[----:B------:R-:W-:Y:S05]  /*15be0*/  BSYNC.RECONVERGENT B0 ;  /* 0x0000000000007941 */ /* 0x000fea0003800200 */
.L_x_1161:
        /* <DEDUP_REMOVED lines=9> */
.L_x_1165:
[----:B------:R-:W-:Y:S02]  /*15c80*/  IMAD.MOV.U32 R67, RZ, RZ, R102 ;  /* 0x000000ffff437224 */ /* 0x000fe400078e0066 */
[----:B------:R-:W-:Y:S02]  /*15c90*/  IMAD.MOV.U32 R104, RZ, RZ, R69 ;  /* 0x000000ffff687224 */ /* 0x000fe400078e0045 */
[----:B------:R-:W-:Y:S02]  /*15ca0*/  IMAD.MOV.U32 R102, RZ, RZ, R103 ;  /* 0x000000ffff667224 */ /* 0x000fe400078e0067 */
[----:B------:R-:W-:-:S07]  /*15cb0*/  IMAD.MOV.U32 R69, RZ, RZ, R66 ;  /* 0x000000ffff457224 */ /* 0x000fce00078e0042 */
.L_x_1166:
[----:B------:R-:W-:Y:S05]  /*15cc0*/  BSYNC.RECONVERGENT B0 ;  /* 0x0000000000007941 */ /* 0x000fea0003800200 */
.L_x_1164:
        /* <DEDUP_REMOVED lines=9> */
.L_x_1168:
[----:B------:R-:W-:Y:S02]  /*15d60*/  IMAD.MOV.U32 R66, RZ, RZ, R101 ;  /* 0x000000ffff427224 */ /* 0x000fe400078e0065 */
[----:B------:R-:W-:Y:S02]  /*15d70*/  IMAD.MOV.U32 R103, RZ, RZ, R68 ;  /* 0x000000ffff677224 */ /* 0x000fe400078e0044 */
[----:B------:R-:W-:Y:S02]  /*15d80*/  IMAD.MOV.U32 R101, RZ, RZ, R102 ;  /* 0x000000ffff657224 */ /* 0x000fe400078e0066 */
[----:B------:R-:W-:-:S07]  /*15d90*/  IMAD.MOV.U32 R68, RZ, RZ, R69 ;  /* 0x000000ffff447224 */ /* 0x000fce00078e0045 */
.L_x_1169:
[----:B------:R-:W-:Y:S05]  /*15da0*/  BSYNC.RECONVERGENT B0 ;  /* 0x0000000000007941 */ /* 0x000fea0003800200 */
.L_x_1167:
        /* <DEDUP_REMOVED lines=9> */
.L_x_1171:
[----:B------:R-:W-:Y:S02]  /*15e40*/  IMAD.MOV.U32 R69, RZ, RZ, R100 ;  /* 0x000000ffff457224 */ /* 0x000fe400078e0064 */
[----:B------:R-:W-:Y:S02]  /*15e50*/  IMAD.MOV.U32 R102, RZ, RZ, R71 ;  /* 0x000000ffff667224 */ /* 0x000fe400078e0047 */
[----:B------:R-:W-:Y:S02]  /*15e60*/  IMAD.MOV.U32 R100, RZ, RZ, R101 ;  /* 0x000000ffff647224 */ /* 0x000fe400078e0065 */
[----:B------:R-:W-:-:S07]  /*15e70*/  IMAD.MOV.U32 R71, RZ, RZ, R68 ;  /* 0x000000ffff477224 */ /* 0x000fce00078e0044 */
.L_x_1172:
[----:B------:R-:W-:Y:S05]  /*15e80*/  BSYNC.RECONVERGENT B0 ;  /* 0x0000000000007941 */ /* 0x000fea0003800200 */
.L_x_1170:
        /* <DEDUP_REMOVED lines=9> */
.L_x_1174:
[----:B------:R-:W-:Y:S02]  /*15f20*/  IMAD.MOV.U32 R68, RZ, RZ, R99 ;  /* 0x000000ffff447224 */ /* 0x000fe400078e0063 */
[----:B------:R-:W-:Y:S02]  /*15f30*/  IMAD.MOV.U32 R101, RZ, RZ, R70 ;  /* 0x000000ffff657224 */ /* 0x000fe400078e0046 */
[----:B------:R-:W-:Y:S02]  /*15f40*/  IMAD.MOV.U32 R99, RZ, RZ, R100 ;  /* 0x000000ffff637224 */ /* 0x000fe400078e0064 */
[----:B------:R-:W-:-:S07]  /*15f50*/  IMAD.MOV.U32 R70, RZ, RZ, R71 ;  /* 0x000000ffff467224 */ /* 0x000fce00078e0047 */
.L_x_1175:
[----:B------:R-:W-:Y:S05]  /*15f60*/  BSYNC.RECONVERGENT B0 ;  /* 0x0000000000007941 */ /* 0x000fea0003800200 */
.L_x_1173:
        /* <DEDUP_REMOVED lines=9> */
.L_x_1177:
[----:B------:R-:W-:Y:S02]  /*16000*/  IMAD.MOV.U32 R71, RZ, RZ, R96 ;  /* 0x000000ffff477224 */ /* 0x000fe400078e0060 */
[----:B------:R-:W-:Y:S02]  /*16010*/  IMAD.MOV.U32 R100, RZ, RZ, R73 ;  /* 0x000000ffff647224 */ /* 0x000fe400078e0049 */
[----:B------:R-:W-:Y:S02]  /*16020*/  IMAD.MOV.U32 R96, RZ, RZ, R99 ;  /* 0x000000ffff607224 */ /* 0x000fe400078e0063 */
[----:B------:R-:W-:-:S07]  /*16030*/  IMAD.MOV.U32 R73, RZ, RZ, R70 ;  /* 0x000000ffff497224 */ /* 0x000fce00078e0046 */
.L_x_1178:
[----:B------:R-:W-:Y:S05]  /*16040*/  BSYNC.RECONVERGENT B0 ;  /* 0x0000000000007941 */ /* 0x000fea0003800200 */
.L_x_1176:
        /* <DEDUP_REMOVED lines=9> */
.L_x_1180:
[----:B------:R-:W-:Y:S02]  /*160e0*/  IMAD.MOV.U32 R70, RZ, RZ, R97 ;  /* 0x000000ffff467224 */ /* 0x000fe400078e0061 */
[----:B------:R-:W-:Y:S02]  /*160f0*/  IMAD.MOV.U32 R99, RZ, RZ, R72 ;  /* 0x000000ffff637224 */ /* 0x000fe400078e0048 */
[----:B------:R-:W-:Y:S02]  /*16100*/  IMAD.MOV.U32 R97, RZ, RZ, R96 ;  /* 0x000000ffff617224 */ /* 0x000fe400078e0060 */
[----:B------:R-:W-:-:S07]  /*16110*/  IMAD.MOV.U32 R72, RZ, RZ, R73 ;  /* 0x000000ffff487224 */ /* 0x000fce00078e0049 */
.L_x_1181:
[----:B------:R-:W-:Y:S05]  /*16120*/  BSYNC.RECONVERGENT B0 ;  /* 0x0000000000007941 */ /* 0x000fea0003800200 */
.L_x_1179:
        /* <DEDUP_REMOVED lines=9> */
.L_x_1183:
[----:B------:R-:W-:Y:S02]  /*161c0*/  IMAD.MOV.U32 R73, RZ, RZ, R94 ;  /* 0x000000ffff497224 */ /* 0x000fe400078e005e */
[----:B------:R-:W-:Y:S02]  /*161d0*/  IMAD.MOV.U32 R96, RZ, RZ, R75 ;  /* 0x000000ffff607224 */ /* 0x000fe400078e004b */
[----:B------:R-:W-:Y:S02]  /*161e0*/  IMAD.MOV.U32 R94, RZ, RZ, R97 ;  /* 0x000000ffff5e7224 */ /* 0x000fe400078e0061 */
[----:B------:R-:W-:-:S07]  /*161f0*/  IMAD.MOV.U32 R75, RZ, RZ, R72 ;  /* 0x000000ffff4b7224 */ /* 0x000fce00078e0048 */
.L_x_1184:
[----:B------:R-:W-:Y:S05]  /*16200*/  BSYNC.RECONVERGENT B0 ;  /* 0x0000000000007941 */ /* 0x000fea0003800200 */
.L_x_1182:
        /* <DEDUP_REMOVED lines=9> */
.L_x_1186:
[----:B------:R-:W-:Y:S02]  /*162a0*/  IMAD.MOV.U32 R72, RZ, RZ, R95 ;  /* 0x000000ffff487224 */ /* 0x000fe400078e005f */
[----:B------:R-:W-:Y:S02]  /*162b0*/  IMAD.MOV.U32 R97, RZ, RZ, R74 ;  /* 0x000000ffff617224 */ /* 0x000fe400078e004a */
[----:B------:R-:W-:Y:S02]  /*162c0*/  IMAD.MOV.U32 R95, RZ, RZ, R94 ;  /* 0x000000ffff5f7224 */ /* 0x000fe400078e005e */
[----:B------:R-:W-:-:S07]  /*162d0*/  IMAD.MOV.U32 R74, RZ, RZ, R75 ;  /* 0x000000ffff4a7224 */ /* 0x000fce00078e004b */
.L_x_1187:
[----:B------:R-:W-:Y:S05]  /*162e0*/  BSYNC.RECONVERGENT B0 ;  /* 0x0000000000007941 */ /* 0x000fea0003800200 */
.L_x_1185:
        /* <DEDUP_REMOVED lines=9> */
.L_x_1189:
[----:B------:R-:W-:Y:S02]  /*16380*/  IMAD.MOV.U32 R75, RZ, RZ, R92 ;  /* 0x000000ffff4b7224 */ /* 0x000fe400078e005c */
[----:B------:R-:W-:Y:S02]  /*16390*/  IMAD.MOV.U32 R94, RZ, RZ, R77 ;  /* 0x000000ffff5e7224 */ /* 0x000fe400078e004d */
[----:B------:R-:W-:Y:S02]  /*163a0*/  IMAD.MOV.U32 R92, RZ, RZ, R95 ;  /* 0x000000ffff5c7224 */ /* 0x000fe400078e005f */
[----:B------:R-:W-:-:S07]  /*163b0*/  IMAD.MOV.U32 R77, RZ, RZ, R74 ;  /* 0x000000ffff4d7224 */ /* 0x000fce00078e004a */
.L_x_1190:
[----:B------:R-:W-:Y:S05]  /*163c0*/  BSYNC.RECONVERGENT B0 ;  /* 0x0000000000007941 */ /* 0x000fea0003800200 */
.L_x_1188:
        /* <DEDUP_REMOVED lines=9> */
.L_x_1192:
[----:B------:R-:W-:Y:S02]  /*16460*/  IMAD.MOV.U32 R74, RZ, RZ, R93 ;  /* 0x000000ffff4a7224 */ /* 0x000fe400078e005d */
[----:B------:R-:W-:Y:S02]  /*16470*/  IMAD.MOV.U32 R95, RZ, RZ, R76 ;  /* 0x000000ffff5f7224 */ /* 0x000fe400078e004c */
[----:B------:R-:W-:Y:S02]  /*16480*/  IMAD.MOV.U32 R93, RZ, RZ, R92 ;  /* 0x000000ffff5d7224 */ /* 0x000fe400078e005c */
[----:B------:R-:W-:-:S07]  /*16490*/  IMAD.MOV.U32 R76, RZ, RZ, R77 ;  /* 0x000000ffff4c7224 */ /* 0x000fce00078e004d */
.L_x_1193:
[----:B------:R-:W-:Y:S05]  /*164a0*/  BSYNC.RECONVERGENT B0 ;  /* 0x0000000000007941 */ /* 0x000fea0003800200 */
.L_x_1191:
        /* <DEDUP_REMOVED lines=9> */
.L_x_1195:
[----:B------:R-:W-:Y:S02]  /*16540*/  IMAD.MOV.U32 R77, RZ, RZ, R90 ;  /* 0x000000ffff4d7224 */ /* 0x000fe400078e005a */
[----:B------:R-:W-:Y:S02]  /*16550*/  IMAD.MOV.U32 R92, RZ, RZ, R79 ;  /* 0x000000ffff5c7224 */ /* 0x000fe400078e004f */
[----:B------:R-:W-:Y:S02]  /*16560*/  IMAD.MOV.U32 R90, RZ, RZ, R93 ;  /* 0x000000ffff5a7224 */ /* 0x000fe400078e005d */
[----:B------:R-:W-:-:S07]  /*16570*/  IMAD.MOV.U32 R79, RZ, RZ, R76 ;  /* 0x000000ffff4f7224 */ /* 0x000fce00078e004c */
.L_x_1196:
[----:B------:R-:W-:Y:S05]  /*16580*/  BSYNC.RECONVERGENT B0 ;  /* 0x0000000000007941 */ /* 0x000fea0003800200 */
.L_x_1194:
        /* <DEDUP_REMOVED lines=9> */
.L_x_1198:
[----:B------:R-:W-:Y:S02]  /*16620*/  IMAD.MOV.U32 R76, RZ, RZ, R91 ;  /* 0x000000ffff4c7224 */ /* 0x000fe400078e005b */
[----:B------:R-:W-:Y:S02]  /*16630*/  IMAD.MOV.U32 R93, RZ, RZ, R78 ;  /* 0x000000ffff5d7224 */ /* 0x000fe400078e004e */
[----:B------:R-:W-:Y:S02]  /*16640*/  IMAD.MOV.U32 R91, RZ, RZ, R90 ;  /* 0x000000ffff5b7224 */ /* 0x000fe400078e005a */
[----:B------:R-:W-:-:S07]  /*16650*/  IMAD.MOV.U32 R78, RZ, RZ, R79 ;  /* 0x000000ffff4e7224 */ /* 0x000fce00078e004f */
.L_x_1199:
[----:B------:R-:W-:Y:S05]  /*16660*/  BSYNC.RECONVERGENT B0 ;  /* 0x0000000000007941 */ /* 0x000fea0003800200 */
.L_x_1197:
        /* <DEDUP_REMOVED lines=9> */
.L_x_1201:
[----:B------:R-:W-:Y:S02]  /*16700*/  IMAD.MOV.U32 R79, RZ, RZ, R88 ;  /* 0x000000ffff4f7224 */ /* 0x000fe400078e0058 */
[----:B------:R-:W-:Y:S02]  /*16710*/  IMAD.MOV.U32 R90, RZ, RZ, R81 ;  /* 0x000000ffff5a7224 */ /* 0x000fe400078e0051 */
[----:B------:R-:W-:Y:S02]  /*16720*/  IMAD.MOV.U32 R88, RZ, RZ, R91 ;  /* 0x000000ffff587224 */ /* 0x000fe400078e005b */
[----:B------:R-:W-:-:S07]  /*16730*/  IMAD.MOV.U32 R81, RZ, RZ, R78 ;  /* 0x000000ffff517224 */ /* 0x000fce00078e004e */
.L_x_1202:
[----:B------:R-:W-:Y:S05]  /*16740*/  BSYNC.RECONVERGENT B0 ;  /* 0x0000000000007941 */ /* 0x000fea0003800200 */
.L_x_1200:
        /* <DEDUP_REMOVED lines=9> */
.L_x_1204:
[----:B------:R-:W-:Y:S02]  /*167e0*/  IMAD.MOV.U32 R78, RZ, RZ, R89 ;  /* 0x000000ffff4e7224 */ /* 0x000fe400078e0059 */
[----:B------:R-:W-:Y:S02]  /*167f0*/  IMAD.MOV.U32 R91, RZ, RZ, R80 ;  /* 0x000000ffff5b7224 */ /* 0x000fe400078e0050 */
[----:B------:R-:W-:Y:S02]  /*16800*/  IMAD.MOV.U32 R89, RZ, RZ, R88 ;  /* 0x000000ffff597224 */ /* 0x000fe400078e0058 */
[----:B------:R-:W-:-:S07]  /*16810*/  IMAD.MOV.U32 R80, RZ, RZ, R81 ;  /* 0x000000ffff507224 */ /* 0x000fce00078e0051 */
.L_x_1205:
[----:B------:R-:W-:Y:S05]  /*16820*/  BSYNC.RECONVERGENT B0 ;  /* 0x0000000000007941 */ /* 0x000fea0003800200 */
.L_x_1203:
        /* <DEDUP_REMOVED lines=9> */
.L_x_1207:
[----:B------:R-:W-:Y:S02]  /*168c0*/  IMAD.MOV.U32 R81, RZ, RZ, R86 ;  /* 0x000000ffff517224 */ /* 0x000fe400078e0056 */
[----:B------:R-:W-:Y:S02]  /*168d0*/  IMAD.MOV.U32 R88, RZ, RZ, R83 ;  /* 0x000000ffff587224 */ /* 0x000fe400078e0053 */
[----:B------:R-:W-:Y:S02]  /*168e0*/  IMAD.MOV.U32 R86, RZ, RZ, R89 ;  /* 0x000000ffff567224 */ /* 0x000fe400078e0059 */
[----:B------:R-:W-:-:S07]  /*168f0*/  IMAD.MOV.U32 R83, RZ, RZ, R80 ;  /* 0x000000ffff537224 */ /* 0x000fce00078e0050 */
.L_x_1208:
[----:B------:R-:W-:Y:S05]  /*16900*/  BSYNC.RECONVERGENT B0 ;  /* 0x0000000000007941 */ /* 0x000fea0003800200 */
.L_x_1206:
        /* <DEDUP_REMOVED lines=9> */
.L_x_1210:
[----:B------:R-:W-:Y:S02]  /*169a0*/  IMAD.MOV.U32 R80, RZ, RZ, R87 ;  /* 0x000000ffff507224 */ /* 0x000fe400078e0057 */
[----:B------:R-:W-:Y:S02]  /*169b0*/  IMAD.MOV.U32 R89, RZ, RZ, R82 ;  /* 0x000000ffff597224 */ /* 0x000fe400078e0052 */
[----:B------:R-:W-:Y:S02]  /*169c0*/  IMAD.MOV.U32 R87, RZ, RZ, R86 ;  /* 0x000000ffff577224 */ /* 0x000fe400078e0056 */
[----:B------:R-:W-:-:S07]  /*169d0*/  IMAD.MOV.U32 R82, RZ, RZ, R83 ;  /* 0x000000ffff527224 */ /* 0x000fce00078e0053 */
.L_x_1211:
[----:B------:R-:W-:Y:S05]  /*169e0*/  BSYNC.RECONVERGENT B0 ;  /* 0x0000000000007941 */ /* 0x000fea0003800200 */
.L_x_1209:
        /* <DEDUP_REMOVED lines=9> */
.L_x_1213:
[----:B------:R-:W-:Y:S02]  /*16a80*/  IMAD.MOV.U32 R83, RZ, RZ, R84 ;  /* 0x000000ffff537224 */ /* 0x000fe400078e0054 */
[----:B------:R-:W-:Y:S02]  /*16a90*/  IMAD.MOV.U32 R86, RZ, RZ, R85 ;  /* 0x000000ffff567224 */ /* 0x000fe400078e0055 */
[----:B------:R-:W-:Y:S02]  /*16aa0*/  IMAD.MOV.U32 R84, RZ, RZ, R87 ;  /* 0x000000ffff547224 */ /* 0x000fe400078e0057 */
[----:B------:R-:W-:-:S07]  /*16ab0*/  IMAD.MOV.U32 R85, RZ, RZ, R82 ;  /* 0x000000ffff557224 */ /* 0x000fce00078e0052 */
.L_x_1214:
[----:B------:R-:W-:Y:S05]  /*16ac0*/  BSYNC.RECONVERGENT B0 ;  /* 0x0000000000007941 */ /* 0x000fea0003800200 */
.L_x_1212:
        /* <DEDUP_REMOVED lines=9> */
.L_x_1216:
[----:B------:R-:W-:Y:S02]  /*16b60*/  IMAD.MOV.U32 R82, RZ, RZ, R35 ;  /* 0x000000ffff527224 */ /* 0x000fe400078e0023 */
[----:B------:R-:W-:Y:S02]  /*16b70*/  IMAD.MOV.U32 R87, RZ, RZ, R34 ;  /* 0x000000ffff577224 */ /* 0x000fe400078e0022 */
[----:B------:R-:W-:Y:S02]  /*16b80*/  IMAD.MOV.U32 R35, RZ, RZ, R84 ;  /* 0x000000ffff237224 */ /* 0x000fe400078e0054 */
[----:B------:R-:W-:-:S07]  /*16b90*/  IMAD.MOV.U32 R34, RZ, RZ, R85 ;  /* 0x000000ffff227224 */ /* 0x000fce00078e0055 */
.L_x_1217:
[----:B------:R-:W-:Y:S05]  /*16ba0*/  BSYNC.RECONVERGENT B0 ;  /* 0x0000000000007941 */ /* 0x000fea0003800200 */
.L_x_1215:
        /* <DEDUP_REMOVED lines=9> */
.L_x_1219:
[----:B------:R-:W-:Y:S02]  /*16c40*/  IMAD.MOV.U32 R85, RZ, RZ, R32 ;  /* 0x000000ffff557224 */ /* 0x000fe400078e0020 */
[----:B------:R-:W-:Y:S02]  /*16c50*/  IMAD.MOV.U32 R84, RZ, RZ, R33 ;  /* 0x000000ffff547224 */ /* 0x000fe400078e0021 */
[----:B------:R-:W-:Y:S02]  /*16c60*/  IMAD.MOV.U32 R32, RZ, RZ, R35 ;  /* 0x000000ffff207224 */ /* 0x000fe400078e0023 */
[----:B------:R-:W-:-:S07]  /*16c70*/  IMAD.MOV.U32 R33, RZ, RZ, R34 ;  /* 0x000000ffff217224 */ /* 0x000fce00078e0022 */
.L_x_1220:
[----:B------:R-:W-:Y:S05]  /*16c80*/  BSYNC.RECONVERGENT B0 ;  /* 0x0000000000007941 */ /* 0x000fea0003800200 */
.L_x_1218:
        /* <DEDUP_REMOVED lines=9> */
.L_x_1222:
[----:B------:R-:W-:Y:S02]  /*16d20*/  IMAD.MOV.U32 R34, RZ, RZ, R31 ;  /* 0x000000ffff227224 */ /* 0x000fe400078e001f */
[----:B------:R-:W-:Y:S02]  /*16d30*/  IMAD.MOV.U32 R35, RZ, RZ, R30 ;  /* 0x000000ffff237224 */ /* 0x000fe400078e001e */
[----:B------:R-:W-:Y:S02]  /*16d40*/  IMAD.MOV.U32 R31, RZ, RZ, R32 ;  /* 0x000000ffff1f7224 */ /* 0x000fe400078e0020 */
[----:B------:R-:W-:-:S07]  /*16d50*/  IMAD.MOV.U32 R30, RZ, RZ, R33 ;  /* 0x000000ffff1e7224 */ /* 0x000fce00078e0021 */
.L_x_1223:
[----:B------:R-:W-:Y:S05]  /*16d60*/  BSYNC.RECONVERGENT B0 ;  /* 0x0000000000007941 */ /* 0x000fea0003800200 */
.L_x_1221:
        /* <DEDUP_REMOVED lines=9> */
.L_x_1225:
[----:B------:R-:W-:Y:S02]  /*16e00*/  IMAD.MOV.U32 R33, RZ, RZ, R28 ;  /* 0x000000ffff217224 */ /* 0x000fe400078e001c */
[----:B------:R-:W-:Y:S02]  /*16e10*/  IMAD.MOV.U32 R32, RZ, RZ, R29 ;  /* 0x000000ffff207224 */ /* 0x000fe400078e001d */
[----:B------:R-:W-:Y:S02]  /*16e20*/  IMAD.MOV.U32 R28, RZ, RZ, R31 ;  /* 0x000000ffff1c7224 */ /* 0x000fe400078e001f */
[----:B------:R-:W-:-:S07]  /*16e30*/  IMAD.MOV.U32 R29, RZ, RZ, R30 ;  /* 0x000000ffff1d7224 */ /* 0x000fce00078e001e */
.L_x_1226:
[----:B------:R-:W-:Y:S05]  /*16e40*/  BSYNC.RECONVERGENT B0 ;  /* 0x0000000000007941 */ /* 0x000fea0003800200 */
.L_x_1224:
        /* <DEDUP_REMOVED lines=9> */
.L_x_1228:
[----:B------:R-:W-:Y:S02]  /*16ee0*/  IMAD.MOV.U32 R30, RZ, RZ, R27 ;  /* 0x000000ffff1e7224 */ /* 0x000fe400078e001b */
[----:B------:R-:W-:Y:S02]  /*16ef0*/  IMAD.MOV.U32 R31, RZ, RZ, R26 ;  /* 0x000000ffff1f7224 */ /* 0x000fe400078e001a */
[----:B------:R-:W-:Y:S02]  /*16f00*/  IMAD.MOV.U32 R27, RZ, RZ, R28 ;  /* 0x000000ffff1b7224 */ /* 0x000fe400078e001c */
[----:B------:R-:W-:-:S07]  /*16f10*/  IMAD.MOV.U32 R26, RZ, RZ, R29 ;  /* 0x000000ffff1a7224 */ /* 0x000fce00078e001d */
.L_x_1229:
[----:B------:R-:W-:Y:S05]  /*16f20*/  BSYNC.RECONVERGENT B0 ;  /* 0x0000000000007941 */ /* 0x000fea0003800200 */
.L_x_1227:
        /* <DEDUP_REMOVED lines=9> */
.L_x_1231:
[----:B------:R-:W-:Y:S02]  /*16fc0*/  IMAD.MOV.U32 R29, RZ, RZ, R24 ;  /* 0x000000ffff1d7224 */ /* 0x000fe400078e0018 */
[----:B------:R-:W-:Y:S02]  /*16fd0*/  IMAD.MOV.U32 R28, RZ, RZ, R25 ;  /* 0x000000ffff1c7224 */ /* 0x000fe400078e0019 */
[----:B------:R-:W-:Y:S02]  /*16fe0*/  IMAD.MOV.U32 R24, RZ, RZ, R27 ;  /* 0x000000ffff187224 */ /* 0x000fe400078e001b */
[----:B------:R-:W-:-:S07]  /*16ff0*/  IMAD.MOV.U32 R25, RZ, RZ, R26 ;  /* 0x000000ffff197224 */ /* 0x000fce00078e001a */
.L_x_1232:
[----:B------:R-:W-:Y:S05]  /*17000*/  BSYNC.RECONVERGENT B0 ;  /* 0x0000000000007941 */ /* 0x000fea0003800200 */
.L_x_1230:
        /* <DEDUP_REMOVED lines=9> */
.L_x_1234:
[----:B------:R-:W-:Y:S02]  /*170a0*/  IMAD.MOV.U32 R26, RZ, RZ, R23 ;  /* 0x000000ffff1a7224 */ /* 0x000fe400078e0017 */
[----:B------:R-:W-:Y:S02]  /*170b0*/  IMAD.MOV.U32 R27, RZ, RZ, R22 ;  /* 0x000000ffff1b7224 */ /* 0x000fe400078e0016 */
[----:B------:R-:W-:Y:S02]  /*170c0*/  IMAD.MOV.U32 R23, RZ, RZ, R24 ;  /* 0x000000ffff177224 */ /* 0x000fe400078e0018 */
[----:B------:R-:W-:-:S07]  /*170d0*/  IMAD.MOV.U32 R22, RZ, RZ, R25 ;  /* 0x000000ffff167224 */ /* 0x000fce00078e0019 */
.L_x_1235:
[----:B------:R-:W-:Y:S05]  /*170e0*/  BSYNC.RECONVERGENT B0 ;  /* 0x0000000000007941 */ /* 0x000fea0003800200 */
.L_x_1233:
        /* <DEDUP_REMOVED lines=9> */
.L_x_1237:
[----:B------:R-:W-:Y:S02]  /*17180*/  IMAD.MOV.U32 R25, RZ, RZ, R20 ;  /* 0x000000ffff197224 */ /* 0x000fe400078e0014 */
[----:B------:R-:W-:Y:S02]  /*17190*/  IMAD.MOV.U32 R24, RZ, RZ, R21 ;  /* 0x000000ffff187224 */ /* 0x000fe400078e0015 */
[----:B------:R-:W-:Y:S02]  /*171a0*/  IMAD.MOV.U32 R20, RZ, RZ, R23 ;  /* 0x000000ffff147224 */ /* 0x000fe400078e0017 */
[----:B------:R-:W-:-:S07]  /*171b0*/  IMAD.MOV.U32 R21, RZ, RZ, R22 ;  /* 0x000000ffff157224 */ /* 0x000fce00078e0016 */
.L_x_1238:
[----:B------:R-:W-:Y:S05]  /*171c0*/  BSYNC.RECONVERGENT B0 ;  /* 0x0000000000007941 */ /* 0x000fea0003800200 */
.L_x_1236:
        /* <DEDUP_REMOVED lines=9> */
.L_x_1240:
[----:B------:R-:W-:Y:S02]  /*17260*/  IMAD.MOV.U32 R22, RZ, RZ, R19 ;  /* 0x000000ffff167224 */ /* 0x000fe400078e0013 */
[----:B------:R-:W-:Y:S02]  /*17270*/  IMAD.MOV.U32 R23, RZ, RZ, R18 ;  /* 0x000000ffff177224 */ /* 0x000fe400078e0012 */
[----:B------:R-:W-:Y:S02]  /*17280*/  IMAD.MOV.U32 R19, RZ, RZ, R20 ;  /* 0x000000ffff137224 */ /* 0x000fe400078e0014 */
[----:B------:R-:W-:-:S07]  /*17290*/  IMAD.MOV.U32 R18, RZ, RZ, R21 ;  /* 0x000000ffff127224 */ /* 0x000fce00078e0015 */
.L_x_1241:
[----:B------:R-:W-:Y:S05]  /*172a0*/  BSYNC.RECONVERGENT B0 ;  /* 0x0000000000007941 */ /* 0x000fea0003800200 */
.L_x_1239:
        /* <DEDUP_REMOVED lines=9> */
.L_x_1243:
[----:B------:R-:W-:Y:S02]  /*17340*/  IMAD.MOV.U32 R21, RZ, RZ, R16 ;  /* 0x000000ffff157224 */ /* 0x000fe400078e0010 */
[----:B------:R-:W-:Y:S02]  /*17350*/  IMAD.MOV.U32 R20, RZ, RZ, R17 ;  /* 0x000000ffff147224 */ /* 0x000fe400078e0011 */
[----:B------:R-:W-:Y:S02]  /*17360*/  IMAD.MOV.U32 R16, RZ, RZ, R19 ;  /* 0x000000ffff107224 */ /* 0x000fe400078e0013 */
[----:B------:R-:W-:-:S07]  /*17370*/  IMAD.MOV.U32 R17, RZ, RZ, R18 ;  /* 0x000000ffff117224 */ /* 0x000fce00078e0012 */
.L_x_1244:
[----:B------:R-:W-:Y:S05]  /*17380*/  BSYNC.RECONVERGENT B0 ;  /* 0x0000000000007941 */ /* 0x000fea0003800200 */
.L_x_1242:
        /* <DEDUP_REMOVED lines=9> */
.L_x_1246:
[----:B------:R-:W-:Y:S02]  /*17420*/  IMAD.MOV.U32 R18, RZ, RZ, R15 ;  /* 0x000000ffff127224 */ /* 0x000fe400078e000f */
[----:B------:R-:W-:Y:S02]  /*17430*/  IMAD.MOV.U32 R19, RZ, RZ, R14 ;  /* 0x000000ffff137224 */ /* 0x000fe400078e000e */
[----:B------:R-:W-:Y:S02]  /*17440*/  IMAD.MOV.U32 R15, RZ, RZ, R16 ;  /* 0x000000ffff0f7224 */ /* 0x000fe400078e0010 */
[----:B------:R-:W-:-:S07]  /*17450*/  IMAD.MOV.U32 R14, RZ, RZ, R17 ;  /* 0x000000ffff0e7224 */ /* 0x000fce00078e0011 */
.L_x_1247:
[----:B------:R-:W-:Y:S05]  /*17460*/  BSYNC.RECONVERGENT B0 ;  /* 0x0000000000007941 */ /* 0x000fea0003800200 */
.L_x_1245:
        /* <DEDUP_REMOVED lines=9> */
.L_x_1249:
[----:B------:R-:W-:Y:S02]  /*17500*/  IMAD.MOV.U32 R17, RZ, RZ, R0 ;  /* 0x000000ffff117224 */ /* 0x000fe400078e0000 */
[----:B------:R-:W-:Y:S02]  /*17510*/  IMAD.MOV.U32 R16, RZ, RZ, R13 ;  /* 0x000000ffff107224 */ /* 0x000fe400078e000d */
[----:B------:R-:W-:Y:S02]  /*17520*/  IMAD.MOV.U32 R0, RZ, RZ, R15 ;  /* 0x000000ffff007224 */ /* 0x000fe400078e000f */
[----:B------:R-:W-:-:S07]  /*17530*/  IMAD.MOV.U32 R13, RZ, RZ, R14 ;  /* 0x000000ffff0d7224 */ /* 0x000fce00078e000e */
.L_x_1250:
[----:B------:R-:W-:Y:S05]  /*17540*/  BSYNC.RECONVERGENT B0 ;  /* 0x0000000000007941 */ /* 0x000fea0003800200 */
.L_x_1248:
        /* <DEDUP_REMOVED lines=9> */
.L_x_1252:
[----:B------:R-:W-:Y:S02]  /*175e0*/  IMAD.MOV.U32 R14, RZ, RZ, R11 ;  /* 0x000000ffff0e7224 */ /* 0x000fe400078e000b */
[----:B------:R-:W-:Y:S02]  /*175f0*/  IMAD.MOV.U32 R15, RZ, RZ, R12 ;  /* 0x000000ffff0f7224 */ /* 0x000fe400078e000c */
[----:B------:R-:W-:Y:S02]  /*17600*/  IMAD.MOV.U32 R11, RZ, RZ, R0 ;  /* 0x000000ffff0b7224 */ /* 0x000fe400078e0000 */
[----:B------:R-:W-:-:S07]  /*17610*/  IMAD.MOV.U32 R12, RZ, RZ, R13 ;  /* 0x000000ffff0c7224 */ /* 0x000fce00078e000d */
.L_x_1253:
[----:B------:R-:W-:Y:S05]  /*17620*/  BSYNC.RECONVERGENT B0 ;  /* 0x0000000000007941 */ /* 0x000fea0003800200 */
.L_x_1251:
        /* <DEDUP_REMOVED lines=9> */
.L_x_1255:
[----:B------:R-:W-:Y:S02]  /*176c0*/  IMAD.MOV.U32 R13, RZ, RZ, R10 ;  /* 0x000000ffff0d7224 */ /* 0x000fe400078e000a */
[----:B------:R-:W-:Y:S02]  /*176d0*/  IMAD.MOV.U32 R0, RZ, RZ, R9 ;  /* 0x000000ffff007224 */ /* 0x000fe400078e0009 */
[----:B------:R-:W-:Y:S02]  /*176e0*/  IMAD.MOV.U32 R10, RZ, RZ, R11 ;  /* 0x000000ffff0a7224 */ /* 0x000fe400078e000b */
[----:B------:R-:W-:-:S07]  /*176f0*/  IMAD.MOV.U32 R9, RZ, RZ, R12 ;  /* 0x000000ffff097224 */ /* 0x000fce00078e000c */
.L_x_1256:
[----:B------:R-:W-:Y:S05]  /*17700*/  BSYNC.RECONVERGENT B0 ;  /* 0x0000000000007941 */ /* 0x000fea0003800200 */
.L_x_1254:
        /* <DEDUP_REMOVED lines=9> */
.L_x_1258:
[----:B------:R-:W-:Y:S02]  /*177a0*/  IMAD.MOV.U32 R12, RZ, RZ, R7 ;  /* 0x000000ffff0c7224 */ /* 0x000fe400078e0007 */
[----:B------:R-:W-:Y:S02]  /*177b0*/  IMAD.MOV.U32 R11, RZ, RZ, R8 ;  /* 0x000000ffff0b7224 */ /* 0x000fe400078e0008 */
[----:B------:R-:W-:Y:S02]  /*177c0*/  IMAD.MOV.U32 R7, RZ, RZ, R10 ;  /* 0x000000ffff077224 */ /* 0x000fe400078e000a */
[----:B------:R-:W-:-:S07]  /*177d0*/  IMAD.MOV.U32 R8, RZ, RZ, R9 ;  /* 0x000000ffff087224 */ /* 0x000fce00078e0009 */
.L_x_1259:
[----:B------:R-:W-:Y:S05]  /*177e0*/  BSYNC.RECONVERGENT B0 ;  /* 0x0000000000007941 */ /* 0x000fea0003800200 */
.L_x_1257:
        /* <DEDUP_REMOVED lines=9> */
.L_x_1261:
[----:B------:R-:W-:Y:S02]  /*17880*/  IMAD.MOV.U32 R9, RZ, RZ, R134 ;  /* 0x000000ffff097224 */ /* 0x000fe400078e0086 */
[----:B------:R-:W-:Y:S02]  /*17890*/  IMAD.MOV.U32 R10, RZ, RZ, R135 ;  /* 0x000000ffff0a7224 */ /* 0x000fe400078e0087 */
[----:B------:R-:W-:Y:S02]  /*178a0*/  IMAD.MOV.U32 R134, RZ, RZ, R7 ;  /* 0x000000ffff867224 */ /* 0x000fe400078e0007 */
[----:B------:R-:W-:-:S07]  /*178b0*/  IMAD.MOV.U32 R135, RZ, RZ, R8 ;  /* 0x000000ffff877224 */ /* 0x000fce00078e0008 */
.L_x_1262:
[----:B------:R-:W-:Y:S05]  /*178c0*/  BSYNC.RECONVERGENT B0 ;  /* 0x0000000000007941 */ /* 0x000fea0003800200 */
.L_x_1260:
        /* <DEDUP_REMOVED lines=9> */
.L_x_1264:
[----:B------:R-:W-:Y:S02]  /*17960*/  IMAD.MOV.U32 R8, RZ, RZ, R133 ;  /* 0x000000ffff087224 */ /* 0x000fe400078e0085 */
[----:B------:R-:W-:Y:S02]  /*17970*/  IMAD.MOV.U32 R7, RZ, RZ, R36 ;  /* 0x000000ffff077224 */ /* 0x000fe400078e0024 */
[----:B------:R-:W-:Y:S02]  /*17980*/  IMAD.MOV.U32 R133, RZ, RZ, R134 ;  /* 0x000000ffff857224 */ /* 0x000fe400078e0086 */
[----:B------:R-:W-:-:S07]  /*17990*/  IMAD.MOV.U32 R36, RZ, RZ, R135 ;  /* 0x000000ffff247224 */ /* 0x000fce00078e0087 */
.L_x_1265:
[----:B------:R-:W-:Y:S05]  /*179a0*/  BSYNC.RECONVERGENT B0 ;  /* 0x0000000000007941 */ /* 0x000fea0003800200 */
.L_x_1263:
        /* <DEDUP_REMOVED lines=9> */
.L_x_1267:
[----:B------:R-:W-:Y:S02]  /*17a40*/  IMAD.MOV.U32 R135, RZ, RZ, R132 ;  /* 0x000000ffff877224 */ /* 0x000fe400078e0084 */
[----:B------:R-:W-:Y:S02]  /*17a50*/  IMAD.MOV.U32 R134, RZ, RZ, R39 ;  /* 0x000000ffff867224 */ /* 0x000fe400078e0027 */
[----:B------:R-:W-:Y:S02]  /*17a60*/  IMAD.MOV.U32 R132, RZ, RZ, R133 ;  /* 0x000000ffff847224 */ /* 0x000fe400078e0085 */
[----:B------:R-:W-:-:S07]  /*17a70*/  IMAD.MOV.U32 R39, RZ, RZ, R36 ;  /* 0x000000ffff277224 */ /* 0x000fce00078e0024 */
.L_x_1268:
[----:B------:R-:W-:Y:S05]  /*17a80*/  BSYNC.RECONVERGENT B0 ;  /* 0x0000000000007941 */ /* 0x000fea0003800200 */
.L_x_1266:
        /* <DEDUP_REMOVED lines=9> */
.L_x_1270:
[----:B------:R-:W-:Y:S02]  /*17b20*/  IMAD.MOV.U32 R36, RZ, RZ, R131 ;  /* 0x000000ffff247224 */ /* 0x000fe400078e0083 */
[----:B------:R-:W-:Y:S02]  /*17b30*/  IMAD.MOV.U32 R133, RZ, RZ, R38 ;  /* 0x000000ffff857224 */ /* 0x000fe400078e0026 */
[----:B------:R-:W-:Y:S02]  /*17b40*/  IMAD.MOV.U32 R131, RZ, RZ, R132 ;  /* 0x000000ffff837224 */ /* 0x000fe400078e0084 */
[----:B------:R-:W-:-:S07]  /*17b50*/  IMAD.MOV.U32 R38, RZ, RZ, R39 ;  /* 0x000000ffff267224 */ /* 0x000fce00078e0027 */
.L_x_1271:
[----:B------:R-:W-:Y:S05]  /*17b60*/  BSYNC.RECONVERGENT B0 ;  /* 0x0000000000007941 */ /* 0x000fea0003800200 */
.L_x_1269:
        /* <DEDUP_REMOVED lines=9> */
.L_x_1273:
[----:B------:R-:W-:Y:S02]  /*17c00*/  IMAD.MOV.U32 R39, RZ, RZ, R130 ;  /* 0x000000ffff277224 */ /* 0x000fe400078e0082 */
[----:B------:R-:W-:Y:S02]  /*17c10*/  IMAD.MOV.U32 R132, RZ, RZ, R41 ;  /* 0x000000ffff847224 */ /* 0x000fe400078e0029 */
[----:B------:R-:W-:Y:S02]  /*17c20*/  IMAD.MOV.U32 R130, RZ, RZ, R131 ;  /* 0x000000ffff827224 */ /* 0x000fe400078e0083 */
[----:B------:R-:W-:-:S07]  /*17c30*/  IMAD.MOV.U32 R41, RZ, RZ, R38 ;  /* 0x000000ffff297224 */ /* 0x000fce00078e0026 */
.L_x_1274:
[----:B------:R-:W-:Y:S05]  /*17c40*/  BSYNC.RECONVERGENT B0 ;  /* 0x0000000000007941 */ /* 0x000fea0003800200 */
.L_x_1272:
        /* <DEDUP_REMOVED lines=9> */
.L_x_1276:
[----:B------:R-:W-:Y:S02]  /*17ce0*/  IMAD.MOV.U32 R38, RZ, RZ, R129 ;  /* 0x000000ffff267224 */ /* 0x000fe400078e0081 */
[----:B------:R-:W-:Y:S02]  /*17cf0*/  IMAD.MOV.U32 R131, RZ, RZ, R40 ;  /* 0x000000ffff837224 */ /* 0x000fe400078e0028 */
[----:B------:R-:W-:Y:S02]  /*17d00*/  IMAD.MOV.U32 R129, RZ, RZ, R130 ;  /* 0x000000ffff817224 */ /* 0x000fe400078e0082 */
[----:B------:R-:W-:-:S07]  /*17d10*/  IMAD.MOV.U32 R40, RZ, RZ, R41 ;  /* 0x000000ffff287224 */ /* 0x000fce00078e0029 */
.L_x_1277:
[----:B------:R-:W-:Y:S05]  /*17d20*/  BSYNC.RECONVERGENT B0 ;  /* 0x0000000000007941 */ /* 0x000fea0003800200 */
.L_x_1275:
        /* <DEDUP_REMOVED lines=9> */
.L_x_1279:
[----:B------:R-:W-:Y:S02]  /*17dc0*/  IMAD.MOV.U32 R41, RZ, RZ, R128 ;  /* 0x000000ffff297224 */ /* 0x000fe400078e0080 */
[----:B------:R-:W-:Y:S02]  /*17dd0*/  IMAD.MOV.U32 R130, RZ, RZ, R43 ;  /* 0x000000ffff827224 */ /* 0x000fe400078e002b */
[----:B------:R-:W-:Y:S02]  /*17de0*/  IMAD.MOV.U32 R128, RZ, RZ, R129 ;  /* 0x000000ffff807224 */ /* 0x000fe400078e0081 */
[----:B------:R-:W-:-:S07]  /*17df0*/  IMAD.MOV.U32 R43, RZ, RZ, R40 ;  /* 0x000000ffff2b7224 */ /* 0x000fce00078e0028 */
.L_x_1280:
[----:B------:R-:W-:Y:S05]  /*17e00*/  BSYNC.RECONVERGENT B0 ;  /* 0x0000000000007941 */ /* 0x000fea0003800200 */
.L_x_1278:
        /* <DEDUP_REMOVED lines=9> */
.L_x_1282:
[----:B------:R-:W-:Y:S02]  /*17ea0*/  IMAD.MOV.U32 R40, RZ, RZ, R127 ;  /* 0x000000ffff287224 */ /* 0x000fe400078e007f */
[----:B------:R-:W-:Y:S02]  /*17eb0*/  IMAD.MOV.U32 R129, RZ, RZ, R42 ;  /* 0x000000ffff817224 */ /* 0x000fe400078e002a */
[----:B------:R-:W-:Y:S02]  /*17ec0*/  IMAD.MOV.U32 R127, RZ, RZ, R128 ;  /* 0x000000ffff7f7224 */ /* 0x000fe400078e0080 */
[----:B------:R-:W-:-:S07]  /*17ed0*/  IMAD.MOV.U32 R42, RZ, RZ, R43 ;  /* 0x000000ffff2a7224 */ /* 0x000fce00078e002b */
.L_x_1283:
[----:B------:R-:W-:Y:S05]  /*17ee0*/  BSYNC.RECONVERGENT B0 ;  /* 0x0000000000007941 */ /* 0x000fea0003800200 */
.L_x_1281:
        /* <DEDUP_REMOVED lines=9> */
.L_x_1285:
[----:B------:R-:W-:Y:S02]  /*17f80*/  IMAD.MOV.U32 R43, RZ, RZ, R126 ;  /* 0x000000ffff2b7224 */ /* 0x000fe400078e007e */
[----:B------:R-:W-:Y:S02]  /*17f90*/  IMAD.MOV.U32 R128, RZ, RZ, R45 ;  /* 0x000000ffff807224 */ /* 0x000fe400078e002d */
[----:B------:R-:W-:Y:S02]  /*17fa0*/  IMAD.MOV.U32 R126, RZ, RZ, R127 ;  /* 0x000000ffff7e7224 */ /* 0x000fe400078e007f */
[----:B------:R-:W-:-:S07]  /*17fb0*/  IMAD.MOV.U32 R45, RZ, RZ, R42 ;  /* 0x000000ffff2d7224 */ /* 0x000fce00078e002a */
.L_x_1286:
[----:B------:R-:W-:Y:S05]  /*17fc0*/  BSYNC.RECONVERGENT B0 ;  /* 0x0000000000007941 */ /* 0x000fea0003800200 */
.L_x_1284:
        /* <DEDUP_REMOVED lines=9> */
.L_x_1288:
[----:B------:R-:W-:Y:S02]  /*18060*/  IMAD.MOV.U32 R42, RZ, RZ, R125 ;  /* 0x000000ffff2a7224 */ /* 0x000fe400078e007d */
[----:B------:R-:W-:Y:S02]  /*18070*/  IMAD.MOV.U32 R127, RZ, RZ, R44 ;  /* 0x000000ffff7f7224 */ /* 0x000fe400078e002c */
[----:B------:R-:W-:Y:S02]  /*18080*/  IMAD.MOV.U32 R125, RZ, RZ, R126 ;  /* 0x000000ffff7d7224 */ /* 0x000fe400078e007e */
[----:B------:R-:W-:-:S07]  /*18090*/  IMAD.MOV.U32 R44, RZ, RZ, R45 ;  /* 0x000000ffff2c7224 */ /* 0x000fce00078e002d */
.L_x_1289:
[----:B------:R-:W-:Y:S05]  /*180a0*/  BSYNC.RECONVERGENT B0 ;  /* 0x0000000000007941 */ /* 0x000fea0003800200 */
.L_x_1287:
        /* <DEDUP_REMOVED lines=9> */
.L_x_1291:
[----:B------:R-:W-:Y:S02]  /*18140*/  IMAD.MOV.U32 R45, RZ, RZ, R124 ;  /* 0x000000ffff2d7224 */ /* 0x000fe400078e007c */
[----:B------:R-:W-:Y:S02]  /*18150*/  IMAD.MOV.U32 R126, RZ, RZ, R47 ;  /* 0x000000ffff7e7224 */ /* 0x000fe400078e002f */
[----:B------:R-:W-:Y:S02]  /*18160*/  IMAD.MOV.U32 R124, RZ, RZ, R125 ;  /* 0x000000ffff7c7224 */ /* 0x000fe400078e007d */
[----:B------:R-:W-:-:S07]  /*18170*/  IMAD.MOV.U32 R47, RZ, RZ, R44 ;  /* 0x000000ffff2f7224 */ /* 0x000fce00078e002c */
.L_x_1292:
[----:B------:R-:W-:Y:S05]  /*18180*/  BSYNC.RECONVERGENT B0 ;  /* 0x0000000000007941 */ /* 0x000fea0003800200 */
.L_x_1290:
        /* <DEDUP_REMOVED lines=9> */
.L_x_1294:
[----:B------:R-:W-:Y:S02]  /*18220*/  IMAD.MOV.U32 R44, RZ, RZ, R123 ;  /* 0x000000ffff2c7224 */ /* 0x000fe400078e007b */
[----:B------:R-:W-:Y:S02]  /*18230*/  IMAD.MOV.U32 R125, RZ, RZ, R46 ;  /* 0x000000ffff7d7224 */ /* 0x000fe400078e002e */
[----:B------:R-:W-:Y:S02]  /*18240*/  IMAD.MOV.U32 R123, RZ, RZ, R124 ;  /* 0x000000ffff7b7224 */ /* 0x000fe400078e007c */
[----:B------:R-:W-:-:S07]  /*18250*/  IMAD.MOV.U32 R46, RZ, RZ, R47 ;  /* 0x000000ffff2e7224 */ /* 0x000fce00078e002f */
.L_x_1295:
[----:B------:R-:W-:Y:S05]  /*18260*/  BSYNC.RECONVERGENT B0 ;  /* 0x0000000000007941 */ /* 0x000fea0003800200 */
.L_x_1293:
        /* <DEDUP_REMOVED lines=9> */
.L_x_1297:
[----:B------:R-:W-:Y:S02]  /*18300*/  IMAD.MOV.U32 R47, RZ, RZ, R122 ;  /* 0x000000ffff2f7224 */ /* 0x000fe400078e007a */
[----:B------:R-:W-:Y:S02]  /*18310*/  IMAD.MOV.U32 R124, RZ, RZ, R49 ;  /* 0x000000ffff7c7224 */ /* 0x000fe400078e0031 */
[----:B------:R-:W-:Y:S02]  /*18320*/  IMAD.MOV.U32 R122, RZ, RZ, R123 ;  /* 0x000000ffff7a7224 */ /* 0x000fe400078e007b */
[----:B------:R-:W-:-:S07]  /*18330*/  IMAD.MOV.U32 R49, RZ, RZ, R46 ;  /* 0x000000ffff317224 */ /* 0x000fce00078e002e */
.L_x_1298:
[----:B------:R-:W-:Y:S05]  /*18340*/  BSYNC.RECONVERGENT B0 ;  /* 0x0000000000007941 */ /* 0x000fea0003800200 */
.L_x_1296:
        /* <DEDUP_REMOVED lines=9> */
.L_x_1300:
[----:B------:R-:W-:Y:S02]  /*183e0*/  IMAD.MOV.U32 R46, RZ, RZ, R121 ;  /* 0x000000ffff2e7224 */ /* 0x000fe400078e0079 */
[----:B------:R-:W-:Y:S02]  /*183f0*/  IMAD.MOV.U32 R123, RZ, RZ, R48 ;  /* 0x000000ffff7b7224 */ /* 0x000fe400078e0030 */
[----:B------:R-:W-:Y:S02]  /*18400*/  IMAD.MOV.U32 R121, RZ, RZ, R122 ;  /* 0x000000ffff797224 */ /* 0x000fe400078e007a */
[----:B------:R-:W-:-:S07]  /*18410*/  IMAD.MOV.U32 R48, RZ, RZ, R49 ;  /* 0x000000ffff307224 */ /* 0x000fce00078e0031 */
.L_x_1301:
[----:B------:R-:W-:Y:S05]  /*18420*/  BSYNC.RECONVERGENT B0 ;  /* 0x0000000000007941 */ /* 0x000fea0003800200 */
.L_x_1299:
        /* <DEDUP_REMOVED lines=9> */
.L_x_1303:
[----:B------:R-:W-:Y:S02]  /*184c0*/  IMAD.MOV.U32 R49, RZ, RZ, R120 ;  /* 0x000000ffff317224 */ /* 0x000fe400078e0078 */
[----:B------:R-:W-:Y:S02]  /*184d0*/  IMAD.MOV.U32 R122, RZ, RZ, R51 ;  /* 0x000000ffff7a7224 */ /* 0x000fe400078e0033 */
[----:B------:R-:W-:Y:S02]  /*184e0*/  IMAD.MOV.U32 R120, RZ, RZ, R121 ;  /* 0x000000ffff787224 */ /* 0x000fe400078e0079 */
[----:B------:R-:W-:-:S07]  /*184f0*/  IMAD.MOV.U32 R51, RZ, RZ, R48 ;  /* 0x000000ffff337224 */ /* 0x000fce00078e0030 */
.L_x_1304:
[----:B------:R-:W-:Y:S05]  /*18500*/  BSYNC.RECONVERGENT B0 ;  /* 0x0000000000007941 */ /* 0x000fea0003800200 */
.L_x_1302:
        /* <DEDUP_REMOVED lines=9> */
.L_x_1306:
[----:B------:R-:W-:Y:S02]  /*185a0*/  IMAD.MOV.U32 R48, RZ, RZ, R119 ;  /* 0x000000ffff307224 */ /* 0x000fe400078e0077 */
[----:B------:R-:W-:Y:S02]  /*185b0*/  IMAD.MOV.U32 R121, RZ, RZ, R50 ;  /* 0x000000ffff797224 */ /* 0x000fe400078e0032 */
[----:B------:R-:W-:Y:S02]  /*185c0*/  IMAD.MOV.U32 R119, RZ, RZ, R120 ;  /* 0x000000ffff777224 */ /* 0x000fe400078e0078 */
[----:B------:R-:W-:-:S07]  /*185d0*/  IMAD.MOV.U32 R50, RZ, RZ, R51 ;  /* 0x000000ffff327224 */ /* 0x000fce00078e0033 */
.L_x_1307:
[----:B------:R-:W-:Y:S05]  /*185e0*/  BSYNC.RECONVERGENT B0 ;  /* 0x0000000000007941 */ /* 0x000fea0003800200 */
.L_x_1305:
        /* <DEDUP_REMOVED lines=9> */
.L_x_1309:
[----:B------:R-:W-:Y:S02]  /*18680*/  IMAD.MOV.U32 R51, RZ, RZ, R118 ;  /* 0x000000ffff337224 */ /* 0x000fe400078e0076 */
[----:B------:R-:W-:Y:S02]  /*18690*/  IMAD.MOV.U32 R120, RZ, RZ, R53 ;  /* 0x000000ffff787224 */ /* 0x000fe400078e0035 */
[----:B------:R-:W-:Y:S02]  /*186a0*/  IMAD.MOV.U32 R118, RZ, RZ, R119 ;  /* 0x000000ffff767224 */ /* 0x000fe400078e0077 */
[----:B------:R-:W-:-:S07]  /*186b0*/  IMAD.MOV.U32 R53, RZ, RZ, R50 ;  /* 0x000000ffff357224 */ /* 0x000fce00078e0032 */
.L_x_1310:
[----:B------:R-:W-:Y:S05]  /*186c0*/  BSYNC.RECONVERGENT B0 ;  /* 0x0000000000007941 */ /* 0x000fea0003800200 */
.L_x_1308:
        /* <DEDUP_REMOVED lines=9> */
.L_x_1312:
[----:B------:R-:W-:Y:S02]  /*18760*/  IMAD.MOV.U32 R50, RZ, RZ, R117 ;  /* 0x000000ffff327224 */ /* 0x000fe400078e0075 */
[----:B------:R-:W-:Y:S02]  /*18770*/  IMAD.MOV.U32 R119, RZ, RZ, R52 ;  /* 0x000000ffff777224 */ /* 0x000fe400078e0034 */
[----:B------:R-:W-:Y:S02]  /*18780*/  IMAD.MOV.U32 R117, RZ, RZ, R118 ;  /* 0x000000ffff757224 */ /* 0x000fe400078e0076 */
[----:B------:R-:W-:-:S07]  /*18790*/  IMAD.MOV.U32 R52, RZ, RZ, R53 ;  /* 0x000000ffff347224 */ /* 0x000fce00078e0035 */
.L_x_1313:
[----:B------:R-:W-:Y:S05]  /*187a0*/  BSYNC.RECONVERGENT B0 ;  /* 0x0000000000007941 */ /* 0x000fea0003800200 */
.L_x_1311:
        /* <DEDUP_REMOVED lines=9> */
.L_x_1315:
[----:B------:R-:W-:Y:S02]  /*18840*/  IMAD.MOV.U32 R53, RZ, RZ, R116 ;  /* 0x000000ffff357224 */ /* 0x000fe400078e0074 */
[----:B------:R-:W-:Y:S02]  /*18850*/  IMAD.MOV.U32 R118, RZ, RZ, R55 ;  /* 0x000000ffff767224 */ /* 0x000fe400078e0037 */
[----:B------:R-:W-:Y:S02]  /*18860*/  IMAD.MOV.U32 R116, RZ, RZ, R117 ;  /* 0x000000ffff747224 */ /* 0x000fe400078e0075 */
[----:B------:R-:W-:-:S07]  /*18870*/  IMAD.MOV.U32 R55, RZ, RZ, R52 ;  /* 0x000000ffff377224 */ /* 0x000fce00078e0034 */
.L_x_1316:
[----:B------:R-:W-:Y:S05]  /*18880*/  BSYNC.RECONVERGENT B0 ;  /* 0x0000000000007941 */ /* 0x000fea0003800200 */
.L_x_1314:
        /* <DEDUP_REMOVED lines=9> */
.L_x_1318:
[----:B------:R-:W-:Y:S02]  /*18920*/  IMAD.MOV.U32 R52, RZ, RZ, R115 ;  /* 0x000000ffff347224 */ /* 0x000fe400078e0073 */
[----:B------:R-:W-:Y:S02]  /*18930*/  IMAD.MOV.U32 R117, RZ, RZ, R54 ;  /* 0x000000ffff757224 */ /* 0x000fe400078e0036 */
[----:B------:R-:W-:Y:S02]  /*18940*/  IMAD.MOV.U32 R115, RZ, RZ, R116 ;  /* 0x000000ffff737224 */ /* 0x000fe400078e0074 */
[----:B------:R-:W-:-:S07]  /*18950*/  IMAD.MOV.U32 R54, RZ, RZ, R55 ;  /* 0x000000ffff367224 */ /* 0x000fce00078e0037 */
.L_x_1319:
[----:B------:R-:W-:Y:S05]  /*18960*/  BSYNC.RECONVERGENT B0 ;  /* 0x0000000000007941 */ /* 0x000fea0003800200 */
.L_x_1317:
        /* <DEDUP_REMOVED lines=9> */
.L_x_1321:
[----:B------:R-:W-:Y:S02]  /*18a00*/  IMAD.MOV.U32 R55, RZ, RZ, R114 ;  /* 0x000000ffff377224 */ /* 0x000fe400078e0072 */
[----:B------:R-:W-:Y:S02]  /*18a10*/  IMAD.MOV.U32 R116, RZ, RZ, R57 ;  /* 0x000000ffff747224 */ /* 0x000fe400078e0039 */
[----:B------:R-:W-:Y:S02]  /*18a20*/  IMAD.MOV.U32 R114, RZ, RZ, R115 ;  /* 0x000000ffff727224 */ /* 0x000fe400078e0073 */
[----:B------:R-:W-:-:S07]  /*18a30*/  IMAD.MOV.U32 R57, RZ, RZ, R54 ;  /* 0x000000ffff397224 */ /* 0x000fce00078e0036 */
.L_x_1322:
[----:B------:R-:W-:Y:S05]  /*18a40*/  BSYNC.RECONVERGENT B0 ;  /* 0x0000000000007941 */ /* 0x000fea0003800200 */
.L_x_1320:
        /* <DEDUP_REMOVED lines=9> */
.L_x_1324:
[----:B------:R-:W-:Y:S02]  /*18ae0*/  IMAD.MOV.U32 R54, RZ, RZ, R113 ;  /* 0x000000ffff367224 */ /* 0x000fe400078e0071 */
[----:B------:R-:W-:Y:S02]  /*18af0*/  IMAD.MOV.U32 R115, RZ, RZ, R56 ;  /* 0x000000ffff737224 */ /* 0x000fe400078e0038 */
[----:B------:R-:W-:Y:S02]  /*18b00*/  IMAD.MOV.U32 R113, RZ, RZ, R114 ;  /* 0x000000ffff717224 */ /* 0x000fe400078e0072 */
[----:B------:R-:W-:-:S07]  /*18b10*/  IMAD.MOV.U32 R56, RZ, RZ, R57 ;  /* 0x000000ffff387224 */ /* 0x000fce00078e0039 */
.L_x_1325:
[----:B------:R-:W-:Y:S05]  /*18b20*/  BSYNC.RECONVERGENT B0 ;  /* 0x0000000000007941 */ /* 0x000fea0003800200 */
.L_x_1323:
        /* <DEDUP_REMOVED lines=9> */
.L_x_1327:
[----:B------:R-:W-:Y:S02]  /*18bc0*/  IMAD.MOV.U32 R57, RZ, RZ, R112 ;  /* 0x000000ffff397224 */ /* 0x000fe400078e0070 */
[----:B------:R-:W-:Y:S02]  /*18bd0*/  IMAD.MOV.U32 R114, RZ, RZ, R59 ;  /* 0x000000ffff727224 */ /* 0x000fe400078e003b */
[----:B------:R-:W-:Y:S02]  /*18be0*/  IMAD.MOV.U32 R112, RZ, RZ, R113 ;  /* 0x000000ffff707224 */ /* 0x000fe400078e0071 */
[----:B------:R-:W-:-:S07]  /*18bf0*/  IMAD.MOV.U32 R59, RZ, RZ, R56 ;  /* 0x000000ffff3b7224 */ /* 0x000fce00078e0038 */
.L_x_1328:
[----:B------:R-:W-:Y:S05]  /*18c00*/  BSYNC.RECONVERGENT B0 ;  /* 0x0000000000007941 */ /* 0x000fea0003800200 */
.L_x_1326:
        /* <DEDUP_REMOVED lines=9> */
.L_x_1330:
[----:B------:R-:W-:Y:S02]  /*18ca0*/  IMAD.MOV.U32 R56, RZ, RZ, R111 ;  /* 0x000000ffff387224 */ /* 0x000fe400078e006f */
[----:B------:R-:W-:Y:S02]  /*18cb0*/  IMAD.MOV.U32 R113, RZ, RZ, R58 ;  /* 0x000000ffff717224 */ /* 0x000fe400078e003a */
[----:B------:R-:W-:Y:S02]  /*18cc0*/  IMAD.MOV.U32 R111, RZ, RZ, R112 ;  /* 0x000000ffff6f7224 */ /* 0x000fe400078e0070 */
[----:B------:R-:W-:-:S07]  /*18cd0*/  IMAD.MOV.U32 R58, RZ, RZ, R59 ;  /* 0x000000ffff3a7224 */ /* 0x000fce00078e003b */
.L_x_1331:
[----:B------:R-:W-:Y:S05]  /*18ce0*/  BSYNC.RECONVERGENT B0 ;  /* 0x0000000000007941 */ /* 0x000fea0003800200 */
.L_x_1329:
        /* <DEDUP_REMOVED lines=9> */
.L_x_1333:
[----:B------:R-:W-:Y:S02]  /*18d80*/  IMAD.MOV.U32 R59, RZ, RZ, R110 ;  /* 0x000000ffff3b7224 */ /* 0x000fe400078e006e */
[----:B------:R-:W-:Y:S02]  /*18d90*/  IMAD.MOV.U32 R112, RZ, RZ, R61 ;  /* 0x000000ffff707224 */ /* 0x000fe400078e003d */
[----:B------:R-:W-:Y:S02]  /*18da0*/  IMAD.MOV.U32 R110, RZ, RZ, R111 ;  /* 0x000000ffff6e7224 */ /* 0x000fe400078e006f */
[----:B------:R-:W-:-:S07]  /*18db0*/  IMAD.MOV.U32 R61, RZ, RZ, R58 ;  /* 0x000000ffff3d7224 */ /* 0x000fce00078e003a */
.L_x_1334:
[----:B------:R-:W-:Y:S05]  /*18dc0*/  BSYNC.RECONVERGENT B0 ;  /* 0x0000000000007941 */ /* 0x000fea0003800200 */
.L_x_1332:
        /* <DEDUP_REMOVED lines=9> */
.L_x_1336:
[----:B------:R-:W-:Y:S02]  /*18e60*/  IMAD.MOV.U32 R58, RZ, RZ, R37 ;  /* 0x000000ffff3a7224 */ /* 0x000fe400078e0025 */
[----:B------:R-:W-:Y:S02]  /*18e70*/  IMAD.MOV.U32 R111, RZ, RZ, R98 ;  /* 0x000000ffff6f7224 */ /* 0x000fe400078e0062 */
[----:B------:R-:W-:Y:S02]  /*18e80*/  IMAD.MOV.U32 R37, RZ, RZ, R110 ;  /* 0x000000ffff257224 */ /* 0x000fe400078e006e */
[----:B------:R-:W-:-:S07]  /*18e90*/  IMAD.MOV.U32 R98, RZ, RZ, R61 ;  /* 0x000000ffff627224 */ /* 0x000fce00078e003d */
.L_x_1337:
[----:B------:R-:W-:Y:S05]  /*18ea0*/  BSYNC.RECONVERGENT B0 ;  /* 0x0000000000007941 */ /* 0x000fea0003800200 */
.L_x_1335:
        /* <DEDUP_REMOVED lines=18> */
.L_x_1339:
[----:B------:R-:W-:Y:S01]  /*18fd0*/  IMAD.MOV.U32 R110, RZ, RZ, R63 ;  /* 0x000000ffff6e7224 */ /* 0x000fe200078e003f */
[----:B------:R-:W-:Y:S01]  /*18fe0*/  MOV R63, R60 ;  /* 0x0000003c003f7202 */ /* 0x000fe20000000f00 */
[----:B------:R-:W-:Y:S02]  /*18ff0*/  IMAD.MOV.U32 R61, RZ, RZ, R108 ;  /* 0x000000ffff3d7224 */ /* 0x000fe400078e006c */
[----:B------:R-:W-:-:S07]  /*19000*/  IMAD.MOV.U32 R108, RZ, RZ, R109 ;  /* 0x000000ffff6c7224 */ /* 0x000fce00078e006d */
.L_x_1340:
[----:B------:R-:W-:Y:S05]  /*19010*/  BSYNC.RECONVERGENT B0 ;  /* 0x0000000000007941 */ /* 0x000fea0003800200 */
.L_x_1338:
        /* <DEDUP_REMOVED lines=9> */
.L_x_1342:
[----:B------:R-:W-:Y:S01]  /*190b0*/  IMAD.MOV.U32 R109, RZ, RZ, R62 ;  /* 0x000000ffff6d7224 */ /* 0x000fe200078e003e */
[----:B------:R-:W-:Y:S01]  /*190c0*/  MOV R62, R63 ;  /* 0x0000003f003e7202 */ /* 0x000fe20000000f00 */
[----:B------:R-:W-:Y:S02]  /*190d0*/  IMAD.MOV.U32 R60, RZ, RZ, R107 ;  /* 0x000000ffff3c7224 */ /* 0x000fe400078e006b */
[----:B------:R-:W-:-:S07]  /*190e0*/  IMAD.MOV.U32 R107, RZ, RZ, R108 ;  /* 0x000000ffff6b7224 */ /* 0x000fce00078e006c */
.L_x_1343:
[----:B------:R-:W-:Y:S05]  /*190f0*/  BSYNC.RECONVERGENT B0 ;  /* 0x0000000000007941 */ /* 0x000fea0003800200 */
.L_x_1341:
        /* <DEDUP_REMOVED lines=9> */
.L_x_1345:
[----:B------:R-:W-:Y:S01]  /*19190*/  IMAD.MOV.U32 R108, RZ, RZ, R65 ;  /* 0x000000ffff6c7224 */ /* 0x000fe200078e0041 */
[----:B------:R-:W-:Y:S01]  /*191a0*/  MOV R65, R62 ;  /* 0x0000003e00417202 */ /* 0x000fe20000000f00 */
[----:B------:R-:W-:Y:S02]  /*191b0*/  IMAD.MOV.U32 R63, RZ, RZ, R106 ;  /* 0x000000ffff3f7224 */ /* 0x000fe400078e006a */
[----:B------:R-:W-:-:S07]  /*191c0*/  IMAD.MOV.U32 R106, RZ, RZ, R107 ;  /* 0x000000ffff6a7224 */ /* 0x000fce00078e006b */
.L_x_1346:
[----:B------:R-:W-:Y:S05]  /*191d0*/  BSYNC.RECONVERGENT B0 ;  /* 0x0000000000007941 */ /* 0x000fea0003800200 */
.L_x_1344:
        /* <DEDUP_REMOVED lines=9> */
.L_x_1348:
[----:B------:R-:W-:Y:S01]  /*19270*/  IMAD.MOV.U32 R107, RZ, RZ, R64 ;  /* 0x000000ffff6b7224 */ /* 0x000fe200078e0040 */
[----:B------:R-:W-:Y:S01]  /*19280*/  MOV R64, R65 ;  /* 0x0000004100407202 */ /* 0x000fe20000000f00 */
[----:B------:R-:W-:Y:S02]  /*19290*/  IMAD.MOV.U32 R62, RZ, RZ, R105 ;  /* 0x000000ffff3e7224 */ /* 0x000fe400078e0069 */
[----:B------:R-:W-:-:S07]  /*192a0*/  IMAD.MOV.U32 R105, RZ, RZ, R106 ;  /* 0x000000ffff697224 */ /* 0x000fce00078e006a */
.L_x_1349:
[----:B------:R-:W-:Y:S05]  /*192b0*/  BSYNC.RECONVERGENT B0 ;  /* 0x0000000000007941 */ /* 0x000fea0003800200 */
.L_x_1347:
        /* <DEDUP_REMOVED lines=9> */
.L_x_1351:
[----:B------:R-:W-:Y:S01]  /*19350*/  IMAD.MOV.U32 R106, RZ, RZ, R67 ;  /* 0x000000ffff6a7224 */ /* 0x000fe200078e0043 */
[----:B------:R-:W-:Y:S01]  /*19360*/  MOV R67, R64 ;  /* 0x0000004000437202 */ /* 0x000fe20000000f00 */
[----:B------:R-:W-:Y:S02]  /*19370*/  IMAD.MOV.U32 R65, RZ, RZ, R104 ;  /* 0x000000ffff417224 */ /* 0x000fe400078e0068 */
[----:B------:R-:W-:-:S07]  /*19380*/  IMAD.MOV.U32 R104, RZ, RZ, R105 ;  /* 0x000000ffff687224 */ /* 0x000fce00078e0069 */
.L_x_1352:
[----:B------:R-:W-:Y:S05]  /*19390*/  BSYNC.RECONVERGENT B0 ;  /* 0x0000000000007941 */ /* 0x000fea0003800200 */
.L_x_1350:
        /* <DEDUP_REMOVED lines=9> */
.L_x_1354:
[----:B------:R-:W-:Y:S01]  /*19430*/  IMAD.MOV.U32 R105, RZ, RZ, R66 ;  /* 0x000000ffff697224 */ /* 0x000fe200078e0042 */
[----:B------:R-:W-:Y:S01]  /*19440*/  MOV R66, R67 ;  /* 0x0000004300427202 */ /* 0x000fe20000000f00 */
[----:B------:R-:W-:Y:S02]  /*19450*/  IMAD.MOV.U32 R64, RZ, RZ, R103 ;  /* 0x000000ffff407224 */ /* 0x000fe400078e0067 */
[----:B------:R-:W-:-:S07]  /*19460*/  IMAD.MOV.U32 R103, RZ, RZ, R104 ;  /* 0x000000ffff677224 */ /* 0x000fce00078e0068 */
.L_x_1355:
[----:B------:R-:W-:Y:S05]  /*19470*/  BSYNC.RECONVERGENT B0 ;  /* 0x0000000000007941 */ /* 0x000fea0003800200 */
.L_x_1353:
        /* <DEDUP_REMOVED lines=9> */
.L_x_1357:
[----:B------:R-:W-:Y:S01]  /*19510*/  IMAD.MOV.U32 R104, RZ, RZ, R69 ;  /* 0x000000ffff687224 */ /* 0x000fe200078e0045 */
[----:B------:R-:W-:Y:S01]  /*19520*/  MOV R69, R66 ;  /* 0x0000004200457202 */ /* 0x000fe20000000f00 */
[----:B------:R-:W-:Y:S02]  /*19530*/  IMAD.MOV.U32 R67, RZ, RZ, R102 ;  /* 0x000000ffff437224 */ /* 0x000fe400078e0066 */
[----:B------:R-:W-:-:S07]  /*19540*/  IMAD.MOV.U32 R102, RZ, RZ, R103 ;  /* 0x000000ffff667224 */ /* 0x000fce00078e0067 */
.L_x_1358:
[----:B------:R-:W-:Y:S05]  /*19550*/  BSYNC.RECONVERGENT B0 ;  /* 0x0000000000007941 */ /* 0x000fea0003800200 */
.L_x_1356:
        /* <DEDUP_REMOVED lines=9> */
.L_x_1360:
[----:B------:R-:W-:Y:S01]  /*195f0*/  IMAD.MOV.U32 R103, RZ, RZ, R68 ;  /* 0x000000ffff677224 */ /* 0x000fe200078e0044 */
[----:B------:R-:W-:Y:S01]  /*19600*/  MOV R68, R69 ;  /* 0x0000004500447202 */ /* 0x000fe20000000f00 */
[----:B------:R-:W-:Y:S02]  /*19610*/  IMAD.MOV.U32 R66, RZ, RZ, R101 ;  /* 0x000000ffff427224 */ /* 0x000fe400078e0065 */
[----:B------:R-:W-:-:S07]  /*19620*/  IMAD.MOV.U32 R101, RZ, RZ, R102 ;  /* 0x000000ffff657224 */ /* 0x000fce00078e0066 */
.L_x_1361:
[----:B------:R-:W-:Y:S05]  /*19630*/  BSYNC.RECONVERGENT B0 ;  /* 0x0000000000007941 */ /* 0x000fea0003800200 */
.L_x_1359:
        /* <DEDUP_REMOVED lines=9> */
.L_x_1363:
[----:B------:R-:W-:Y:S01]  /*196d0*/  IMAD.MOV.U32 R102, RZ, RZ, R71 ;  /* 0x000000ffff667224 */ /* 0x000fe200078e0047 */
[----:B------:R-:W-:Y:S01]  /*196e0*/  MOV R71, R68 ;  /* 0x0000004400477202 */ /* 0x000fe20000000f00 */
[----:B------:R-:W-:Y:S02]  /*196f0*/  IMAD.MOV.U32 R69, RZ, RZ, R100 ;  /* 0x000000ffff457224 */ /* 0x000fe400078e0064 */
[----:B------:R-:W-:-:S07]  /*19700*/  IMAD.MOV.U32 R100, RZ, RZ, R101 ;  /* 0x000000ffff647224 */ /* 0x000fce00078e0065 */
.L_x_1364:
[----:B------:R-:W-:Y:S05]  /*19710*/  BSYNC.RECONVERGENT B0 ;  /* 0x0000000000007941 */ /* 0x000fea0003800200 */
.L_x_1362:
        /* <DEDUP_REMOVED lines=9> */
.L_x_1366:
[----:B------:R-:W-:Y:S01]  /*197b0*/  IMAD.MOV.U32 R101, RZ, RZ, R70 ;  /* 0x000000ffff657224 */ /* 0x000fe200078e0046 */
[----:B------:R-:W-:Y:S01]  /*197c0*/  MOV R70, R71 ;  /* 0x0000004700467202 */ /* 0x000fe20000000f00 */
[----:B------:R-:W-:Y:S02]  /*197d0*/  IMAD.MOV.U32 R68, RZ, RZ, R99 ;  /* 0x000000ffff447224 */ /* 0x000fe400078e0063 */
[----:B------:R-:W-:-:S07]  /*197e0*/  IMAD.MOV.U32 R99, RZ, RZ, R100 ;  /* 0x000000ffff637224 */ /* 0x000fce00078e0064 */
.L_x_1367:
[----:B------:R-:W-:Y:S05]  /*197f0*/  BSYNC.RECONVERGENT B0 ;  /* 0x0000000000007941 */ /* 0x000fea0003800200 */
.L_x_1365:
        /* <DEDUP_REMOVED lines=9> */
.L_x_1369:
[----:B------:R-:W-:Y:S01]  /*19890*/  IMAD.MOV.U32 R100, RZ, RZ, R73 ;  /* 0x000000ffff647224 */ /* 0x000fe200078e0049 */
[----:B------:R-:W-:Y:S01]  /*198a0*/  MOV R73, R70 ;  /* 0x0000004600497202 */ /* 0x000fe20000000f00 */
[----:B------:R-:W-:Y:S02]  /*198b0*/  IMAD.MOV.U32 R71, RZ, RZ, R96 ;  /* 0x000000ffff477224 */ /* 0x000fe400078e0060 */
[----:B------:R-:W-:-:S07]  /*198c0*/  IMAD.MOV.U32 R96, RZ, RZ, R99 ;  /* 0x000000ffff607224 */ /* 0x000fce00078e0063 */
.L_x_1370:
[----:B------:R-:W-:Y:S05]  /*198d0*/  BSYNC.RECONVERGENT B0 ;  /* 0x0000000000007941 */ /* 0x000fea0003800200 */
.L_x_1368:
        /* <DEDUP_REMOVED lines=9> */
.L_x_1372:
[----:B------:R-:W-:Y:S01]  /*19970*/  IMAD.MOV.U32 R99, RZ, RZ, R72 ;  /* 0x000000ffff637224 */ /* 0x000fe200078e0048 */
[----:B------:R-:W-:Y:S01]  /*19980*/  MOV R72, R73 ;  /* 0x0000004900487202 */ /* 0x000fe20000000f00 */
[----:B------:R-:W-:Y:S02]  /*19990*/  IMAD.MOV.U32 R70, RZ, RZ, R97 ;  /* 0x000000ffff467224 */ /* 0x000fe400078e0061 */
[----:B------:R-:W-:-:S07]  /*199a0*/  IMAD.MOV.U32 R97, RZ, RZ, R96 ;  /* 0x000000ffff617224 */ /* 0x000fce00078e0060 */
.L_x_1373:
[----:B------:R-:W-:Y:S05]  /*199b0*/  BSYNC.RECONVERGENT B0 ;  /* 0x0000000000007941 */ /* 0x000fea0003800200 */
.L_x_1371:
        /* <DEDUP_REMOVED lines=9> */
.L_x_1375:
[----:B------:R-:W-:Y:S01]  /*19a50*/  IMAD.MOV.U32 R96, RZ, RZ, R75 ;  /* 0x000000ffff607224 */ /* 0x000fe200078e004b */
[----:B------:R-:W-:Y:S01]  /*19a60*/  MOV R75, R72 ;  /* 0x00000048004b7202 */ /* 0x000fe20000000f00 */
[----:B------:R-:W-:Y:S02]  /*19a70*/  IMAD.MOV.U32 R73, RZ, RZ, R94 ;  /* 0x000000ffff497224 */ /* 0x000fe400078e005e */
[----:B------:R-:W-:-:S07]  /*19a80*/  IMAD.MOV.U32 R94, RZ, RZ, R97 ;  /* 0x000000ffff5e7224 */ /* 0x000fce00078e0061 */
.L_x_1376:
[----:B------:R-:W-:Y:S05]  /*19a90*/  BSYNC.RECONVERGENT B0 ;  /* 0x0000000000007941 */ /* 0x000fea0003800200 */
.L_x_1374:
        /* <DEDUP_REMOVED lines=9> */
.L_x_1378:
[----:B------:R-:W-:Y:S01]  /*19b30*/  IMAD.MOV.U32 R97, RZ, RZ, R74 ;  /* 0x000000ffff617224 */ /* 0x000fe200078e004a */
[----:B------:R-:W-:Y:S01]  /*19b40*/  MOV R74, R75 ;  /* 0x0000004b004a7202 */ /* 0x000fe20000000f00 */
[----:B------:R-:W-:Y:S02]  /*19b50*/  IMAD.MOV.U32 R72, RZ, RZ, R95 ;  /* 0x000000ffff487224 */ /* 0x000fe400078e005f */
[----:B------:R-:W-:-:S07]  /*19b60*/  IMAD.MOV.U32 R95, RZ, RZ, R94 ;  /* 0x000000ffff5f7224 */ /* 0x000fce00078e005e */
.L_x_1379:
[----:B------:R-:W-:Y:S05]  /*19b70*/  BSYNC.RECONVERGENT B0 ;  /* 0x0000000000007941 */ /* 0x000fea0003800200 */
.L_x_1377:
        /* <DEDUP_REMOVED lines=9> */
.L_x_1381:
[----:B------:R-:W-:Y:S01]  /*19c10*/  IMAD.MOV.U32 R94, RZ, RZ, R77 ;  /* 0x000000ffff5e7224 */ /* 0x000fe200078e004d */
[----:B------:R-:W-:Y:S01]  /*19c20*/  MOV R77, R74 ;  /* 0x0000004a004d7202 */ /* 0x000fe20000000f00 */
[----:B------:R-:W-:Y:S02]  /*19c30*/  IMAD.MOV.U32 R75, RZ, RZ, R92 ;  /* 0x000000ffff4b7224 */ /* 0x000fe400078e005c */
[----:B------:R-:W-:-:S07]  /*19c40*/  IMAD.MOV.U32 R92, RZ, RZ, R95 ;  /* 0x000000ffff5c7224 */ /* 0x000fce00078e005f */
.L_x_1382:
[----:B------:R-:W-:Y:S05]  /*19c50*/  BSYNC.RECONVERGENT B0 ;  /* 0x0000000000007941 */ /* 0x000fea0003800200 */
.L_x_1380:
        /* <DEDUP_REMOVED lines=9> */
.L_x_1384:
[----:B------:R-:W-:Y:S01]  /*19cf0*/  IMAD.MOV.U32 R95, RZ, RZ, R76 ;  /* 0x000000ffff5f7224 */ /* 0x000fe200078e004c */
[----:B------:R-:W-:Y:S01]  /*19d00*/  MOV R76, R77 ;  /* 0x0000004d004c7202 */ /* 0x000fe20000000f00 */
[----:B------:R-:W-:Y:S02]  /*19d10*/  IMAD.MOV.U32 R74, RZ, RZ, R93 ;  /* 0x000000ffff4a7224 */ /* 0x000fe400078e005d */
[----:B------:R-:W-:-:S07]  /*19d20*/  IMAD.MOV.U32 R93, RZ, RZ, R92 ;  /* 0x000000ffff5d7224 */ /* 0x000fce00078e005c */
.L_x_1385:
[----:B------:R-:W-:Y:S05]  /*19d30*/  BSYNC.RECONVERGENT B0 ;  /* 0x0000000000007941 */ /* 0x000fea0003800200 */
.L_x_1383:
        /* <DEDUP_REMOVED lines=9> */
.L_x_1387:
[----:B------:R-:W-:Y:S01]  /*19dd0*/  IMAD.MOV.U32 R92, RZ, RZ, R79 ;  /* 0x000000ffff5c7224 */ /* 0x000fe200078e004f */
[----:B------:R-:W-:Y:S01]  /*19de0*/  MOV R79, R76 ;  /* 0x0000004c004f7202 */ /* 0x000fe20000000f00 */
[----:B------:R-:W-:Y:S02]  /*19df0*/  IMAD.MOV.U32 R77, RZ, RZ, R90 ;  /* 0x000000ffff4d7224 */ /* 0x000fe400078e005a */
[----:B------:R-:W-:-:S07]  /*19e00*/  IMAD.MOV.U32 R90, RZ, RZ, R93 ;  /* 0x000000ffff5a7224 */ /* 0x000fce00078e005d */
.L_x_1388:
[----:B------:R-:W-:Y:S05]  /*19e10*/  BSYNC.RECONVERGENT B0 ;  /* 0x0000000000007941 */ /* 0x000fea0003800200 */
.L_x_1386:
        /* <DEDUP_REMOVED lines=9> */
.L_x_1390:
[----:B------:R-:W-:Y:S01]  /*19eb0*/  IMAD.MOV.U32 R93, RZ, RZ, R78 ;  /* 0x000000ffff5d7224 */ /* 0x000fe200078e004e */
[----:B------:R-:W-:Y:S01]  /*19ec0*/  MOV R78, R79 ;  /* 0x0000004f004e7202 */ /* 0x000fe20000000f00 */
[----:B------:R-:W-:Y:S02]  /*19ed0*/  IMAD.MOV.U32 R76, RZ, RZ, R91 ;  /* 0x000000ffff4c7224 */ /* 0x000fe400078e005b */
[----:B------:R-:W-:-:S07]  /*19ee0*/  IMAD.MOV.U32 R91, RZ, RZ, R90 ;  /* 0x000000ffff5b7224 */ /* 0x000fce00078e005a */
.L_x_1391:
[----:B------:R-:W-:Y:S05]  /*19ef0*/  BSYNC.RECONVERGENT B0 ;  /* 0x0000000000007941 */ /* 0x000fea0003800200 */
.L_x_1389:
        /* <DEDUP_REMOVED lines=9> */
.L_x_1393:
[----:B------:R-:W-:Y:S01]  /*19f90*/  IMAD.MOV.U32 R90, RZ, RZ, R81 ;  /* 0x000000ffff5a7224 */ /* 0x000fe200078e0051 */
[----:B------:R-:W-:Y:S01]  /*19fa0*/  MOV R81, R78 ;  /* 0x0000004e00517202 */ /* 0x000fe20000000f00 */
[----:B------:R-:W-:Y:S02]  /*19fb0*/  IMAD.MOV.U32 R79, RZ, RZ, R88 ;  /* 0x000000ffff4f7224 */ /* 0x000fe400078e0058 */
[----:B------:R-:W-:-:S07]  /*19fc0*/  IMAD.MOV.U32 R88, RZ, RZ, R91 ;  /* 0x000000ffff587224 */ /* 0x000fce00078e005b */
.L_x_1394:
[----:B------:R-:W-:Y:S05]  /*19fd0*/  BSYNC.RECONVERGENT B0 ;  /* 0x0000000000007941 */ /* 0x000fea0003800200 */
.L_x_1392:
        /* <DEDUP_REMOVED lines=9> */
.L_x_1396:
[----:B------:R-:W-:Y:S01]  /*1a070*/  IMAD.MOV.U32 R91, RZ, RZ, R80 ;  /* 0x000000ffff5b7224 */ /* 0x000fe200078e0050 */
[----:B------:R-:W-:Y:S01]  /*1a080*/  MOV R80, R81 ;  /* 0x0000005100507202 */ /* 0x000fe20000000f00 */
[----:B------:R-:W-:Y:S02]  /*1a090*/  IMAD.MOV.U32 R78, RZ, RZ, R89 ;  /* 0x000000ffff4e7224 */ /* 0x000fe400078e0059 */
[----:B------:R-:W-:-:S07]  /*1a0a0*/  IMAD.MOV.U32 R89, RZ, RZ, R88 ;  /* 0x000000ffff597224 */ /* 0x000fce00078e0058 */
.L_x_1397:
[----:B------:R-:W-:Y:S05]  /*1a0b0*/  BSYNC.RECONVERGENT B0 ;  /* 0x0000000000007941 */ /* 0x000fea0003800200 */
.L_x_1395:
        /* <DEDUP_REMOVED lines=9> */
.L_x_1399:
[----:B------:R-:W-:Y:S01]  /*1a150*/  IMAD.MOV.U32 R88, RZ, RZ, R83 ;  /* 0x000000ffff587224 */ /* 0x000fe200078e0053 */
[----:B------:R-:W-:Y:S01]  /*1a160*/  MOV R83, R80 ;  /* 0x0000005000537202 */ /* 0x000fe20000000f00 */
[----:B------:R-:W-:Y:S02]  /*1a170*/  IMAD.MOV.U32 R81, RZ, RZ, R86 ;  /* 0x000000ffff517224 */ /* 0x000fe400078e0056 */
[----:B------:R-:W-:-:S07]  /*1a180*/  IMAD.MOV.U32 R86, RZ, RZ, R89 ;  /* 0x000000ffff567224 */ /* 0x000fce00078e0059 */
.L_x_1400:
[----:B------:R-:W-:Y:S05]  /*1a190*/  BSYNC.RECONVERGENT B0 ;  /* 0x0000000000007941 */ /* 0x000fea0003800200 */
.L_x_1398:
        /* <DEDUP_REMOVED lines=9> */
.L_x_1402:
[----:B------:R-:W-:Y:S01]  /*1a230*/  IMAD.MOV.U32 R89, RZ, RZ, R82 ;  /* 0x000000ffff597224 */ /* 0x000fe200078e0052 */
[----:B------:R-:W-:Y:S01]  /*1a240*/  MOV R82, R83 ;  /* 0x0000005300527202 */ /* 0x000fe20000000f00 */
[----:B------:R-:W-:Y:S02]  /*1a250*/  IMAD.MOV.U32 R80, RZ, RZ, R87 ;  /* 0x000000ffff507224 */ /* 0x000fe400078e0057 */
[----:B------:R-:W-:-:S07]  /*1a260*/  IMAD.MOV.U32 R87, RZ, RZ, R86 ;  /* 0x000000ffff577224 */ /* 0x000fce00078e0056 */
.L_x_1403:
[----:B------:R-:W-:Y:S05]  /*1a270*/  BSYNC.RECONVERGENT B0 ;  /* 0x0000000000007941 */ /* 0x000fea0003800200 */
.L_x_1401:
        /* <DEDUP_REMOVED lines=9> */
.L_x_1405:
[----:B------:R-:W-:Y:S01]  /*1a310*/  IMAD.MOV.U32 R86, RZ, RZ, R85 ;  /* 0x000000ffff567224 */ /* 0x000fe200078e0055 */
[----:B------:R-:W-:Y:S01]  /*1a320*/  MOV R85, R82 ;  /* 0x0000005200557202 */ /* 0x000fe20000000f00 */
[----:B------:R-:W-:Y:S02]  /*1a330*/  IMAD.MOV.U32 R83, RZ, RZ, R84 ;  /* 0x000000ffff537224 */ /* 0x000fe400078e0054 */
[----:B------:R-:W-:-:S07]  /*1a340*/  IMAD.MOV.U32 R84, RZ, RZ, R87 ;  /* 0x000000ffff547224 */ /* 0x000fce00078e0057 */
.L_x_1406:
[----:B------:R-:W-:Y:S05]  /*1a350*/  BSYNC.RECONVERGENT B0 ;  /* 0x0000000000007941 */ /* 0x000fea0003800200 */
.L_x_1404:
        /* <DEDUP_REMOVED lines=9> */
.L_x_1408:
[----:B------:R-:W-:Y:S01]  /*1a3f0*/  IMAD.MOV.U32 R87, RZ, RZ, R34 ;  /* 0x000000ffff577224 */ /* 0x000fe200078e0022 */
[----:B------:R-:W-:Y:S01]  /*1a400*/  MOV R34, R85 ;  /* 0x0000005500227202 */ /* 0x000fe20000000f00 */
[----:B------:R-:W-:Y:S02]  /*1a410*/  IMAD.MOV.U32 R82, RZ, RZ, R35 ;  /* 0x000000ffff527224 */ /* 0x000fe400078e0023 */
[----:B------:R-:W-:-:S07]  /*1a420*/  IMAD.MOV.U32 R35, RZ, RZ, R84 ;  /* 0x000000ffff237224 */ /* 0x000fce00078e0054 */
.L_x_1409:
[----:B------:R-:W-:Y:S05]  /*1a430*/  BSYNC.RECONVERGENT B0 ;  /* 0x0000000000007941 */ /* 0x000fea0003800200 */
.L_x_1407:
        /* <DEDUP_REMOVED lines=9> */
.L_x_1411:
[----:B------:R-:W-:Y:S01]  /*1a4d0*/  IMAD.MOV.U32 R84, RZ, RZ, R33 ;  /* 0x000000ffff547224 */ /* 0x000fe200078e0021 */
[----:B------:R-:W-:Y:S01]  /*1a4e0*/  MOV R33, R34 ;  /* 0x0000002200217202 */ /* 0x000fe20000000f00 */
[----:B------:R-:W-:Y:S02]  /*1a4f0*/  IMAD.MOV.U32 R85, RZ, RZ, R32 ;  /* 0x000000ffff557224 */ /* 0x000fe400078e0020 */
[----:B------:R-:W-:-:S07]  /*1a500*/  IMAD.MOV.U32 R32, RZ, RZ, R35 ;  /* 0x000000ffff207224 */ /* 0x000fce00078e0023 */
.L_x_1412:
[----:B------:R-:W-:Y:S05]  /*1a510*/  BSYNC.RECONVERGENT B0 ;  /* 0x0000000000007941 */ /* 0x000fea0003800200 */
.L_x_1410:
        /* <DEDUP_REMOVED lines=9> */
.L_x_1414:
[----:B------:R-:W-:Y:S01]  /*1a5b0*/  IMAD.MOV.U32 R35, RZ, RZ, R30 ;  /* 0x000000ffff237224 */ /* 0x000fe200078e001e */
[----:B------:R-:W-:Y:S01]  /*1a5c0*/  MOV R30, R33 ;  /* 0x00000021001e7202 */ /* 0x000fe20000000f00 */
[----:B------:R-:W-:Y:S02]  /*1a5d0*/  IMAD.MOV.U32 R34, RZ, RZ, R31 ;  /* 0x000000ffff227224 */ /* 0x000fe400078e001f */
[----:B------:R-:W-:-:S07]  /*1a5e0*/  IMAD.MOV.U32 R31, RZ, RZ, R32 ;  /* 0x000000ffff1f7224 */ /* 0x000fce00078e0020 */
.L_x_1415:
[----:B------:R-:W-:Y:S05]  /*1a5f0*/  BSYNC.RECONVERGENT B0 ;  /* 0x0000000000007941 */ /* 0x000fea0003800200 */
.L_x_1413:
        /* <DEDUP_REMOVED lines=9> */
.L_x_1417:
[----:B------:R-:W-:Y:S01]  /*1a690*/  IMAD.MOV.U32 R32, RZ, RZ, R29 ;  /* 0x000000ffff207224 */ /* 0x000fe200078e001d */
[----:B------:R-:W-:Y:S01]  /*1a6a0*/  MOV R29, R30 ;  /* 0x0000001e001d7202 */ /* 0x000fe20000000f00 */
[----:B------:R-:W-:Y:S02]  /*1a6b0*/  IMAD.MOV.U32 R33, RZ, RZ, R28 ;  /* 0x000000ffff217224 */ /* 0x000fe400078e001c */
[----:B------:R-:W-:-:S07]  /*1a6c0*/  IMAD.MOV.U32 R28, RZ, RZ, R31 ;  /* 0x000000ffff1c7224 */ /* 0x000fce00078e001f */
.L_x_1418:
[----:B------:R-:W-:Y:S05]  /*1a6d0*/  BSYNC.RECONVERGENT B0 ;  /* 0x0000000000007941 */ /* 0x000fea0003800200 */
.L_x_1416:
        /* <DEDUP_REMOVED lines=9> */
.L_x_1420:
[----:B------:R-:W-:Y:S01]  /*1a770*/  IMAD.MOV.U32 R31, RZ, RZ, R26 ;  /* 0x000000ffff1f7224 */ /* 0x000fe200078e001a */
[----:B------:R-:W-:Y:S01]  /*1a780*/  MOV R26, R29 ;  /* 0x0000001d001a7202 */ /* 0x000fe20000000f00 */
[----:B------:R-:W-:Y:S02]  /*1a790*/  IMAD.MOV.U32 R30, RZ, RZ, R27 ;  /* 0x000000ffff1e7224 */ /* 0x000fe400078e001b */
[----:B------:R-:W-:-:S07]  /*1a7a0*/  IMAD.MOV.U32 R27, RZ, RZ, R28 ;  /* 0x000000ffff1b7224 */ /* 0x000fce00078e001c */
.L_x_1421:
[----:B------:R-:W-:Y:S05]  /*1a7b0*/  BSYNC.RECONVERGENT B0 ;  /* 0x0000000000007941 */ /* 0x000fea0003800200 */
.L_x_1419:
        /* <DEDUP_REMOVED lines=9> */
.L_x_1423:
[----:B------:R-:W-:Y:S01]  /*1a850*/  IMAD.MOV.U32 R28, RZ, RZ, R25 ;  /* 0x000000ffff1c7224 */ /* 0x000fe200078e0019 */
[----:B------:R-:W-:Y:S01]  /*1a860*/  MOV R25, R26 ;  /* 0x0000001a00197202 */ /* 0x000fe20000000f00 */
[----:B------:R-:W-:Y:S02]  /*1a870*/  IMAD.MOV.U32 R29, RZ, RZ, R24 ;  /* 0x000000ffff1d7224 */ /* 0x000fe400078e0018 */
[----:B------:R-:W-:-:S07]  /*1a880*/  IMAD.MOV.U32 R24, RZ, RZ, R27 ;  /* 0x000000ffff187224 */ /* 0x000fce00078e001b */
.L_x_1424:
[----:B------:R-:W-:Y:S05]  /*1a890*/  BSYNC.RECONVERGENT B0 ;  /* 0x0000000000007941 */ /* 0x000fea0003800200 */
.L_x_1422:
        /* <DEDUP_REMOVED lines=9> */
.L_x_1426:
[----:B------:R-:W-:Y:S01]  /*1a930*/  IMAD.MOV.U32 R27, RZ, RZ, R22 ;  /* 0x000000ffff1b7224 */ /* 0x000fe200078e0016 */
[----:B------:R-:W-:Y:S01]  /*1a940*/  MOV R22, R25 ;  /* 0x0000001900167202 */ /* 0x000fe20000000f00 */
[----:B------:R-:W-:Y:S02]  /*1a950*/  IMAD.MOV.U32 R26, RZ, RZ, R23 ;  /* 0x000000ffff1a7224 */ /* 0x000fe400078e0017 */
[----:B------:R-:W-:-:S07]  /*1a960*/  IMAD.MOV.U32 R23, RZ, RZ, R24 ;  /* 0x000000ffff177224 */ /* 0x000fce00078e0018 */
.L_x_1427:
[----:B------:R-:W-:Y:S05]  /*1a970*/  BSYNC.RECONVERGENT B0 ;  /* 0x0000000000007941 */ /* 0x000fea0003800200 */
.L_x_1425:
        /* <DEDUP_REMOVED lines=9> */
.L_x_1429:
[----:B------:R-:W-:Y:S01]  /*1aa10*/  IMAD.MOV.U32 R24, RZ, RZ, R21 ;  /* 0x000000ffff187224 */ /* 0x000fe200078e0015 */
[----:B------:R-:W-:Y:S01]  /*1aa20*/  MOV R21, R22 ;  /* 0x0000001600157202 */ /* 0x000fe20000000f00 */
[----:B------:R-:W-:Y:S02]  /*1aa30*/  IMAD.MOV.U32 R25, RZ, RZ, R20 ;  /* 0x000000ffff197224 */ /* 0x000fe400078e0014 */
[----:B------:R-:W-:-:S07]  /*1aa40*/  IMAD.MOV.U32 R20, RZ, RZ, R23 ;  /* 0x000000ffff147224 */ /* 0x000fce00078e0017 */
.L_x_1430:
[----:B------:R-:W-:Y:S05]  /*1aa50*/  BSYNC.RECONVERGENT B0 ;  /* 0x0000000000007941 */ /* 0x000fea0003800200 */
.L_x_1428:
        /* <DEDUP_REMOVED lines=9> */
.L_x_1432:
[----:B------:R-:W-:Y:S01]  /*1aaf0*/  IMAD.MOV.U32 R23, RZ, RZ, R18 ;  /* 0x000000ffff177224 */ /* 0x000fe200078e0012 */
[----:B------:R-:W-:Y:S01]  /*1ab00*/  MOV R18, R21 ;  /* 0x0000001500127202 */ /* 0x000fe20000000f00 */
[----:B------:R-:W-:Y:S02]  /*1ab10*/  IMAD.MOV.U32 R22, RZ, RZ, R19 ;  /* 0x000000ffff167224 */ /* 0x000fe400078e0013 */
[----:B------:R-:W-:-:S07]  /*1ab20*/  IMAD.MOV.U32 R19, RZ, RZ, R20 ;  /* 0x000000ffff137224 */ /* 0x000fce00078e0014 */
.L_x_1433:
[----:B------:R-:W-:Y:S05]  /*1ab30*/  BSYNC.RECONVERGENT B0 ;  /* 0x0000000000007941 */ /* 0x000fea0003800200 */
.L_x_1431:
        /* <DEDUP_REMOVED lines=9> */
.L_x_1435:
[----:B------:R-:W-:Y:S01]  /*1abd0*/  IMAD.MOV.U32 R20, RZ, RZ, R17 ;  /* 0x000000ffff147224 */ /* 0x000fe200078e0011 */
[----:B------:R-:W-:Y:S01]  /*1abe0*/  MOV R17, R18 ;  /* 0x0000001200117202 */ /* 0x000fe20000000f00 */
[----:B------:R-:W-:Y:S02]  /*1abf0*/  IMAD.MOV.U32 R21, RZ, RZ, R16 ;  /* 0x000000ffff157224 */ /* 0x000fe400078e0010 */
[----:B------:R-:W-:-:S07]  /*1ac00*/  IMAD.MOV.U32 R16, RZ, RZ, R19 ;  /* 0x000000ffff107224 */ /* 0x000fce00078e0013 */
.L_x_1436:
[----:B------:R-:W-:Y:S05]  /*1ac10*/  BSYNC.RECONVERGENT B0 ;  /* 0x0000000000007941 */ /* 0x000fea0003800200 */
.L_x_1434:
        /* <DEDUP_REMOVED lines=9> */
.L_x_1438:
[----:B------:R-:W-:Y:S01]  /*1acb0*/  IMAD.MOV.U32 R19, RZ, RZ, R14 ;  /* 0x000000ffff137224 */ /* 0x000fe200078e000e */
[----:B------:R-:W-:Y:S01]  /*1acc0*/  MOV R14, R17 ;  /* 0x00000011000e7202 */ /* 0x000fe20000000f00 */
[----:B------:R-:W-:Y:S02]  /*1acd0*/  IMAD.MOV.U32 R18, RZ, RZ, R15 ;  /* 0x000000ffff127224 */ /* 0x000fe400078e000f */
[----:B------:R-:W-:-:S07]  /*1ace0*/  IMAD.MOV.U32 R15, RZ, RZ, R16 ;  /* 0x000000ffff0f7224 */ /* 0x000fce00078e0010 */
.L_x_1439:
[----:B------:R-:W-:Y:S05]  /*1acf0*/  BSYNC.RECONVERGENT B0 ;  /* 0x0000000000007941 */ /* 0x000fea0003800200 */
.L_x_1437:
        /* <DEDUP_REMOVED lines=9> */
.L_x_1441:
[----:B------:R-:W-:Y:S01]  /*1ad90*/  IMAD.MOV.U32 R16, RZ, RZ, R13 ;  /* 0x000000ffff107224 */ /* 0x000fe200078e000d */
[----:B------:R-:W-:Y:S01]  /*1ada0*/  MOV R13, R14 ;  /* 0x0000000e000d7202 */ /* 0x000fe20000000f00 */
[----:B------:R-:W-:Y:S02]  /*1adb0*/  IMAD.MOV.U32 R17, RZ, RZ, R0 ;  /* 0x000000ffff117224 */ /* 0x000fe400078e0000 */
[----:B------:R-:W-:-:S07]  /*1adc0*/  IMAD.MOV.U32 R0, RZ, RZ, R15 ;  /* 0x000000ffff007224 */ /* 0x000fce00078e000f */
.L_x_1442:
[----:B------:R-:W-:Y:S05]  /*1add0*/  BSYNC.RECONVERGENT B0 ;  /* 0x0000000000007941 */ /* 0x000fea0003800200 */
.L_x_1440:
        /* <DEDUP_REMOVED lines=9> */
.L_x_1444:
[----:B------:R-:W-:Y:S01]  /*1ae70*/  IMAD.MOV.U32 R15, RZ, RZ, R12 ;  /* 0x000000ffff0f7224 */ /* 0x000fe200078e000c */
[----:B------:R-:W-:Y:S01]  /*1ae80*/  MOV R12, R13 ;  /* 0x0000000d000c7202 */ /* 0x000fe20000000f00 */
[----:B------:R-:W-:Y:S02]  /*1ae90*/  IMAD.MOV.U32 R14, RZ, RZ, R11 ;  /* 0x000000ffff0e7224 */ /* 0x000fe400078e000b */
[----:B------:R-:W-:-:S07]  /*1aea0*/  IMAD.MOV.U32 R11, RZ, RZ, R0 ;  /* 0x000000ffff0b7224 */ /* 0x000fce00078e0000 */
.L_x_1445:
[----:B------:R-:W-:Y:S05]  /*1aeb0*/  BSYNC.RECONVERGENT B0 ;  /* 0x0000000000007941 */ /* 0x000fea0003800200 */
.L_x_1443:
        /* <DEDUP_REMOVED lines=9> */
.L_x_1447:
[----:B------:R-:W-:Y:S01]  /*1af50*/  IMAD.MOV.U32 R0, RZ, RZ, R9 ;  /* 0x000000ffff007224 */ /* 0x000fe200078e0009 */
[----:B------:R-:W-:Y:S01]  /*1af60*/  MOV R9, R12 ;  /* 0x0000000c00097202 */ /* 0x000fe20000000f00 */
[----:B------:R-:W-:Y:S02]  /*1af70*/  IMAD.MOV.U32 R13, RZ, RZ, R10 ;  /* 0x000000ffff0d7224 */ /* 0x000fe400078e000a */
[----:B------:R-:W-:-:S07]  /*1af80*/  IMAD.MOV.U32 R10, RZ, RZ, R11 ;  /* 0x000000ffff0a7224 */ /* 0x000fce00078e000b */
.L_x_1448:
[----:B------:R-:W-:Y:S05]  /*1af90*/  BSYNC.RECONVERGENT B0 ;  /* 0x0000000000007941 */ /* 0x000fea0003800200 */
.L_x_1446:
        /* <DEDUP_REMOVED lines=9> */
.L_x_1450:
[----:B------:R-:W-:Y:S01]  /*1b030*/  IMAD.MOV.U32 R11, RZ, RZ, R8 ;  /* 0x000000ffff0b7224 */ /* 0x000fe200078e0008 */
[----:B------:R-:W-:Y:S01]  /*1b040*/  MOV R8, R9 ;  /* 0x0000000900087202 */ /* 0x000fe20000000f00 */
[----:B------:R-:W-:Y:S02]  /*1b050*/  IMAD.MOV.U32 R12, RZ, RZ, R7 ;  /* 0x000000ffff0c7224 */ /* 0x000fe400078e0007 */
[----:B------:R-:W-:-:S07]  /*1b060*/  IMAD.MOV.U32 R7, RZ, RZ, R10 ;  /* 0x000000ffff077224 */ /* 0x000fce00078e000a */
.L_x_1451:
[----:B------:R-:W-:Y:S05]  /*1b070*/  BSYNC.RECONVERGENT B0 ;  /* 0x0000000000007941 */ /* 0x000fea0003800200 */
.L_x_1449:
        /* <DEDUP_REMOVED lines=9> */
.L_x_1453:
[----:B------:R-:W-:Y:S01]  /*1b110*/  IMAD.MOV.U32 R10, RZ, RZ, R135 ;  /* 0x000000ffff0a7224 */ /* 0x000fe200078e0087 */
[----:B------:R-:W-:Y:S01]  /*1b120*/  MOV R135, R8 ;  /* 0x0000000800877202 */ /* 0x000fe20000000f00 */
[----:B------:R-:W-:Y:S02]  /*1b130*/  IMAD.MOV.U32 R9, RZ, RZ, R134 ;  /* 0x000000ffff097224 */ /* 0x000fe400078e0086 */
[----:B------:R-:W-:-:S07]  /*1b140*/  IMAD.MOV.U32 R134, RZ, RZ, R7 ;  /* 0x000000ffff867224 */ /* 0x000fce00078e0007 */
.L_x_1454:
[----:B------:R-:W-:Y:S05]  /*1b150*/  BSYNC.RECONVERGENT B0 ;  /* 0x0000000000007941 */ /* 0x000fea0003800200 */
.L_x_1452:
        /* <DEDUP_REMOVED lines=9> */
.L_x_1456:
[----:B------:R-:W-:Y:S01]  /*1b1f0*/  IMAD.MOV.U32 R7, RZ, RZ, R36 ;  /* 0x000000ffff077224 */ /* 0x000fe200078e0024 */
[----:B------:R-:W-:Y:S01]  /*1b200*/  MOV R36, R135 ;  /* 0x0000008700247202 */ /* 0x000fe20000000f00 */
[----:B------:R-:W-:Y:S02]  /*1b210*/  IMAD.MOV.U32 R8, RZ, RZ, R133 ;  /* 0x000000ffff087224 */ /* 0x000fe400078e0085 */
[----:B------:R-:W-:-:S07]  /*1b220*/  IMAD.MOV.U32 R133, RZ, RZ, R134 ;  /* 0x000000ffff857224 */ /* 0x000fce00078e0086 */
.L_x_1457:
[----:B------:R-:W-:Y:S05]  /*1b230*/  BSYNC.RECONVERGENT B0 ;  /* 0x0000000000007941 */ /* 0x000fea0003800200 */
.L_x_1455:
        /* <DEDUP_REMOVED lines=9> */
.L_x_1459:
[----:B------:R-:W-:Y:S01]  /*1b2d0*/  IMAD.MOV.U32 R134, RZ, RZ, R39 ;  /* 0x000000ffff867224 */ /* 0x000fe200078e0027 */
[----:B------:R-:W-:Y:S01]  /*1b2e0*/  MOV R39, R36 ;  /* 0x0000002400277202 */ /* 0x000fe20000000f00 */
[----:B------:R-:W-:Y:S02]  /*1b2f0*/  IMAD.MOV.U32 R135, RZ, RZ, R132 ;  /* 0x000000ffff877224 */ /* 0x000fe400078e0084 */
[----:B------:R-:W-:-:S07]  /*1b300*/  IMAD.MOV.U32 R132, RZ, RZ, R133 ;  /* 0x000000ffff847224 */ /* 0x000fce00078e0085 */
.L_x_1460:
[----:B------:R-:W-:Y:S05]  /*1b310*/  BSYNC.RECONVERGENT B0 ;  /* 0x0000000000007941 */ /* 0x000fea0003800200 */
.L_x_1458:
        /* <DEDUP_REMOVED lines=9> */
.L_x_1462:
[----:B------:R-:W-:Y:S01]  /*1b3b0*/  IMAD.MOV.U32 R133, RZ, RZ, R38 ;  /* 0x000000ffff857224 */ /* 0x000fe200078e0026 */
[----:B------:R-:W-:Y:S01]  /*1b3c0*/  MOV R38, R39 ;  /* 0x0000002700267202 */ /* 0x000fe20000000f00 */
[----:B------:R-:W-:Y:S02]  /*1b3d0*/  IMAD.MOV.U32 R36, RZ, RZ, R131 ;  /* 0x000000ffff247224 */ /* 0x000fe400078e0083 */
[----:B------:R-:W-:-:S07]  /*1b3e0*/  IMAD.MOV.U32 R131, RZ, RZ, R132 ;  /* 0x000000ffff837224 */ /* 0x000fce00078e0084 */
.L_x_1463:
[----:B------:R-:W-:Y:S05]  /*1b3f0*/  BSYNC.RECONVERGENT B0 ;  /* 0x0000000000007941 */ /* 0x000fea0003800200 */
.L_x_1461:
        /* <DEDUP_REMOVED lines=9> */
.L_x_1465:
[----:B------:R-:W-:Y:S01]  /*1b490*/  IMAD.MOV.U32 R132, RZ, RZ, R41 ;  /* 0x000000ffff847224 */ /* 0x000fe200078e0029 */
[----:B------:R-:W-:Y:S01]  /*1b4a0*/  MOV R41, R38 ;  /* 0x0000002600297202 */ /* 0x000fe20000000f00 */
[----:B------:R-:W-:Y:S02]  /*1b4b0*/  IMAD.MOV.U32 R39, RZ, RZ, R130 ;  /* 0x000000ffff277224 */ /* 0x000fe400078e0082 */
[----:B------:R-:W-:-:S07]  /*1b4c0*/  IMAD.MOV.U32 R130, RZ, RZ, R131 ;  /* 0x000000ffff827224 */ /* 0x000fce00078e0083 */
.L_x_1466:
[----:B------:R-:W-:Y:S05]  /*1b4d0*/  BSYNC.RECONVERGENT B0 ;  /* 0x0000000000007941 */ /* 0x000fea0003800200 */
.L_x_1464:
        /* <DEDUP_REMOVED lines=9> */
.L_x_1468:
[----:B------:R-:W-:Y:S01]  /*1b570*/  IMAD.MOV.U32 R131, RZ, RZ, R40 ;  /* 0x000000ffff837224 */ /* 0x000fe200078e0028 */
[----:B------:R-:W-:Y:S01]  /*1b580*/  MOV R40, R41 ;  /* 0x0000002900287202 */ /* 0x000fe20000000f00 */
[----:B------:R-:W-:Y:S02]  /*1b590*/  IMAD.MOV.U32 R38, RZ, RZ, R129 ;  /* 0x000000ffff267224 */ /* 0x000fe400078e0081 */
[----:B------:R-:W-:-:S07]  /*1b5a0*/  IMAD.MOV.U32 R129, RZ, RZ, R130 ;  /* 0x000000ffff817224 */ /* 0x000fce00078e0082 */
.L_x_1469:
[----:B------:R-:W-:Y:S05]  /*1b5b0*/  BSYNC.RECONVERGENT B0 ;  /* 0x0000000000007941 */ /* 0x000fea0003800200 */
.L_x_1467:
        /* <DEDUP_REMOVED lines=9> */
.L_x_1471:
[----:B------:R-:W-:Y:S01]  /*1b650*/  IMAD.MOV.U32 R130, RZ, RZ, R43 ;  /* 0x000000ffff827224 */ /* 0x000fe200078e002b */
[----:B------:R-:W-:Y:S01]  /*1b660*/  MOV R43, R40 ;  /* 0x00000028002b7202 */ /* 0x000fe20000000f00 */
[----:B------:R-:W-:Y:S02]  /*1b670*/  IMAD.MOV.U32 R41, RZ, RZ, R128 ;  /* 0x000000ffff297224 */ /* 0x000fe400078e0080 */
[----:B------:R-:W-:-:S07]  /*1b680*/  IMAD.MOV.U32 R128, RZ, RZ, R129 ;  /* 0x000000ffff807224 */ /* 0x000fce00078e0081 */
.L_x_1472:
[----:B------:R-:W-:Y:S05]  /*1b690*/  BSYNC.RECONVERGENT B0 ;  /* 0x0000000000007941 */ /* 0x000fea0003800200 */
.L_x_1470:
        /* <DEDUP_REMOVED lines=9> */
.L_x_1474:
[----:B------:R-:W-:Y:S01]  /*1b730*/  IMAD.MOV.U32 R129, RZ, RZ, R42 ;  /* 0x000000ffff817224 */ /* 0x000fe200078e002a */
[----:B------:R-:W-:Y:S01]  /*1b740*/  MOV R42, R43 ;  /* 0x0000002b002a7202 */ /* 0x000fe20000000f00 */
[----:B------:R-:W-:Y:S02]  /*1b750*/  IMAD.MOV.U32 R40, RZ, RZ, R127 ;  /* 0x000000ffff287224 */ /* 0x000fe400078e007f */
[----:B------:R-:W-:-:S07]  /*1b760*/  IMAD.MOV.U32 R127, RZ, RZ, R128 ;  /* 0x000000ffff7f7224 */ /* 0x000fce00078e0080 */
.L_x_1475:
[----:B------:R-:W-:Y:S05]  /*1b770*/  BSYNC.RECONVERGENT B0 ;  /* 0x0000000000007941 */ /* 0x000fea0003800200 */
.L_x_1473:
        /* <DEDUP_REMOVED lines=9> */
.L_x_1477:
[----:B------:R-:W-:Y:S01]  /*1b810*/  IMAD.MOV.U32 R128, RZ, RZ, R45 ;  /* 0x000000ffff807224 */ /* 0x000fe200078e002d */
[----:B------:R-:W-:Y:S01]  /*1b820*/  MOV R45, R42 ;  /* 0x0000002a002d7202 */ /* 0x000fe20000000f00 */
[----:B------:R-:W-:Y:S02]  /*1b830*/  IMAD.MOV.U32 R43, RZ, RZ, R126 ;  /* 0x000000ffff2b7224 */ /* 0x000fe400078e007e */
[----:B------:R-:W-:-:S07]  /*1b840*/  IMAD.MOV.U32 R126, RZ, RZ, R127 ;  /* 0x000000ffff7e7224 */ /* 0x000fce00078e007f */
.L_x_1478:
[----:B------:R-:W-:Y:S05]  /*1b850*/  BSYNC.RECONVERGENT B0 ;  /* 0x0000000000007941 */ /* 0x000fea0003800200 */
.L_x_1476:
        /* <DEDUP_REMOVED lines=9> */
.L_x_1480:
[----:B------:R-:W-:Y:S01]  /*1b8f0*/  IMAD.MOV.U32 R127, RZ, RZ, R44 ;  /* 0x000000ffff7f7224 */ /* 0x000fe200078e002c */
[----:B------:R-:W-:Y:S01]  /*1b900*/  MOV R44, R45 ;  /* 0x0000002d002c7202 */ /* 0x000fe20000000f00 */
[----:B------:R-:W-:Y:S02]  /*1b910*/  IMAD.MOV.U32 R42, RZ, RZ, R125 ;  /* 0x000000ffff2a7224 */ /* 0x000fe400078e007d */
[----:B------:R-:W-:-:S07]  /*1b920*/  IMAD.MOV.U32 R125, RZ, RZ, R126 ;  /* 0x000000ffff7d7224 */ /* 0x000fce00078e007e */
.L_x_1481:
[----:B------:R-:W-:Y:S05]  /*1b930*/  BSYNC.RECONVERGENT B0 ;  /* 0x0000000000007941 */ /* 0x000fea0003800200 */
.L_x_1479:
        /* <DEDUP_REMOVED lines=9> */
.L_x_1483:
[----:B------:R-:W-:Y:S01]  /*1b9d0*/  IMAD.MOV.U32 R126, RZ, RZ, R47 ;  /* 0x000000ffff7e7224 */ /* 0x000fe200078e002f */
[----:B------:R-:W-:Y:S01]  /*1b9e0*/  MOV R47, R44 ;  /* 0x0000002c002f7202 */ /* 0x000fe20000000f00 */
[----:B------:R-:W-:Y:S02]  /*1b9f0*/  IMAD.MOV.U32 R45, RZ, RZ, R124 ;  /* 0x000000ffff2d7224 */ /* 0x000fe400078e007c */
[----:B------:R-:W-:-:S07]  /*1ba00*/  IMAD.MOV.U32 R124, RZ, RZ, R125 ;  /* 0x000000ffff7c7224 */ /* 0x000fce00078e007d */
.L_x_1484:
[----:B------:R-:W-:Y:S05]  /*1ba10*/  BSYNC.RECONVERGENT B0 ;  /* 0x0000000000007941 */ /* 0x000fea0003800200 */
.L_x_1482:
        /* <DEDUP_REMOVED lines=9> */
.L_x_1486:
[----:B------:R-:W-:Y:S01]  /*1bab0*/  IMAD.MOV.U32 R125, RZ, RZ, R46 ;  /* 0x000000ffff7d7224 */ /* 0x000fe200078e002e */
[----:B------:R-:W-:Y:S01]  /*1bac0*/  MOV R46, R47 ;  /* 0x0000002f002e7202 */ /* 0x000fe20000000f00 */
[----:B------:R-:W-:Y:S02]  /*1bad0*/  IMAD.MOV.U32 R44, RZ, RZ, R123 ;  /* 0x000000ffff2c7224 */ /* 0x000fe400078e007b */
[----:B------:R-:W-:-:S07]  /*1bae0*/  IMAD.MOV.U32 R123, RZ, RZ, R124 ;  /* 0x000000ffff7b7224 */ /* 0x000fce00078e007c */
.L_x_1487:
[----:B------:R-:W-:Y:S05]  /*1baf0*/  BSYNC.RECONVERGENT B0 ;  /* 0x0000000000007941 */ /* 0x000fea0003800200 */
.L_x_1485:
        /* <DEDUP_REMOVED lines=9> */
.L_x_1489:
[----:B------:R-:W-:Y:S01]  /*1bb90*/  IMAD.MOV.U32 R124, RZ, RZ, R49 ;  /* 0x000000ffff7c7224 */ /* 0x000fe200078e0031 */
[----:B------:R-:W-:Y:S01]  /*1bba0*/  MOV R49, R46 ;  /* 0x0000002e00317202 */ /* 0x000fe20000000f00 */
[----:B------:R-:W-:Y:S02]  /*1bbb0*/  IMAD.MOV.U32 R47, RZ, RZ, R122 ;  /* 0x000000ffff2f7224 */ /* 0x000fe400078e007a */
[----:B------:R-:W-:-:S07]  /*1bbc0*/  IMAD.MOV.U32 R122, RZ, RZ, R123 ;  /* 0x000000ffff7a7224 */ /* 0x000fce00078e007b */
.L_x_1490:
[----:B------:R-:W-:Y:S05]  /*1bbd0*/  BSYNC.RECONVERGENT B0 ;  /* 0x0000000000007941 */ /* 0x000fea0003800200 */
.L_x_1488:
        /* <DEDUP_REMOVED lines=9> */
.L_x_1492:
[----:B------:R-:W-:Y:S01]  /*1bc70*/  IMAD.MOV.U32 R123, RZ, RZ, R48 ;  /* 0x000000ffff7b7224 */ /* 0x000fe200078e0030 */
[----:B------:R-:W-:Y:S01]  /*1bc80*/  MOV R48, R49 ;  /* 0x0000003100307202 */ /* 0x000fe20000000f00 */
[----:B------:R-:W-:Y:S02]  /*1bc90*/  IMAD.MOV.U32 R46, RZ, RZ, R121 ;  /* 0x000000ffff2e7224 */ /* 0x000fe400078e0079 */
[----:B------:R-:W-:-:S07]  /*1bca0*/  IMAD.MOV.U32 R121, RZ, RZ, R122 ;  /* 0x000000ffff797224 */ /* 0x000fce00078e007a */
.L_x_1493:
[----:B------:R-:W-:Y:S05]  /*1bcb0*/  BSYNC.RECONVERGENT B0 ;  /* 0x0000000000007941 */ /* 0x000fea0003800200 */
.L_x_1491:
        /* <DEDUP_REMOVED lines=9> */
.L_x_1495:
[----:B------:R-:W-:Y:S01]  /*1bd50*/  IMAD.MOV.U32 R122, RZ, RZ, R51 ;  /* 0x000000ffff7a7224 */ /* 0x000fe200078e0033 */
[----:B------:R-:W-:Y:S01]  /*1bd60*/  MOV R51, R48 ;  /* 0x0000003000337202 */ /* 0x000fe20000000f00 */
[----:B------:R-:W-:Y:S02]  /*1bd70*/  IMAD.MOV.U32 R49, RZ, RZ, R120 ;  /* 0x000000ffff317224 */ /* 0x000fe400078e0078 */
[----:B------:R-:W-:-:S07]  /*1bd80*/  IMAD.MOV.U32 R120, RZ, RZ, R121 ;  /* 0x000000ffff787224 */ /* 0x000fce00078e0079 */
.L_x_1496:
[----:B------:R-:W-:Y:S05]  /*1bd90*/  BSYNC.RECONVERGENT B0 ;  /* 0x0000000000007941 */ /* 0x000fea0003800200 */
.L_x_1494:
        /* <DEDUP_REMOVED lines=9> */
.L_x_1498:
[----:B------:R-:W-:Y:S01]  /*1be30*/  IMAD.MOV.U32 R121, RZ, RZ, R50 ;  /* 0x000000ffff797224 */ /* 0x000fe200078e0032 */
[----:B------:R-:W-:Y:S01]  /*1be40*/  MOV R50, R51 ;  /* 0x0000003300327202 */ /* 0x000fe20000000f00 */
[----:B------:R-:W-:Y:S02]  /*1be50*/  IMAD.MOV.U32 R48, RZ, RZ, R119 ;  /* 0x000000ffff307224 */ /* 0x000fe400078e0077 */
[----:B------:R-:W-:-:S07]  /*1be60*/  IMAD.MOV.U32 R119, RZ, RZ, R120 ;  /* 0x000000ffff777224 */ /* 0x000fce00078e0078 */
.L_x_1499:
[----:B------:R-:W-:Y:S05]  /*1be70*/  BSYNC.RECONVERGENT B0 ;  /* 0x0000000000007941 */ /* 0x000fea0003800200 */
.L_x_1497:
        /* <DEDUP_REMOVED lines=9> */
.L_x_1501:
[----:B------:R-:W-:Y:S01]  /*1bf10*/  IMAD.MOV.U32 R120, RZ, RZ, R53 ;  /* 0x000000ffff787224 */ /* 0x000fe200078e0035 */
[----:B------:R-:W-:Y:S01]  /*1bf20*/  MOV R53, R50 ;  /* 0x0000003200357202 */ /* 0x000fe20000000f00 */
[----:B------:R-:W-:Y:S02]  /*1bf30*/  IMAD.MOV.U32 R51, RZ, RZ, R118 ;  /* 0x000000ffff337224 */ /* 0x000fe400078e0076 */
[----:B------:R-:W-:-:S07]  /*1bf40*/  IMAD.MOV.U32 R118, RZ, RZ, R119 ;  /* 0x000000ffff767224 */ /* 0x000fce00078e0077 */
.L_x_1502:
[----:B------:R-:W-:Y:S05]  /*1bf50*/  BSYNC.RECONVERGENT B0 ;  /* 0x0000000000007941 */ /* 0x000fea0003800200 */
.L_x_1500:
        /* <DEDUP_REMOVED lines=9> */
.L_x_1504:
[----:B------:R-:W-:Y:S01]  /*1bff0*/  IMAD.MOV.U32 R119, RZ, RZ, R52 ;  /* 0x000000ffff777224 */ /* 0x000fe200078e0034 */
[----:B------:R-:W-:Y:S01]  /*1c000*/  MOV R52, R53 ;  /* 0x0000003500347202 */ /* 0x000fe20000000f00 */
[----:B------:R-:W-:Y:S02]  /*1c010*/  IMAD.MOV.U32 R50, RZ, RZ, R117 ;  /* 0x000000ffff327224 */ /* 0x000fe400078e0075 */
[----:B------:R-:W-:-:S07]  /*1c020*/  IMAD.MOV.U32 R117, RZ, RZ, R118 ;  /* 0x000000ffff757224 */ /* 0x000fce00078e0076 */
.L_x_1505:
[----:B------:R-:W-:Y:S05]  /*1c030*/  BSYNC.RECONVERGENT B0 ;  /* 0x0000000000007941 */ /* 0x000fea0003800200 */
.L_x_1503:
        /* <DEDUP_REMOVED lines=9> */
.L_x_1507:
[----:B------:R-:W-:Y:S01]  /*1c0d0*/  IMAD.MOV.U32 R118, RZ, RZ, R55 ;  /* 0x000000ffff767224 */ /* 0x000fe200078e0037 */
[----:B------:R-:W-:Y:S01]  /*1c0e0*/  MOV R55, R52 ;  /* 0x0000003400377202 */ /* 0x000fe20000000f00 */
[----:B------:R-:W-:Y:S02]  /*1c0f0*/  IMAD.MOV.U32 R53, RZ, RZ, R116 ;  /* 0x000000ffff357224 */ /* 0x000fe400078e0074 */
[----:B------:R-:W-:-:S07]  /*1c100*/  IMAD.MOV.U32 R116, RZ, RZ, R117 ;  /* 0x000000ffff747224 */ /* 0x000fce00078e0075 */
.L_x_1508:
[----:B------:R-:W-:Y:S05]  /*1c110*/  BSYNC.RECONVERGENT B0 ;  /* 0x0000000000007941 */ /* 0x000fea0003800200 */
.L_x_1506:
        /* <DEDUP_REMOVED lines=9> */
.L_x_1510:
[----:B------:R-:W-:Y:S01]  /*1c1b0*/  IMAD.MOV.U32 R117, RZ, RZ, R54 ;  /* 0x000000ffff757224 */ /* 0x000fe200078e0036 */
[----:B------:R-:W-:Y:S01]  /*1c1c0*/  MOV R54, R55 ;  /* 0x0000003700367202 */ /* 0x000fe20000000f00 */
[----:B------:R-:W-:Y:S02]  /*1c1d0*/  IMAD.MOV.U32 R52, RZ, RZ, R115 ;  /* 0x000000ffff347224 */ /* 0x000fe400078e0073 */
[----:B------:R-:W-:-:S07]  /*1c1e0*/  IMAD.MOV.U32 R115, RZ, RZ, R116 ;  /* 0x000000ffff737224 */ /* 0x000fce00078e0074 */
.L_x_1511:
[----:B------:R-:W-:Y:S05]  /*1c1f0*/  BSYNC.RECONVERGENT B0 ;  /* 0x0000000000007941 */ /* 0x000fea0003800200 */
.L_x_1509:
        /* <DEDUP_REMOVED lines=9> */
.L_x_1513:
[----:B------:R-:W-:Y:S01]  /*1c290*/  IMAD.MOV.U32 R116, RZ, RZ, R57 ;  /* 0x000000ffff747224 */ /* 0x000fe200078e0039 */
[----:B------:R-:W-:Y:S01]  /*1c2a0*/  MOV R57, R54 ;  /* 0x0000003600397202 */ /* 0x000fe20000000f00 */
[----:B------:R-:W-:Y:S02]  /*1c2b0*/  IMAD.MOV.U32 R55, RZ, RZ, R114 ;  /* 0x000000ffff377224 */ /* 0x000fe400078e0072 */
[----:B------:R-:W-:-:S07]  /*1c2c0*/  IMAD.MOV.U32 R114, RZ, RZ, R115 ;  /* 0x000000ffff727224 */ /* 0x000fce00078e0073 */
.L_x_1514:
[----:B------:R-:W-:Y:S05]  /*1c2d0*/  BSYNC.RECONVERGENT B0 ;  /* 0x0000000000007941 */ /* 0x000fea0003800200 */
.L_x_1512:
        /* <DEDUP_REMOVED lines=9> */
.L_x_1516:
[----:B------:R-:W-:Y:S01]  /*1c370*/  IMAD.MOV.U32 R115, RZ, RZ, R56 ;  /* 0x000000ffff737224 */ /* 0x000fe200078e0038 */
[----:B------:R-:W-:Y:S01]  /*1c380*/  MOV R56, R57 ;  /* 0x0000003900387202 */ /* 0x000fe20000000f00 */
[----:B------:R-:W-:Y:S02]  /*1c390*/  IMAD.MOV.U32 R54, RZ, RZ, R113 ;  /* 0x000000ffff367224 */ /* 0x000fe400078e0071 */
[----:B------:R-:W-:-:S07]  /*1c3a0*/  IMAD.MOV.U32 R113, RZ, RZ, R114 ;  /* 0x000000ffff717224 */ /* 0x000fce00078e0072 */
.L_x_1517:
[----:B------:R-:W-:Y:S05]  /*1c3b0*/  BSYNC.RECONVERGENT B0 ;  /* 0x0000000000007941 */ /* 0x000fea0003800200 */
.L_x_1515:
        /* <DEDUP_REMOVED lines=9> */
.L_x_1519:
[----:B------:R-:W-:Y:S01]  /*1c450*/  IMAD.MOV.U32 R114, RZ, RZ, R59 ;  /* 0x000000ffff727224 */ /* 0x000fe200078e003b */
[----:B------:R-:W-:Y:S01]  /*1c460*/  MOV R59, R56 ;  /* 0x00000038003b7202 */ /* 0x000fe20000000f00 */
[----:B------:R-:W-:Y:S02]  /*1c470*/  IMAD.MOV.U32 R57, RZ, RZ, R112 ;  /* 0x000000ffff397224 */ /* 0x000fe400078e0070 */
[----:B------:R-:W-:-:S07]  /*1c480*/  IMAD.MOV.U32 R112, RZ, RZ, R113 ;  /* 0x000000ffff707224 */ /* 0x000fce00078e0071 */
.L_x_1520:
[----:B------:R-:W-:Y:S05]  /*1c490*/  BSYNC.RECONVERGENT B0 ;  /* 0x0000000000007941 */ /* 0x000fea0003800200 */
.L_x_1518:
        /* <DEDUP_REMOVED lines=9> */
.L_x_1522:
[----:B------:R-:W-:Y:S01]  /*1c530*/  IMAD.MOV.U32 R113, RZ, RZ, R58 ;  /* 0x000000ffff717224 */ /* 0x000fe200078e003a */
[----:B------:R-:W-:Y:S01]  /*1c540*/  MOV R58, R59 ;  /* 0x0000003b003a7202 */ /* 0x000fe20000000f00 */
[----:B------:R-:W-:Y:S02]  /*1c550*/  IMAD.MOV.U32 R56, RZ, RZ, R111 ;  /* 0x000000ffff387224 */ /* 0x000fe400078e006f */
[----:B------:R-:W-:-:S07]  /*1c560*/  IMAD.MOV.U32 R111, RZ, RZ, R112 ;  /* 0x000000ffff6f7224 */ /* 0x000fce00078e0070 */
.L_x_1523:
[----:B------:R-:W-:Y:S05]  /*1c570*/  BSYNC.RECONVERGENT B0 ;  /* 0x0000000000007941 */ /* 0x000fea0003800200 */
.L_x_1521:
        /* <DEDUP_REMOVED lines=9> */
.L_x_1525:
[----:B------:R-:W-:Y:S01]  /*1c610*/  IMAD.MOV.U32 R112, RZ, RZ, R37 ;  /* 0x000000ffff707224 */ /* 0x000fe200078e0025 */
[----:B------:R-:W-:Y:S01]  /*1c620*/  MOV R37, R58 ;  /* 0x0000003a00257202 */ /* 0x000fe20000000f00 */
[----:B------:R-:W-:Y:S02]  /*1c630*/  IMAD.MOV.U32 R59, RZ, RZ, R98 ;  /* 0x000000ffff3b7224 */ /* 0x000fe400078e0062 */
[----:B------:R-:W-:-:S07]  /*1c640*/  IMAD.MOV.U32 R98, RZ, RZ, R111 ;  /* 0x000000ffff627224 */ /* 0x000fce00078e006f */
.L_x_1526:
[----:B------:R-:W-:Y:S05]  /*1c650*/  BSYNC.RECONVERGENT B0 ;  /* 0x0000000000007941 */ /* 0x000fea0003800200 */
.L_x_1524:
        /* <DEDUP_REMOVED lines=18> */
.L_x_1528:
[----:B------:R-:W-:Y:S01]  /*1c780*/  MOV R58, R109 ;  /* 0x0000006d003a7202 */ /* 0x000fe20000000f00 */
[----:B------:R-:W-:Y:S02]  /*1c790*/  IMAD.MOV.U32 R111, RZ, RZ, R60 ;  /* 0x000000ffff6f7224 */ /* 0x000fe400078e003c */
[----:B------:R-:W-:Y:S02]  /*1c7a0*/  IMAD.MOV.U32 R109, RZ, RZ, R110 ;  /* 0x000000ffff6d7224 */ /* 0x000fe400078e006e */
[----:B------:R-:W-:-:S07]  /*1c7b0*/  IMAD.MOV.U32 R60, RZ, RZ, R61 ;  /* 0x000000ffff3c7224 */ /* 0x000fce00078e003d */
.L_x_1529:
[----:B------:R-:W-:Y:S05]  /*1c7c0*/  BSYNC.RECONVERGENT B0 ;  /* 0x0000000000007941 */ /* 0x000fea0003800200 */
.L_x_1527:
        /* <DEDUP_REMOVED lines=9> */
.L_x_1531:
[----:B------:R-:W-:Y:S01]  /*1c860*/  MOV R61, R108 ;  /* 0x0000006c003d7202 */ /* 0x000fe20000000f00 */
[----:B------:R-:W-:Y:S02]  /*1c870*/  IMAD.MOV.U32 R110, RZ, RZ, R63 ;  /* 0x000000ffff6e7224 */ /* 0x000fe400078e003f */
[----:B------:R-:W-:Y:S02]  /*1c880*/  IMAD.MOV.U32 R108, RZ, RZ, R109 ;  /* 0x000000ffff6c7224 */ /* 0x000fe400078e006d */
[----:B------:R-:W-:-:S07]  /*1c890*/  IMAD.MOV.U32 R63, RZ, RZ, R60 ;  /* 0x000000ffff3f7224 */ /* 0x000fce00078e003c */
.L_x_1532:
[----:B------:R-:W-:Y:S05]  /*1c8a0*/  BSYNC.RECONVERGENT B0 ;  /* 0x0000000000007941 */ /* 0x000fea0003800200 */
.L_x_1530:
        /* <DEDUP_REMOVED lines=9> */
.L_x_1534:
[----:B------:R-:W-:Y:S01]  /*1c940*/  MOV R60, R107 ;  /* 0x0000006b003c7202 */ /* 0x000fe20000000f00 */
[----:B------:R-:W-:Y:S02]  /*1c950*/  IMAD.MOV.U32 R109, RZ, RZ, R62 ;  /* 0x000000ffff6d7224 */ /* 0x000fe400078e003e */
[----:B------:R-:W-:Y:S02]  /*1c960*/  IMAD.MOV.U32 R107, RZ, RZ, R108 ;  /* 0x000000ffff6b7224 */ /* 0x000fe400078e006c */
[----:B------:R-:W-:-:S07]  /*1c970*/  IMAD.MOV.U32 R62, RZ, RZ, R63 ;  /* 0x000000ffff3e7224 */ /* 0x000fce00078e003f */
.L_x_1535:
[----:B------:R-:W-:Y:S05]  /*1c980*/  BSYNC.RECONVERGENT B0 ;  /* 0x0000000000007941 */ /* 0x000fea0003800200 */
.L_x_1533:
        /* <DEDUP_REMOVED lines=9> */
.L_x_1537:
[----:B------:R-:W-:Y:S01]  /*1ca20*/  MOV R63, R106 ;  /* 0x0000006a003f7202 */ /* 0x000fe20000000f00 */
[----:B------:R-:W-:Y:S02]  /*1ca30*/  IMAD.MOV.U32 R108, RZ, RZ, R65 ;  /* 0x000000ffff6c7224 */ /* 0x000fe400078e0041 */
[----:B------:R-:W-:Y:S02]  /*1ca40*/  IMAD.MOV.U32 R106, RZ, RZ, R107 ;  /* 0x000000ffff6a7224 */ /* 0x000fe400078e006b */
[----:B------:R-:W-:-:S07]  /*1ca50*/  IMAD.MOV.U32 R65, RZ, RZ, R62 ;  /* 0x000000ffff417224 */ /* 0x000fce00078e003e */
.L_x_1538:
[----:B------:R-:W-:Y:S05]  /*1ca60*/  BSYNC.RECONVERGENT B0 ;  /* 0x0000000000007941 */ /* 0x000fea0003800200 */
.L_x_1536:
        /* <DEDUP_REMOVED lines=9> */
.L_x_1540:
[----:B------:R-:W-:Y:S01]  /*1cb00*/  MOV R62, R105 ;  /* 0x00000069003e7202 */ /* 0x000fe20000000f00 */
[----:B------:R-:W-:Y:S02]  /*1cb10*/  IMAD.MOV.U32 R107, RZ, RZ, R64 ;  /* 0x000000ffff6b7224 */ /* 0x000fe400078e0040 */
[----:B------:R-:W-:Y:S02]  /*1cb20*/  IMAD.MOV.U32 R105, RZ, RZ, R106 ;  /* 0x000000ffff697224 */ /* 0x000fe400078e006a */
[----:B------:R-:W-:-:S07]  /*1cb30*/  IMAD.MOV.U32 R64, RZ, RZ, R65 ;  /* 0x000000ffff407224 */ /* 0x000fce00078e0041 */
.L_x_1541:
[----:B------:R-:W-:Y:S05]  /*1cb40*/  BSYNC.RECONVERGENT B0 ;  /* 0x0000000000007941 */ /* 0x000fea0003800200 */
.L_x_1539:
        /* <DEDUP_REMOVED lines=9> */
.L_x_1543:
[----:B------:R-:W-:Y:S01]  /*1cbe0*/  MOV R65, R104 ;  /* 0x0000006800417202 */ /* 0x000fe20000000f00 */
[----:B------:R-:W-:Y:S02]  /*1cbf0*/  IMAD.MOV.U32 R106, RZ, RZ, R67 ;  /* 0x000000ffff6a7224 */ /* 0x000fe400078e0043 */
[----:B------:R-:W-:Y:S02]  /*1cc00*/  IMAD.MOV.U32 R104, RZ, RZ, R105 ;  /* 0x000000ffff687224 */ /* 0x000fe400078e0069 */
[----:B------:R-:W-:-:S07]  /*1cc10*/  IMAD.MOV.U32 R67, RZ, RZ, R64 ;  /* 0x000000ffff437224 */ /* 0x000fce00078e0040 */
.L_x_1544:
[----:B------:R-:W-:Y:S05]  /*1cc20*/  BSYNC.RECONVERGENT B0 ;  /* 0x0000000000007941 */ /* 0x000fea0003800200 */
.L_x_1542:
        /* <DEDUP_REMOVED lines=9> */
.L_x_1546:
[----:B------:R-:W-:Y:S01]  /*1ccc0*/  MOV R64, R103 ;  /* 0x0000006700407202 */ /* 0x000fe20000000f00 */
[----:B------:R-:W-:Y:S02]  /*1ccd0*/  IMAD.MOV.U32 R105, RZ, RZ, R66 ;  /* 0x000000ffff697224 */ /* 0x000fe400078e0042 */
[----:B------:R-:W-:Y:S02]  /*1cce0*/  IMAD.MOV.U32 R103, RZ, RZ, R104 ;  /* 0x000000ffff677224 */ /* 0x000fe400078e0068 */
[----:B------:R-:W-:-:S07]  /*1ccf0*/  IMAD.MOV.U32 R66, RZ, RZ, R67 ;  /* 0x000000ffff427224 */ /* 0x000fce00078e0043 */
.L_x_1547:
[----:B------:R-:W-:Y:S05]  /*1cd00*/  BSYNC.RECONVERGENT B0 ;  /* 0x0000000000007941 */ /* 0x000fea0003800200 */
.L_x_1545:
        /* <DEDUP_REMOVED lines=9> */
.L_x_1549:
[----:B------:R-:W-:Y:S01]  /*1cda0*/  MOV R67, R102 ;  /* 0x0000006600437202 */ /* 0x000fe20000000f00 */
[----:B------:R-:W-:Y:S02]  /*1cdb0*/  IMAD.MOV.U32 R104, RZ, RZ, R69 ;  /* 0x000000ffff687224 */ /* 0x000fe400078e0045 */
[----:B------:R-:W-:Y:S02]  /*1cdc0*/  IMAD.MOV.U32 R102, RZ, RZ, R103 ;  /* 0x000000ffff667224 */ /* 0x000fe400078e0067 */
[----:B------:R-:W-:-:S07]  /*1cdd0*/  IMAD.MOV.U32 R69, RZ, RZ, R66 ;  /* 0x000000ffff457224 */ /* 0x000fce00078e0042 */
.L_x_1550:
[----:B------:R-:W-:Y:S05]  /*1cde0*/  BSYNC.RECONVERGENT B0 ;  /* 0x0000000000007941 */ /* 0x000fea0003800200 */
.L_x_1548:
        /* <DEDUP_REMOVED lines=9> */
.L_x_1552:
[----:B------:R-:W-:Y:S01]  /*1ce80*/  MOV R66, R101 ;  /* 0x0000006500427202 */ /* 0x000fe20000000f00 */
[----:B------:R-:W-:Y:S02]  /*1ce90*/  IMAD.MOV.U32 R103, RZ, RZ, R68 ;  /* 0x000000ffff677224 */ /* 0x000fe400078e0044 */
[----:B------:R-:W-:Y:S02]  /*1cea0*/  IMAD.MOV.U32 R101, RZ, RZ, R102 ;  /* 0x000000ffff657224 */ /* 0x000fe400078e0066 */
[----:B------:R-:W-:-:S07]  /*1ceb0*/  IMAD.MOV.U32 R68, RZ, RZ, R69 ;  /* 0x000000ffff447224 */ /* 0x000fce00078e0045 */
.L_x_1553:
[----:B------:R-:W-:Y:S05]  /*1cec0*/  BSYNC.RECONVERGENT B0 ;  /* 0x0000000000007941 */ /* 0x000fea0003800200 */
.L_x_1551:
        /* <DEDUP_REMOVED lines=9> */
.L_x_1555:
[----:B------:R-:W-:Y:S01]  /*1cf60*/  MOV R69, R100 ;  /* 0x0000006400457202 */ /* 0x000fe20000000f00 */
[----:B------:R-:W-:Y:S02]  /*1cf70*/  IMAD.MOV.U32 R102, RZ, RZ, R71 ;  /* 0x000000ffff667224 */ /* 0x000fe400078e0047 */
[----:B------:R-:W-:Y:S02]  /*1cf80*/  IMAD.MOV.U32 R100, RZ, RZ, R101 ;  /* 0x000000ffff647224 */ /* 0x000fe400078e0065 */
[----:B------:R-:W-:-:S07]  /*1cf90*/  IMAD.MOV.U32 R71, RZ, RZ, R68 ;  /* 0x000000ffff477224 */ /* 0x000fce00078e0044 */
.L_x_1556:
[----:B------:R-:W-:Y:S05]  /*1cfa0*/  BSYNC.RECONVERGENT B0 ;  /* 0x0000000000007941 */ /* 0x000fea0003800200 */
.L_x_1554:
        /* <DEDUP_REMOVED lines=9> */
.L_x_1558:
[----:B------:R-:W-:Y:S01]  /*1d040*/  MOV R68, R99 ;  /* 0x0000006300447202 */ /* 0x000fe20000000f00 */
[----:B------:R-:W-:Y:S02]  /*1d050*/  IMAD.MOV.U32 R101, RZ, RZ, R70 ;  /* 0x000000ffff657224 */ /* 0x000fe400078e0046 */
[----:B------:R-:W-:Y:S02]  /*1d060*/  IMAD.MOV.U32 R99, RZ, RZ, R100 ;  /* 0x000000ffff637224 */ /* 0x000fe400078e0064 */
[----:B------:R-:W-:-:S07]  /*1d070*/  IMAD.MOV.U32 R70, RZ, RZ, R71 ;  /* 0x000000ffff467224 */ /* 0x000fce00078e0047 */
.L_x_1559:
[----:B------:R-:W-:Y:S05]  /*1d080*/  BSYNC.RECONVERGENT B0 ;  /* 0x0000000000007941 */ /* 0x000fea0003800200 */
.L_x_1557:
        /* <DEDUP_REMOVED lines=9> */
.L_x_1561:
[----:B------:R-:W-:Y:S01]  /*1d120*/  MOV R71, R96 ;  /* 0x0000006000477202 */ /* 0x000fe20000000f00 */
[----:B------:R-:W-:Y:S02]  /*1d130*/  IMAD.MOV.U32 R100, RZ, RZ, R73 ;  /* 0x000000ffff647224 */ /* 0x000fe400078e0049 */
[----:B------:R-:W-:Y:S02]  /*1d140*/  IMAD.MOV.U32 R96, RZ, RZ, R99 ;  /* 0x000000ffff607224 */ /* 0x000fe400078e0063 */
[----:B------:R-:W-:-:S07]  /*1d150*/  IMAD.MOV.U32 R73, RZ, RZ, R70 ;  /* 0x000000ffff497224 */ /* 0x000fce00078e0046 */
.L_x_1562:
[----:B------:R-:W-:Y:S05]  /*1d160*/  BSYNC.RECONVERGENT B0 ;  /* 0x0000000000007941 */ /* 0x000fea0003800200 */
.L_x_1560:
        /* <DEDUP_REMOVED lines=9> */
.L_x_1564:
[----:B------:R-:W-:Y:S01]  /*1d200*/  MOV R70, R97 ;  /* 0x0000006100467202 */ /* 0x000fe20000000f00 */
[----:B------:R-:W-:Y:S02]  /*1d210*/  IMAD.MOV.U32 R99, RZ, RZ, R72 ;  /* 0x000000ffff637224 */ /* 0x000fe400078e0048 */
[----:B------:R-:W-:Y:S02]  /*1d220*/  IMAD.MOV.U32 R97, RZ, RZ, R96 ;  /* 0x000000ffff617224 */ /* 0x000fe400078e0060 */
[----:B------:R-:W-:-:S07]  /*1d230*/  IMAD.MOV.U32 R72, RZ, RZ, R73 ;  /* 0x000000ffff487224 */ /* 0x000fce00078e0049 */
.L_x_1565:
[----:B------:R-:W-:Y:S05]  /*1d240*/  BSYNC.RECONVERGENT B0 ;  /* 0x0000000000007941 */ /* 0x000fea0003800200 */
.L_x_1563:
        /* <DEDUP_REMOVED lines=9> */
.L_x_1567:
[----:B------:R-:W-:Y:S01]  /*1d2e0*/  MOV R73, R94 ;  /* 0x0000005e00497202 */ /* 0x000fe20000000f00 */
[----:B------:R-:W-:Y:S02]  /*1d2f0*/  IMAD.MOV.U32 R96, RZ, RZ, R75 ;  /* 0x000000ffff607224 */ /* 0x000fe400078e004b */
[----:B------:R-:W-:Y:S02]  /*1d300*/  IMAD.MOV.U32 R94, RZ, RZ, R97 ;  /* 0x000000ffff5e7224 */ /* 0x000fe400078e0061 */
[----:B------:R-:W-:-:S07]  /*1d310*/  IMAD.MOV.U32 R75, RZ, RZ, R72 ;  /* 0x000000ffff4b7224 */ /* 0x000fce00078e0048 */
.L_x_1568:
[----:B------:R-:W-:Y:S05]  /*1d320*/  BSYNC.RECONVERGENT B0 ;  /* 0x0000000000007941 */ /* 0x000fea0003800200 */
.L_x_1566:
        /* <DEDUP_REMOVED lines=9> */
.L_x_1570:
[----:B------:R-:W-:Y:S01]  /*1d3c0*/  MOV R72, R95 ;  /* 0x0000005f00487202 */ /* 0x000fe20000000f00 */
[----:B------:R-:W-:Y:S02]  /*1d3d0*/  IMAD.MOV.U32 R97, RZ, RZ, R74 ;  /* 0x000000ffff617224 */ /* 0x000fe400078e004a */
[----:B------:R-:W-:Y:S02]  /*1d3e0*/  IMAD.MOV.U32 R95, RZ, RZ, R94 ;  /* 0x000000ffff5f7224 */ /* 0x000fe400078e005e */
[----:B------:R-:W-:-:S07]  /*1d3f0*/  IMAD.MOV.U32 R74, RZ, RZ, R75 ;  /* 0x000000ffff4a7224 */ /* 0x000fce00078e004b */
.L_x_1571:
[----:B------:R-:W-:Y:S05]  /*1d400*/  BSYNC.RECONVERGENT B0 ;  /* 0x0000000000007941 */ /* 0x000fea0003800200 */
.L_x_1569:
        /* <DEDUP_REMOVED lines=9> */
.L_x_1573:
[----:B------:R-:W-:Y:S01]  /*1d4a0*/  MOV R75, R92 ;  /* 0x0000005c004b7202 */ /* 0x000fe20000000f00 */
[----:B------:R-:W-:Y:S02]  /*1d4b0*/  IMAD.MOV.U32 R94, RZ, RZ, R77 ;  /* 0x000000ffff5e7224 */ /* 0x000fe400078e004d */
[----:B------:R-:W-:Y:S02]  /*1d4c0*/  IMAD.MOV.U32 R92, RZ, RZ, R95 ;  /* 0x000000ffff5c7224 */ /* 0x000fe400078e005f */
[----:B------:R-:W-:-:S07]  /*1d4d0*/  IMAD.MOV.U32 R77, RZ, RZ, R74 ;  /* 0x000000ffff4d7224 */ /* 0x000fce00078e004a */
.L_x_1574:
[----:B------:R-:W-:Y:S05]  /*1d4e0*/  BSYNC.RECONVERGENT B0 ;  /* 0x0000000000007941 */ /* 0x000fea0003800200 */
.L_x_1572:
        /* <DEDUP_REMOVED lines=9> */
.L_x_1576:
[----:B------:R-:W-:Y:S01]  /*1d580*/  MOV R74, R93 ;  /* 0x0000005d004a7202 */ /* 0x000fe20000000f00 */
[----:B------:R-:W-:Y:S02]  /*1d590*/  IMAD.MOV.U32 R95, RZ, RZ, R76 ;  /* 0x000000ffff5f7224 */ /* 0x000fe400078e004c */
[----:B------:R-:W-:Y:S02]  /*1d5a0*/  IMAD.MOV.U32 R93, RZ, RZ, R92 ;  /* 0x000000ffff5d7224 */ /* 0x000fe400078e005c */
[----:B------:R-:W-:-:S07]  /*1d5b0*/  IMAD.MOV.U32 R76, RZ, RZ, R77 ;  /* 0x000000ffff4c7224 */ /* 0x000fce00078e004d */
.L_x_1577:
[----:B------:R-:W-:Y:S05]  /*1d5c0*/  BSYNC.RECONVERGENT B0 ;  /* 0x0000000000007941 */ /* 0x000fea0003800200 */
.L_x_1575:
        /* <DEDUP_REMOVED lines=9> */
.L_x_1579:
[----:B------:R-:W-:Y:S01]  /*1d660*/  MOV R77, R90 ;  /* 0x0000005a004d7202 */ /* 0x000fe20000000f00 */
[----:B------:R-:W-:Y:S02]  /*1d670*/  IMAD.MOV.U32 R92, RZ, RZ, R79 ;  /* 0x000000ffff5c7224 */ /* 0x000fe400078e004f */
[----:B------:R-:W-:Y:S02]  /*1d680*/  IMAD.MOV.U32 R90, RZ, RZ, R93 ;  /* 0x000000ffff5a7224 */ /* 0x000fe400078e005d */
[----:B------:R-:W-:-:S07]  /*1d690*/  IMAD.MOV.U32 R79, RZ, RZ, R76 ;  /* 0x000000ffff4f7224 */ /* 0x000fce00078e004c */
.L_x_1580:
[----:B------:R-:W-:Y:S05]  /*1d6a0*/  BSYNC.RECONVERGENT B0 ;  /* 0x0000000000007941 */ /* 0x000fea0003800200 */
.L_x_1578:
        /* <DEDUP_REMOVED lines=9> */
.L_x_1582:
[----:B------:R-:W-:Y:S01]  /*1d740*/  MOV R76, R91 ;  /* 0x0000005b004c7202 */ /* 0x000fe20000000f00 */
[----:B------:R-:W-:Y:S02]  /*1d750*/  IMAD.MOV.U32 R93, RZ, RZ, R78 ;  /* 0x000000ffff5d7224 */ /* 0x000fe400078e004e */
[----:B------:R-:W-:Y:S02]  /*1d760*/  IMAD.MOV.U32 R91, RZ, RZ, R90 ;  /* 0x000000ffff5b7224 */ /* 0x000fe400078e005a */
[----:B------:R-:W-:-:S07]  /*1d770*/  IMAD.MOV.U32 R78, RZ, RZ, R79 ;  /* 0x000000ffff4e7224 */ /* 0x000fce00078e004f */
.L_x_1583:
[----:B------:R-:W-:Y:S05]  /*1d780*/  BSYNC.RECONVERGENT B0 ;  /* 0x0000000000007941 */ /* 0x000fea0003800200 */
.L_x_1581:
        /* <DEDUP_REMOVED lines=9> */
.L_x_1585:
[----:B------:R-:W-:Y:S01]  /*1d820*/  MOV R79, R88 ;  /* 0x00000058004f7202 */ /* 0x000fe20000000f00 */
[----:B------:R-:W-:Y:S02]  /*1d830*/  IMAD.MOV.U32 R90, RZ, RZ, R81 ;  /* 0x000000ffff5a7224 */ /* 0x000fe400078e0051 */
[----:B------:R-:W-:Y:S02]  /*1d840*/  IMAD.MOV.U32 R88, RZ, RZ, R91 ;  /* 0x000000ffff587224 */ /* 0x000fe400078e005b */
[----:B------:R-:W-:-:S07]  /*1d850*/  IMAD.MOV.U32 R81, RZ, RZ, R78 ;  /* 0x000000ffff517224 */ /* 0x000fce00078e004e */
.L_x_1586:
[----:B------:R-:W-:Y:S05]  /*1d860*/  BSYNC.RECONVERGENT B0 ;  /* 0x0000000000007941 */ /* 0x000fea0003800200 */
.L_x_1584:
        /* <DEDUP_REMOVED lines=9> */
.L_x_1588:
[----:B------:R-:W-:Y:S01]  /*1d900*/  MOV R78, R89 ;  /* 0x00000059004e7202 */ /* 0x000fe20000000f00 */
[----:B------:R-:W-:Y:S02]  /*1d910*/  IMAD.MOV.U32 R91, RZ, RZ, R80 ;  /* 0x000000ffff5b7224 */ /* 0x000fe400078e0050 */
[----:B------:R-:W-:Y:S02]  /*1d920*/  IMAD.MOV.U32 R89, RZ, RZ, R88 ;  /* 0x000000ffff597224 */ /* 0x000fe400078e0058 */
[----:B------:R-:W-:-:S07]  /*1d930*/  IMAD.MOV.U32 R80, RZ, RZ, R81 ;  /* 0x000000ffff507224 */ /* 0x000fce00078e0051 */
.L_x_1589:
[----:B------:R-:W-:Y:S05]  /*1d940*/  BSYNC.RECONVERGENT B0 ;  /* 0x0000000000007941 */ /* 0x000fea0003800200 */
.L_x_1587:
        /* <DEDUP_REMOVED lines=9> */
.L_x_1591:
[----:B------:R-:W-:Y:S01]  /*1d9e0*/  MOV R81, R86 ;  /* 0x0000005600517202 */ /* 0x000fe20000000f00 */
[----:B------:R-:W-:Y:S02]  /*1d9f0*/  IMAD.MOV.U32 R88, RZ, RZ, R83 ;  /* 0x000000ffff587224 */ /* 0x000fe400078e0053 */
[----:B------:R-:W-:Y:S02]  /*1da00*/  IMAD.MOV.U32 R86, RZ, RZ, R89 ;  /* 0x000000ffff567224 */ /* 0x000fe400078e0059 */
[----:B------:R-:W-:-:S07]  /*1da10*/  IMAD.MOV.U32 R83, RZ, RZ, R80 ;  /* 0x000000ffff537224 */ /* 0x000fce00078e0050 */
.L_x_1592:
[----:B------:R-:W-:Y:S05]  /*1da20*/  BSYNC.RECONVERGENT B0 ;  /* 0x0000000000007941 */ /* 0x000fea0003800200 */
.L_x_1590:
        /* <DEDUP_REMOVED lines=9> */
.L_x_1594:
[----:B------:R-:W-:Y:S01]  /*1dac0*/  MOV R80, R87 ;  /* 0x0000005700507202 */ /* 0x000fe20000000f00 */
[----:B------:R-:W-:Y:S02]  /*1dad0*/  IMAD.MOV.U32 R89, RZ, RZ, R82 ;  /* 0x000000ffff597224 */ /* 0x000fe400078e0052 */
[----:B------:R-:W-:Y:S02]  /*1dae0*/  IMAD.MOV.U32 R87, RZ, RZ, R86 ;  /* 0x000000ffff577224 */ /* 0x000fe400078e0056 */
[----:B------:R-:W-:-:S07]  /*1daf0*/  IMAD.MOV.U32 R82, RZ, RZ, R83 ;  /* 0x000000ffff527224 */ /* 0x000fce00078e0053 */
.L_x_1595:
[----:B------:R-:W-:Y:S05]  /*1db00*/  BSYNC.RECONVERGENT B0 ;  /* 0x0000000000007941 */ /* 0x000fea0003800200 */
.L_x_1593:
        /* <DEDUP_REMOVED lines=9> */
.L_x_1597:
[----:B------:R-:W-:Y:S01]  /*1dba0*/  MOV R83, R84 ;  /* 0x0000005400537202 */ /* 0x000fe20000000f00 */
[----:B------:R-:W-:Y:S02]  /*1dbb0*/  IMAD.MOV.U32 R86, RZ, RZ, R85 ;  /* 0x000000ffff567224 */ /* 0x000fe400078e0055 */
[----:B------:R-:W-:Y:S02]  /*1dbc0*/  IMAD.MOV.U32 R84, RZ, RZ, R87 ;  /* 0x000000ffff547224 */ /* 0x000fe400078e0057 */
[----:B------:R-:W-:-:S07]  /*1dbd0*/  IMAD.MOV.U32 R85, RZ, RZ, R82 ;  /* 0x000000ffff557224 */ /* 0x000fce00078e0052 */
.L_x_1598:
[----:B------:R-:W-:Y:S05]  /*1dbe0*/  BSYNC.RECONVERGENT B0 ;  /* 0x0000000000007941 */ /* 0x000fea0003800200 */
.L_x_1596:
        /* <DEDUP_REMOVED lines=9> */
.L_x_1600:
[----:B------:R-:W-:Y:S01]  /*1dc80*/  MOV R82, R35 ;  /* 0x0000002300527202 */ /* 0x000fe20000000f00 */
[----:B------:R-:W-:Y:S02]  /*1dc90*/  IMAD.MOV.U32 R87, RZ, RZ, R34 ;  /* 0x000000ffff577224 */ /* 0x000fe400078e0022 */
[----:B------:R-:W-:Y:S02]  /*1dca0*/  IMAD.MOV.U32 R35, RZ, RZ, R84 ;  /* 0x000000ffff237224 */ /* 0x000fe400078e0054 */
[----:B------:R-:W-:-:S07]  /*1dcb0*/  IMAD.MOV.U32 R34, RZ, RZ, R85 ;  /* 0x000000ffff227224 */ /* 0x000fce00078e0055 */
.L_x_1601:
[----:B------:R-:W-:Y:S05]  /*1dcc0*/  BSYNC.RECONVERGENT B0 ;  /* 0x0000000000007941 */ /* 0x000fea0003800200 */
.L_x_1599:
        /* <DEDUP_REMOVED lines=9> */
.L_x_1603:
[----:B------:R-:W-:Y:S01]  /*1dd60*/  MOV R85, R32 ;  /* 0x0000002000557202 */ /* 0x000fe20000000f00 */
[----:B------:R-:W-:Y:S02]  /*1dd70*/  IMAD.MOV.U32 R84, RZ, RZ, R33 ;  /* 0x000000ffff547224 */ /* 0x000fe400078e0021 */
[----:B------:R-:W-:Y:S02]  /*1dd80*/  IMAD.MOV.U32 R32, RZ, RZ, R35 ;  /* 0x000000ffff207224 */ /* 0x000fe400078e0023 */
[----:B------:R-:W-:-:S07]  /*1dd90*/  IMAD.MOV.U32 R33, RZ, RZ, R34 ;  /* 0x000000ffff217224 */ /* 0x000fce00078e0022 */
.L_x_1604:
[----:B------:R-:W-:Y:S05]  /*1dda0*/  BSYNC.RECONVERGENT B0 ;  /* 0x0000000000007941 */ /* 0x000fea0003800200 */
.L_x_1602:
        /* <DEDUP_REMOVED lines=9> */
.L_x_1606:
[----:B------:R-:W-:Y:S01]  /*1de40*/  MOV R34, R31 ;  /* 0x0000001f00227202 */ /* 0x000fe20000000f00 */
[----:B------:R-:W-:Y:S02]  /*1de50*/  IMAD.MOV.U32 R35, RZ, RZ, R30 ;  /* 0x000000ffff237224 */ /* 0x000fe400078e001e */
[----:B------:R-:W-:Y:S02]  /*1de60*/  IMAD.MOV.U32 R31, RZ, RZ, R32 ;  /* 0x000000ffff1f7224 */ /* 0x000fe400078e0020 */
[----:B------:R-:W-:-:S07]  /*1de70*/  IMAD.MOV.U32 R30, RZ, RZ, R33 ;  /* 0x000000ffff1e7224 */ /* 0x000fce00078e0021 */
.L_x_1607:
[----:B------:R-:W-:Y:S05]  /*1de80*/  BSYNC.RECONVERGENT B0 ;  /* 0x0000000000007941 */ /* 0x000fea0003800200 */
.L_x_1605:
        /* <DEDUP_REMOVED lines=9> */
.L_x_1609:
[----:B------:R-:W-:Y:S01]  /*1df20*/  MOV R33, R28 ;  /* 0x0000001c00217202 */ /* 0x000fe20000000f00 */
[----:B------:R-:W-:Y:S02]  /*1df30*/  IMAD.MOV.U32 R32, RZ, RZ, R29 ;  /* 0x000000ffff207224 */ /* 0x000fe400078e001d */
[----:B------:R-:W-:Y:S02]  /*1df40*/  IMAD.MOV.U32 R28, RZ, RZ, R31 ;  /* 0x000000ffff1c7224 */ /* 0x000fe400078e001f */
[----:B------:R-:W-:-:S07]  /*1df50*/  IMAD.MOV.U32 R29, RZ, RZ, R30 ;  /* 0x000000ffff1d7224 */ /* 0x000fce00078e001e */
.L_x_1610:
[----:B------:R-:W-:Y:S05]  /*1df60*/  BSYNC.RECONVERGENT B0 ;  /* 0x0000000000007941 */ /* 0x000fea0003800200 */
.L_x_1608:
        /* <DEDUP_REMOVED lines=9> */
.L_x_1612:
[----:B------:R-:W-:Y:S01]  /*1e000*/  MOV R30, R27 ;  /* 0x0000001b001e7202 */ /* 0x000fe20000000f00 */
[----:B------:R-:W-:Y:S02]  /*1e010*/  IMAD.MOV.U32 R31, RZ, RZ, R26 ;  /* 0x000000ffff1f7224 */ /* 0x000fe400078e001a */
[----:B------:R-:W-:Y:S02]  /*1e020*/  IMAD.MOV.U32 R27, RZ, RZ, R28 ;  /* 0x000000ffff1b7224 */ /* 0x000fe400078e001c */
[----:B------:R-:W-:-:S07]  /*1e030*/  IMAD.MOV.U32 R26, RZ, RZ, R29 ;  /* 0x000000ffff1a7224 */ /* 0x000fce00078e001d */
.L_x_1613:
[----:B------:R-:W-:Y:S05]  /*1e040*/  BSYNC.RECONVERGENT B0 ;  /* 0x0000000000007941 */ /* 0x000fea0003800200 */
.L_x_1611:
        /* <DEDUP_REMOVED lines=9> */
.L_x_1615:
[----:B------:R-:W-:Y:S01]  /*1e0e0*/  MOV R29, R24 ;  /* 0x00000018001d7202 */ /* 0x000fe20000000f00 */
[----:B------:R-:W-:Y:S02]  /*1e0f0*/  IMAD.MOV.U32 R28, RZ, RZ, R25 ;  /* 0x000000ffff1c7224 */ /* 0x000fe400078e0019 */
[----:B------:R-:W-:Y:S02]  /*1e100*/  IMAD.MOV.U32 R24, RZ, RZ, R27 ;  /* 0x000000ffff187224 */ /* 0x000fe400078e001b */
[----:B------:R-:W-:-:S07]  /*1e110*/  IMAD.MOV.U32 R25, RZ, RZ, R26 ;  /* 0x000000ffff197224 */ /* 0x000fce00078e001a */
.L_x_1616:
[----:B------:R-:W-:Y:S05]  /*1e120*/  BSYNC.RECONVERGENT B0 ;  /* 0x0000000000007941 */ /* 0x000fea0003800200 */
.L_x_1614:
        /* <DEDUP_REMOVED lines=9> */
.L_x_1618:
[----:B------:R-:W-:Y:S01]  /*1e1c0*/  MOV R26, R23 ;  /* 0x00000017001a7202 */ /* 0x000fe20000000f00 */
[----:B------:R-:W-:Y:S02]  /*1e1d0*/  IMAD.MOV.U32 R27, RZ, RZ, R22 ;  /* 0x000000ffff1b7224 */ /* 0x000fe400078e0016 */
[----:B------:R-:W-:Y:S02]  /*1e1e0*/  IMAD.MOV.U32 R23, RZ, RZ, R24 ;  /* 0x000000ffff177224 */ /* 0x000fe400078e0018 */
[----:B------:R-:W-:-:S07]  /*1e1f0*/  IMAD.MOV.U32 R22, RZ, RZ, R25 ;  /* 0x000000ffff167224 */ /* 0x000fce00078e0019 */
.L_x_1619:
[----:B------:R-:W-:Y:S05]  /*1e200*/  BSYNC.RECONVERGENT B0 ;  /* 0x0000000000007941 */ /* 0x000fea0003800200 */
.L_x_1617:
        /* <DEDUP_REMOVED lines=9> */
.L_x_1621:
[----:B------:R-:W-:Y:S01]  /*1e2a0*/  MOV R25, R20 ;  /* 0x0000001400197202 */ /* 0x000fe20000000f00 */
[----:B------:R-:W-:Y:S02]  /*1e2b0*/  IMAD.MOV.U32 R24, RZ, RZ, R21 ;  /* 0x000000ffff187224 */ /* 0x000fe400078e0015 */
[----:B------:R-:W-:Y:S02]  /*1e2c0*/  IMAD.MOV.U32 R20, RZ, RZ, R23 ;  /* 0x000000ffff147224 */ /* 0x000fe400078e0017 */
[----:B------:R-:W-:-:S07]  /*1e2d0*/  IMAD.MOV.U32 R21, RZ, RZ, R22 ;  /* 0x000000ffff157224 */ /* 0x000fce00078e0016 */
.L_x_1622:
[----:B------:R-:W-:Y:S05]  /*1e2e0*/  BSYNC.RECONVERGENT B0 ;  /* 0x0000000000007941 */ /* 0x000fea0003800200 */
.L_x_1620:
        /* <DEDUP_REMOVED lines=9> */
.L_x_1624:
[----:B------:R-:W-:Y:S01]  /*1e380*/  MOV R22, R19 ;  /* 0x0000001300167202 */ /* 0x000fe20000000f00 */
[----:B------:R-:W-:Y:S02]  /*1e390*/  IMAD.MOV.U32 R23, RZ, RZ, R18 ;  /* 0x000000ffff177224 */ /* 0x000fe400078e0012 */
[----:B------:R-:W-:Y:S02]  /*1e3a0*/  IMAD.MOV.U32 R19, RZ, RZ, R20 ;  /* 0x000000ffff137224 */ /* 0x000fe400078e0014 */
[----:B------:R-:W-:-:S07]  /*1e3b0*/  IMAD.MOV.U32 R18, RZ, RZ, R21 ;  /* 0x000000ffff127224 */ /* 0x000fce00078e0015 */
.L_x_1625:
[----:B------:R-:W-:Y:S05]  /*1e3c0*/  BSYNC.RECONVERGENT B0 ;  /* 0x0000000000007941 */ /* 0x000fea0003800200 */
.L_x_1623:
        /* <DEDUP_REMOVED lines=9> */
.L_x_1627:
[----:B------:R-:W-:Y:S01]  /*1e460*/  MOV R21, R16 ;  /* 0x0000001000157202 */ /* 0x000fe20000000f00 */
[----:B------:R-:W-:Y:S02]  /*1e470*/  IMAD.MOV.U32 R20, RZ, RZ, R17 ;  /* 0x000000ffff147224 */ /* 0x000fe400078e0011 */
[----:B------:R-:W-:Y:S02]  /*1e480*/  IMAD.MOV.U32 R16, RZ, RZ, R19 ;  /* 0x000000ffff107224 */ /* 0x000fe400078e0013 */
[----:B------:R-:W-:-:S07]  /*1e490*/  IMAD.MOV.U32 R17, RZ, RZ, R18 ;  /* 0x000000ffff117224 */ /* 0x000fce00078e0012 */
.L_x_1628:
[----:B------:R-:W-:Y:S05]  /*1e4a0*/  BSYNC.RECONVERGENT B0 ;  /* 0x0000000000007941 */ /* 0x000fea0003800200 */
.L_x_1626:
        /* <DEDUP_REMOVED lines=9> */
.L_x_1630:
[----:B------:R-:W-:Y:S01]  /*1e540*/  MOV R18, R15 ;  /* 0x0000000f00127202 */ /* 0x000fe20000000f00 */
[----:B------:R-:W-:Y:S02]  /*1e550*/  IMAD.MOV.U32 R19, RZ, RZ, R14 ;  /* 0x000000ffff137224 */ /* 0x000fe400078e000e */
[----:B------:R-:W-:Y:S02]  /*1e560*/  IMAD.MOV.U32 R15, RZ, RZ, R16 ;  /* 0x000000ffff0f7224 */ /* 0x000fe400078e0010 */
[----:B------:R-:W-:-:S07]  /*1e570*/  IMAD.MOV.U32 R14, RZ, RZ, R17 ;  /* 0x000000ffff0e7224 */ /* 0x000fce00078e0011 */
.L_x_1631:
[----:B------:R-:W-:Y:S05]  /*1e580*/  BSYNC.RECONVERGENT B0 ;  /* 0x0000000000007941 */ /* 0x000fea0003800200 */
.L_x_1629:
        /* <DEDUP_REMOVED lines=9> */
.L_x_1633:
[----:B------:R-:W-:Y:S01]  /*1e620*/  MOV R17, R0 ;  /* 0x0000000000117202 */ /* 0x000fe20000000f00 */
[----:B------:R-:W-:Y:S02]  /*1e630*/  IMAD.MOV.U32 R16, RZ, RZ, R13 ;  /* 0x000000ffff107224 */ /* 0x000fe400078e000d */
[----:B------:R-:W-:Y:S02]  /*1e640*/  IMAD.MOV.U32 R0, RZ, RZ, R15 ;  /* 0x000000ffff007224 */ /* 0x000fe400078e000f */
[----:B------:R-:W-:-:S07]  /*1e650*/  IMAD.MOV.U32 R13, RZ, RZ, R14 ;  /* 0x000000ffff0d7224 */ /* 0x000fce00078e000e */
.L_x_1634:
[----:B------:R-:W-:Y:S05]  /*1e660*/  BSYNC.RECONVERGENT B0 ;  /* 0x0000000000007941 */ /* 0x000fea0003800200 */
.L_x_1632:
        /* <DEDUP_REMOVED lines=9> */
.L_x_1636:
[----:B------:R-:W-:Y:S01]  /*1e700*/  MOV R14, R11 ;  /* 0x0000000b000e7202 */ /* 0x000fe20000000f00 */
[----:B------:R-:W-:Y:S02]  /*1e710*/  IMAD.MOV.U32 R15, RZ, RZ, R12 ;  /* 0x000000ffff0f7224 */ /* 0x000fe400078e000c */
[----:B------:R-:W-:Y:S02]  /*1e720*/  IMAD.MOV.U32 R11, RZ, RZ, R0 ;  /* 0x000000ffff0b7224 */ /* 0x000fe400078e0000 */
[----:B------:R-:W-:-:S07]  /*1e730*/  IMAD.MOV.U32 R12, RZ, RZ, R13 ;  /* 0x000000ffff0c7224 */ /* 0x000fce00078e000d */
.L_x_1637:
[----:B------:R-:W-:Y:S05]  /*1e740*/  BSYNC.RECONVERGENT B0 ;  /* 0x0000000000007941 */ /* 0x000fea0003800200 */
.L_x_1635:
        /* <DEDUP_REMOVED lines=9> */
.L_x_1639:
[----:B------:R-:W-:Y:S01]  /*1e7e0*/  MOV R13, R10 ;  /* 0x0000000a000d7202 */ /* 0x000fe20000000f00 */
[----:B------:R-:W-:Y:S02]  /*1e7f0*/  IMAD.MOV.U32 R0, RZ, RZ, R9 ;  /* 0x000000ffff007224 */ /* 0x000fe400078e0009 */
[----:B------:R-:W-:Y:S02]  /*1e800*/  IMAD.MOV.U32 R10, RZ, RZ, R11 ;  /* 0x000000ffff0a7224 */ /* 0x000fe400078e000b */
[----:B------:R-:W-:-:S07]  /*1e810*/  IMAD.MOV.U32 R9, RZ, RZ, R12 ;  /* 0x000000ffff097224 */ /* 0x000fce00078e000c */
.L_x_1640:
[----:B------:R-:W-:Y:S05]  /*1e820*/  BSYNC.RECONVERGENT B0 ;  /* 0x0000000000007941 */ /* 0x000fea0003800200 */
.L_x_1638:
        /* <DEDUP_REMOVED lines=9> */
.L_x_1642:
[----:B------:R-:W-:Y:S01]  /*1e8c0*/  MOV R12, R7 ;  /* 0x00000007000c7202 */ /* 0x000fe20000000f00 */
[----:B------:R-:W-:Y:S02]  /*1e8d0*/  IMAD.MOV.U32 R11, RZ, RZ, R8 ;  /* 0x000000ffff0b7224 */ /* 0x000fe400078e0008 */
[----:B------:R-:W-:Y:S02]  /*1e8e0*/  IMAD.MOV.U32 R7, RZ, RZ, R10 ;  /* 0x000000ffff077224 */ /* 0x000fe400078e000a */
[----:B------:R-:W-:-:S07]  /*1e8f0*/  IMAD.MOV.U32 R8, RZ, RZ, R9 ;  /* 0x000000ffff087224 */ /* 0x000fce00078e0009 */
.L_x_1643:
[----:B------:R-:W-:Y:S05]  /*1e900*/  BSYNC.RECONVERGENT B0 ;  /* 0x0000000000007941 */ /* 0x000fea0003800200 */
.L_x_1641:
        /* <DEDUP_REMOVED lines=9> */
.L_x_1645:
[----:B------:R-:W-:Y:S01]  /*1e9a0*/  MOV R9, R134 ;  /* 0x0000008600097202 */ /* 0x000fe20000000f00 */
[----:B------:R-:W-:Y:S02]  /*1e9b0*/  IMAD.MOV.U32 R10, RZ, RZ, R135 ;  /* 0x000000ffff0a7224 */ /* 0x000fe400078e0087 */
[----:B------:R-:W-:Y:S02]  /*1e9c0*/  IMAD.MOV.U32 R134, RZ, RZ, R7 ;  /* 0x000000ffff867224 */ /* 0x000fe400078e0007 */
[----:B------:R-:W-:-:S07]  /*1e9d0*/  IMAD.MOV.U32 R135, RZ, RZ, R8 ;  /* 0x000000ffff877224 */ /* 0x000fce00078e0008 */
.L_x_1646:
[----:B------:R-:W-:Y:S05]  /*1e9e0*/  BSYNC.RECONVERGENT B0 ;  /* 0x0000000000007941 */ /* 0x000fea0003800200 */
.L_x_1644:
        /* <DEDUP_REMOVED lines=9> */
.L_x_1648:
[----:B------:R-:W-:Y:S01]  /*1ea80*/  MOV R8, R133 ;  /* 0x0000008500087202 */ /* 0x000fe20000000f00 */
[----:B------:R-:W-:Y:S02]  /*1ea90*/  IMAD.MOV.U32 R7, RZ, RZ, R36 ;  /* 0x000000ffff077224 */ /* 0x000fe400078e0024 */
[----:B------:R-:W-:Y:S02]  /*1eaa0*/  IMAD.MOV.U32 R133, RZ, RZ, R134 ;  /* 0x000000ffff857224 */ /* 0x000fe400078e0086 */
[----:B------:R-:W-:-:S07]  /*1eab0*/  IMAD.MOV.U32 R36, RZ, RZ, R135 ;  /* 0x000000ffff247224 */ /* 0x000fce00078e0087 */
.L_x_1649:
[----:B------:R-:W-:Y:S05]  /*1eac0*/  BSYNC.RECONVERGENT B0 ;  /* 0x0000000000007941 */ /* 0x000fea0003800200 */
.L_x_1647:
        /* <DEDUP_REMOVED lines=9> */
.L_x_1651:
[----:B------:R-:W-:Y:S01]  /*1eb60*/  MOV R135, R132 ;  /* 0x0000008400877202 */ /* 0x000fe20000000f00 */
[----:B------:R-:W-:Y:S02]  /*1eb70*/  IMAD.MOV.U32 R134, RZ, RZ, R39 ;  /* 0x000000ffff867224 */ /* 0x000fe400078e0027 */
[----:B------:R-:W-:Y:S02]  /*1eb80*/  IMAD.MOV.U32 R132, RZ, RZ, R133 ;  /* 0x000000ffff847224 */ /* 0x000fe400078e0085 */
[----:B------:R-:W-:-:S07]  /*1eb90*/  IMAD.MOV.U32 R39, RZ, RZ, R36 ;  /* 0x000000ffff277224 */ /* 0x000fce00078e0024 */
.L_x_1652:
[----:B------:R-:W-:Y:S05]  /*1eba0*/  BSYNC.RECONVERGENT B0 ;  /* 0x0000000000007941 */ /* 0x000fea0003800200 */
.L_x_1650:
        /* <DEDUP_REMOVED lines=9> */
.L_x_1654:
[----:B------:R-:W-:Y:S01]  /*1ec40*/  MOV R36, R131 ;  /* 0x0000008300247202 */ /* 0x000fe20000000f00 */
[----:B------:R-:W-:Y:S02]  /*1ec50*/  IMAD.MOV.U32 R133, RZ, RZ, R38 ;  /* 0x000000ffff857224 */ /* 0x000fe400078e0026 */
[----:B------:R-:W-:Y:S02]  /*1ec60*/  IMAD.MOV.U32 R131, RZ, RZ, R132 ;  /* 0x000000ffff837224 */ /* 0x000fe400078e0084 */
[----:B------:R-:W-:-:S07]  /*1ec70*/  IMAD.MOV.U32 R38, RZ, RZ, R39 ;  /* 0x000000ffff267224 */ /* 0x000fce00078e0027 */
.L_x_1655:
[----:B------:R-:W-:Y:S05]  /*1ec80*/  BSYNC.RECONVERGENT B0 ;  /* 0x0000000000007941 */ /* 0x000fea0003800200 */
.L_x_1653:
        /* <DEDUP_REMOVED lines=9> */
.L_x_1657:
[----:B------:R-:W-:Y:S01]  /*1ed20*/  MOV R39, R130 ;  /* 0x0000008200277202 */ /* 0x000fe20000000f00 */
[----:B------:R-:W-:Y:S02]  /*1ed30*/  IMAD.MOV.U32 R132, RZ, RZ, R41 ;  /* 0x000000ffff847224 */ /* 0x000fe400078e0029 */
[----:B------:R-:W-:Y:S02]  /*1ed40*/  IMAD.MOV.U32 R130, RZ, RZ, R131 ;  /* 0x000000ffff827224 */ /* 0x000fe400078e0083 */
[----:B------:R-:W-:-:S07]  /*1ed50*/  IMAD.MOV.U32 R41, RZ, RZ, R38 ;  /* 0x000000ffff297224 */ /* 0x000fce00078e0026 */
.L_x_1658:
[----:B------:R-:W-:Y:S05]  /*1ed60*/  BSYNC.RECONVERGENT B0 ;  /* 0x0000000000007941 */ /* 0x000fea0003800200 */
.L_x_1656:
        /* <DEDUP_REMOVED lines=9> */
.L_x_1660:
[----:B------:R-:W-:Y:S01]  /*1ee00*/  MOV R38, R129 ;  /* 0x0000008100267202 */ /* 0x000fe20000000f00 */
[----:B------:R-:W-:Y:S02]  /*1ee10*/  IMAD.MOV.U32 R131, RZ, RZ, R40 ;  /* 0x000000ffff837224 */ /* 0x000fe400078e0028 */
[----:B------:R-:W-:Y:S02]  /*1ee20*/  IMAD.MOV.U32 R129, RZ, RZ, R130 ;  /* 0x000000ffff817224 */ /* 0x000fe400078e0082 */
[----:B------:R-:W-:-:S07]  /*1ee30*/  IMAD.MOV.U32 R40, RZ, RZ, R41 ;  /* 0x000000ffff287224 */ /* 0x000fce00078e0029 */
.L_x_1661:
[----:B------:R-:W-:Y:S05]  /*1ee40*/  BSYNC.RECONVERGENT B0 ;  /* 0x0000000000007941 */ /* 0x000fea0003800200 */
.L_x_1659:
        /* <DEDUP_REMOVED lines=9> */
.L_x_1663:
[----:B------:R-:W-:Y:S01]  /*1eee0*/  MOV R41, R128 ;  /* 0x0000008000297202 */ /* 0x000fe20000000f00 */
[----:B------:R-:W-:Y:S02]  /*1eef0*/  IMAD.MOV.U32 R130, RZ, RZ, R43 ;  /* 0x000000ffff827224 */ /* 0x000fe400078e002b */
[----:B------:R-:W-:Y:S02]  /*1ef00*/  IMAD.MOV.U32 R128, RZ, RZ, R129 ;  /* 0x000000ffff807224 */ /* 0x000fe400078e0081 */
[----:B------:R-:W-:-:S07]  /*1ef10*/  IMAD.MOV.U32 R43, RZ, RZ, R40 ;  /* 0x000000ffff2b7224 */ /* 0x000fce00078e0028 */
.L_x_1664:
[----:B------:R-:W-:Y:S05]  /*1ef20*/  BSYNC.RECONVERGENT B0 ;  /* 0x0000000000007941 */ /* 0x000fea0003800200 */
.L_x_1662:
        /* <DEDUP_REMOVED lines=9> */
.L_x_1666:
[----:B------:R-:W-:Y:S01]  /*1efc0*/  MOV R40, R127 ;  /* 0x0000007f00287202 */ /* 0x000fe20000000f00 */
[----:B------:R-:W-:Y:S02]  /*1efd0*/  IMAD.MOV.U32 R129, RZ, RZ, R42 ;  /* 0x000000ffff817224 */ /* 0x000fe400078e002a */
[----:B------:R-:W-:Y:S02]  /*1efe0*/  IMAD.MOV.U32 R127, RZ, RZ, R128 ;  /* 0x000000ffff7f7224 */ /* 0x000fe400078e0080 */
[----:B------:R-:W-:-:S07]  /*1eff0*/  IMAD.MOV.U32 R42, RZ, RZ, R43 ;  /* 0x000000ffff2a7224 */ /* 0x000fce00078e002b */
.L_x_1667:
[----:B------:R-:W-:Y:S05]  /*1f000*/  BSYNC.RECONVERGENT B0 ;  /* 0x0000000000007941 */ /* 0x000fea0003800200 */
.L_x_1665:
        /* <DEDUP_REMOVED lines=9> */
.L_x_1669:
[----:B------:R-:W-:Y:S01]  /*1f0a0*/  MOV R43, R126 ;  /* 0x0000007e002b7202 */ /* 0x000fe20000000f00 */
[----:B------:R-:W-:Y:S02]  /*1f0b0*/  IMAD.MOV.U32 R128, RZ, RZ, R45 ;  /* 0x000000ffff807224 */ /* 0x000fe400078e002d */
[----:B------:R-:W-:Y:S02]  /*1f0c0*/  IMAD.MOV.U32 R126, RZ, RZ, R127 ;  /* 0x000000ffff7e7224 */ /* 0x000fe400078e007f */
[----:B------:R-:W-:-:S07]  /*1f0d0*/  IMAD.MOV.U32 R45, RZ, RZ, R42 ;  /* 0x000000ffff2d7224 */ /* 0x000fce00078e002a */
.L_x_1670:
[----:B------:R-:W-:Y:S05]  /*1f0e0*/  BSYNC.RECONVERGENT B0 ;  /* 0x0000000000007941 */ /* 0x000fea0003800200 */
.L_x_1668:
        /* <DEDUP_REMOVED lines=9> */
.L_x_1672:
[----:B------:R-:W-:Y:S01]  /*1f180*/  MOV R42, R125 ;  /* 0x0000007d002a7202 */ /* 0x000fe20000000f00 */
[----:B------:R-:W-:Y:S02]  /*1f190*/  IMAD.MOV.U32 R127, RZ, RZ, R44 ;  /* 0x000000ffff7f7224 */ /* 0x000fe400078e002c */
[----:B------:R-:W-:Y:S02]  /*1f1a0*/  IMAD.MOV.U32 R125, RZ, RZ, R126 ;  /* 0x000000ffff7d7224 */ /* 0x000fe400078e007e */
[----:B------:R-:W-:-:S07]  /*1f1b0*/  IMAD.MOV.U32 R44, RZ, RZ, R45 ;  /* 0x000000ffff2c7224 */ /* 0x000fce00078e002d */
.L_x_1673:
[----:B------:R-:W-:Y:S05]  /*1f1c0*/  BSYNC.RECONVERGENT B0 ;  /* 0x0000000000007941 */ /* 0x000fea0003800200 */
.L_x_1671:
        /* <DEDUP_REMOVED lines=9> */
.L_x_1675:
[----:B------:R-:W-:Y:S01]  /*1f260*/  MOV R45, R124 ;  /* 0x0000007c002d7202 */ /* 0x000fe20000000f00 */
[----:B------:R-:W-:Y:S02]  /*1f270*/  IMAD.MOV.U32 R126, RZ, RZ, R47 ;  /* 0x000000ffff7e7224 */ /* 0x000fe400078e002f */
[----:B------:R-:W-:Y:S02]  /*1f280*/  IMAD.MOV.U32 R124, RZ, RZ, R125 ;  /* 0x000000ffff7c7224 */ /* 0x000fe400078e007d */
[----:B------:R-:W-:-:S07]  /*1f290*/  IMAD.MOV.U32 R47, RZ, RZ, R44 ;  /* 0x000000ffff2f7224 */ /* 0x000fce00078e002c */
.L_x_1676:
[----:B------:R-:W-:Y:S05]  /*1f2a0*/  BSYNC.RECONVERGENT B0 ;  /* 0x0000000000007941 */ /* 0x000fea0003800200 */
.L_x_1674:
        /* <DEDUP_REMOVED lines=9> */
.L_x_1678:
[----:B------:R-:W-:Y:S01]  /*1f340*/  MOV R44, R123 ;  /* 0x0000007b002c7202 */ /* 0x000fe20000000f00 */
[----:B------:R-:W-:Y:S02]  /*1f350*/  IMAD.MOV.U32 R125, RZ, RZ, R46 ;  /* 0x000000ffff7d7224 */ /* 0x000fe400078e002e */
[----:B------:R-:W-:Y:S02]  /*1f360*/  IMAD.MOV.U32 R123, RZ, RZ, R124 ;  /* 0x000000ffff7b7224 */ /* 0x000fe400078e007c */
[----:B------:R-:W-:-:S07]  /*1f370*/  IMAD.MOV.U32 R46, RZ, RZ, R47 ;  /* 0x000000ffff2e7224 */ /* 0x000fce00078e002f */
.L_x_1679:
[----:B------:R-:W-:Y:S05]  /*1f380*/  BSYNC.RECONVERGENT B0 ;  /* 0x0000000000007941 */ /* 0x000fea0003800200 */
.L_x_1677:
        /* <DEDUP_REMOVED lines=9> */
.L_x_1681:
[----:B------:R-:W-:Y:S01]  /*1f420*/  MOV R47, R122 ;  /* 0x0000007a002f7202 */ /* 0x000fe20000000f00 */
[----:B------:R-:W-:Y:S02]  /*1f430*/  IMAD.MOV.U32 R124, RZ, RZ, R49 ;  /* 0x000000ffff7c7224 */ /* 0x000fe400078e0031 */
[----:B------:R-:W-:Y:S02]  /*1f440*/  IMAD.MOV.U32 R122, RZ, RZ, R123 ;  /* 0x000000ffff7a7224 */ /* 0x000fe400078e007b */
[----:B------:R-:W-:-:S07]  /*1f450*/  IMAD.MOV.U32 R49, RZ, RZ, R46 ;  /* 0x000000ffff317224 */ /* 0x000fce00078e002e */
.L_x_1682:
[----:B------:R-:W-:Y:S05]  /*1f460*/  BSYNC.RECONVERGENT B0 ;  /* 0x0000000000007941 */ /* 0x000fea0003800200 */
.L_x_1680:
        /* <DEDUP_REMOVED lines=9> */
.L_x_1684:
[----:B------:R-:W-:Y:S01]  /*1f500*/  MOV R46, R121 ;  /* 0x00000079002e7202 */ /* 0x000fe20000000f00 */
[----:B------:R-:W-:Y:S02]  /*1f510*/  IMAD.MOV.U32 R123, RZ, RZ, R48 ;  /* 0x000000ffff7b7224 */ /* 0x000fe400078e0030 */
[----:B------:R-:W-:Y:S02]  /*1f520*/  IMAD.MOV.U32 R121, RZ, RZ, R122 ;  /* 0x000000ffff797224 */ /* 0x000fe400078e007a */
[----:B------:R-:W-:-:S07]  /*1f530*/  IMAD.MOV.U32 R48, RZ, RZ, R49 ;  /* 0x000000ffff307224 */ /* 0x000fce00078e0031 */
.L_x_1685:
[----:B------:R-:W-:Y:S05]  /*1f540*/  BSYNC.RECONVERGENT B0 ;  /* 0x0000000000007941 */ /* 0x000fea0003800200 */
.L_x_1683:
        /* <DEDUP_REMOVED lines=9> */
.L_x_1687:
[----:B------:R-:W-:Y:S01]  /*1f5e0*/  MOV R49, R120 ;  /* 0x0000007800317202 */ /* 0x000fe20000000f00 */
[----:B------:R-:W-:Y:S02]  /*1f5f0*/  IMAD.MOV.U32 R122, RZ, RZ, R51 ;  /* 0x000000ffff7a7224 */ /* 0x000fe400078e0033 */
[----:B------:R-:W-:Y:S02]  /*1f600*/  IMAD.MOV.U32 R120, RZ, RZ, R121 ;  /* 0x000000ffff787224 */ /* 0x000fe400078e0079 */
[----:B------:R-:W-:-:S07]  /*1f610*/  IMAD.MOV.U32 R51, RZ, RZ, R48 ;  /* 0x000000ffff337224 */ /* 0x000fce00078e0030 */
.L_x_1688:
[----:B------:R-:W-:Y:S05]  /*1f620*/  BSYNC.RECONVERGENT B0 ;  /* 0x0000000000007941 */ /* 0x000fea0003800200 */
.L_x_1686:
        /* <DEDUP_REMOVED lines=9> */
.L_x_1690:
[----:B------:R-:W-:Y:S01]  /*1f6c0*/  MOV R48, R119 ;  /* 0x0000007700307202 */ /* 0x000fe20000000f00 */
[----:B------:R-:W-:Y:S02]  /*1f6d0*/  IMAD.MOV.U32 R121, RZ, RZ, R50 ;  /* 0x000000ffff797224 */ /* 0x000fe400078e0032 */
[----:B------:R-:W-:Y:S02]  /*1f6e0*/  IMAD.MOV.U32 R119, RZ, RZ, R120 ;  /* 0x000000ffff777224 */ /* 0x000fe400078e0078 */
[----:B------:R-:W-:-:S07]  /*1f6f0*/  IMAD.MOV.U32 R50, RZ, RZ, R51 ;  /* 0x000000ffff327224 */ /* 0x000fce00078e0033 */
.L_x_1691:
[----:B------:R-:W-:Y:S05]  /*1f700*/  BSYNC.RECONVERGENT B0 ;  /* 0x0000000000007941 */ /* 0x000fea0003800200 */
.L_x_1689:
        /* <DEDUP_REMOVED lines=9> */
.L_x_1693:
[----:B------:R-:W-:Y:S01]  /*1f7a0*/  MOV R51, R118 ;  /* 0x0000007600337202 */ /* 0x000fe20000000f00 */
[----:B------:R-:W-:Y:S02]  /*1f7b0*/  IMAD.MOV.U32 R120, RZ, RZ, R53 ;  /* 0x000000ffff787224 */ /* 0x000fe400078e0035 */
[----:B------:R-:W-:Y:S02]  /*1f7c0*/  IMAD.MOV.U32 R118, RZ, RZ, R119 ;  /* 0x000000ffff767224 */ /* 0x000fe400078e0077 */
[----:B------:R-:W-:-:S07]  /*1f7d0*/  IMAD.MOV.U32 R53, RZ, RZ, R50 ;  /* 0x000000ffff357224 */ /* 0x000fce00078e0032 */
.L_x_1694:
[----:B------:R-:W-:Y:S05]  /*1f7e0*/  BSYNC.RECONVERGENT B0 ;  /* 0x0000000000007941 */ /* 0x000fea0003800200 */
.L_x_1692:
        /* <DEDUP_REMOVED lines=9> */
.L_x_1696:
[----:B------:R-:W-:Y:S01]  /*1f880*/  MOV R50, R117 ;  /* 0x0000007500327202 */ /* 0x000fe20000000f00 */
[----:B------:R-:W-:Y:S02]  /*1f890*/  IMAD.MOV.U32 R119, RZ, RZ, R52 ;  /* 0x000000ffff777224 */ /* 0x000fe400078e0034 */
[----:B------:R-:W-:Y:S02]  /*1f8a0*/  IMAD.MOV.U32 R117, RZ, RZ, R118 ;  /* 0x000000ffff757224 */ /* 0x000fe400078e0076 */
[----:B------:R-:W-:-:S07]  /*1f8b0*/  IMAD.MOV.U32 R52, RZ, RZ, R53 ;  /* 0x000000ffff347224 */ /* 0x000fce00078e0035 */
.L_x_1697:
[----:B------:R-:W-:Y:S05]  /*1f8c0*/  BSYNC.RECONVERGENT B0 ;  /* 0x0000000000007941 */ /* 0x000fea0003800200 */
.L_x_1695:
        /* <DEDUP_REMOVED lines=9> */
.L_x_1699:
[----:B------:R-:W-:Y:S01]  /*1f960*/  MOV R53, R116 ;  /* 0x0000007400357202 */ /* 0x000fe20000000f00 */
[----:B------:R-:W-:Y:S02]  /*1f970*/  IMAD.MOV.U32 R118, RZ, RZ, R55 ;  /* 0x000000ffff767224 */ /* 0x000fe400078e0037 */
[----:B------:R-:W-:Y:S02]  /*1f980*/  IMAD.MOV.U32 R116, RZ, RZ, R117 ;  /* 0x000000ffff747224 */ /* 0x000fe400078e0075 */
[----:B------:R-:W-:-:S07]  /*1f990*/  IMAD.MOV.U32 R55, RZ, RZ, R52 ;  /* 0x000000ffff377224 */ /* 0x000fce00078e0034 */
.L_x_1700:
[----:B------:R-:W-:Y:S05]  /*1f9a0*/  BSYNC.RECONVERGENT B0 ;  /* 0x0000000000007941 */ /* 0x000fea0003800200 */
.L_x_1698:
        /* <DEDUP_REMOVED lines=9> */
.L_x_1702:
[----:B------:R-:W-:Y:S01]  /*1fa40*/  MOV R52, R115 ;  /* 0x0000007300347202 */ /* 0x000fe20000000f00 */
[----:B------:R-:W-:Y:S02]  /*1fa50*/  IMAD.MOV.U32 R117, RZ, RZ, R54 ;  /* 0x000000ffff757224 */ /* 0x000fe400078e0036 */
[----:B------:R-:W-:Y:S02]  /*1fa60*/  IMAD.MOV.U32 R115, RZ, RZ, R116 ;  /* 0x000000ffff737224 */ /* 0x000fe400078e0074 */
[----:B------:R-:W-:-:S07]  /*1fa70*/  IMAD.MOV.U32 R54, RZ, RZ, R55 ;  /* 0x000000ffff367224 */ /* 0x000fce00078e0037 */
.L_x_1703:
[----:B------:R-:W-:Y:S05]  /*1fa80*/  BSYNC.RECONVERGENT B0 ;  /* 0x0000000000007941 */ /* 0x000fea0003800200 */
.L_x_1701:
        /* <DEDUP_REMOVED lines=9> */
.L_x_1705:
[----:B------:R-:W-:Y:S01]  /*1fb20*/  MOV R55, R114 ;  /* 0x0000007200377202 */ /* 0x000fe20000000f00 */
[----:B------:R-:W-:Y:S02]  /*1fb30*/  IMAD.MOV.U32 R116, RZ, RZ, R57 ;  /* 0x000000ffff747224 */ /* 0x000fe400078e0039 */
[----:B------:R-:W-:Y:S02]  /*1fb40*/  IMAD.MOV.U32 R114, RZ, RZ, R115 ;  /* 0x000000ffff727224 */ /* 0x000fe400078e0073 */
[----:B------:R-:W-:-:S07]  /*1fb50*/  IMAD.MOV.U32 R57, RZ, RZ, R54 ;  /* 0x000000ffff397224 */ /* 0x000fce00078e0036 */
.L_x_1706:
[----:B------:R-:W-:Y:S05]  /*1fb60*/  BSYNC.RECONVERGENT B0 ;  /* 0x0000000000007941 */ /* 0x000fea0003800200 */
.L_x_1704:
        /* <DEDUP_REMOVED lines=9> */
.L_x_1708:
[----:B------:R-:W-:Y:S01]  /*1fc00*/  MOV R54, R113 ;  /* 0x0000007100367202 */ /* 0x000fe20000000f00 */
[----:B------:R-:W-:Y:S02]  /*1fc10*/  IMAD.MOV.U32 R115, RZ, RZ, R56 ;  /* 0x000000ffff737224 */ /* 0x000fe400078e0038 */
[----:B------:R-:W-:Y:S02]  /*1fc20*/  IMAD.MOV.U32 R113, RZ, RZ, R114 ;  /* 0x000000ffff717224 */ /* 0x000fe400078e0072 */
[----:B------:R-:W-:-:S07]  /*1fc30*/  IMAD.MOV.U32 R56, RZ, RZ, R57 ;  /* 0x000000ffff387224 */ /* 0x000fce00078e0039 */
.L_x_1709:
[----:B------:R-:W-:Y:S05]  /*1fc40*/  BSYNC.RECONVERGENT B0 ;  /* 0x0000000000007941 */ /* 0x000fea0003800200 */
.L_x_1707:
        /* <DEDUP_REMOVED lines=9> */
.L_x_1711:
[----:B------:R-:W-:Y:S01]  /*1fce0*/  MOV R57, R112 ;  /* 0x0000007000397202 */ /* 0x000fe20000000f00 */
[----:B------:R-:W-:Y:S02]  /*1fcf0*/  IMAD.MOV.U32 R114, RZ, RZ, R59 ;  /* 0x000000ffff727224 */ /* 0x000fe400078e003b */
[----:B------:R-:W-:Y:S02]  /*1fd00*/  IMAD.MOV.U32 R112, RZ, RZ, R113 ;  /* 0x000000ffff707224 */ /* 0x000fe400078e0071 */
[----:B------:R-:W-:-:S07]  /*1fd10*/  IMAD.MOV.U32 R59, RZ, RZ, R56 ;  /* 0x000000ffff3b7224 */ /* 0x000fce00078e0038 */
.L_x_1712:
[----:B------:R-:W-:Y:S05]  /*1fd20*/  BSYNC.RECONVERGENT B0 ;  /* 0x0000000000007941 */ /* 0x000fea0003800200 */
.L_x_1710:
        /* <DEDUP_REMOVED lines=9> */
.L_x_1714:
[----:B------:R-:W-:Y:S01]  /*1fdc0*/  MOV R56, R37 ;  /* 0x0000002500387202 */ /* 0x000fe20000000f00 */
[----:B------:R-:W-:Y:S02]  /*1fdd0*/  IMAD.MOV.U32 R113, RZ, RZ, R98 ;  /* 0x000000ffff717224 */ /* 0x000fe400078e0062 */
[----:B------:R-:W-:Y:S02]  /*1fde0*/  IMAD.MOV.U32 R37, RZ, RZ, R112 ;  /* 0x000000ffff257224 */ /* 0x000fe400078e0070 */
[----:B------:R-:W-:-:S07]  /*1fdf0*/  IMAD.MOV.U32 R98, RZ, RZ, R59 ;  /* 0x000000ffff627224 */ /* 0x000fce00078e003b */
.L_x_1715:
[----:B------:R-:W-:Y:S05]  /*1fe00*/  BSYNC.RECONVERGENT B0 ;  /* 0x0000000000007941 */ /* 0x000fea0003800200 */
.L_x_1713:
        /* <DEDUP_REMOVED lines=18> */
.L_x_1717:
[----:B------:R-:W-:Y:S02]  /*1ff30*/  IMAD.MOV.U32 R112, RZ, RZ, R61 ;  /* 0x000000ffff707224 */ /* 0x000fe400078e003d */
[----:B------:R-:W-:Y:S02]  /*1ff40*/  IMAD.MOV.U32 R59, RZ, RZ, R110 ;  /* 0x000000ffff3b7224 */ /* 0x000fe400078e006e */
[----:B------:R-:W-:Y:S02]  /*1ff50*/  IMAD.MOV.U32 R61, RZ, RZ, R58 ;  /* 0x000000ffff3d7224 */ /* 0x000fe400078e003a */
[----:B------:R-:W-:-:S07]  /*1ff60*/  IMAD.MOV.U32 R110, RZ, RZ, R111 ;  /* 0x000000ffff6e7224 */ /* 0x000fce00078e006f */
.L_x_1718:
[----:B------:R-:W-:Y:S05]  /*1ff70*/  BSYNC.RECONVERGENT B0 ;  /* 0x0000000000007941 */ /* 0x000fea0003800200 */
.L_x_1716:
        /* <DEDUP_REMOVED lines=9> */
.L_x_1720:
[----:B------:R-:W-:Y:S02]  /*20010*/  IMAD.MOV.U32 R111, RZ, RZ, R60 ;  /* 0x000000ffff6f7224 */ /* 0x000fe400078e003c */
[----:B------:R-:W-:Y:S02]  /*20020*/  IMAD.MOV.U32 R58, RZ, RZ, R109 ;  /* 0x000000ffff3a7224 */ /* 0x000fe400078e006d */
[----:B------:R-:W-:Y:S02]  /*20030*/  IMAD.MOV.U32 R60, RZ, RZ, R61 ;  /* 0x000000ffff3c7224 */ /* 0x000fe400078e003d */
[----:B------:R-:W-:-:S07]  /*20040*/  IMAD.MOV.U32 R109, RZ, RZ, R110 ;  /* 0x000000ffff6d7224 */ /* 0x000fce00078e006e */
.L_x_1721:
[----:B------:R-:W-:Y:S05]  /*20050*/  BSYNC.RECONVERGENT B0 ;  /* 0x0000000000007941 */ /* 0x000fea0003800200 */
.L_x_1719:
        /* <DEDUP_REMOVED lines=9> */
.L_x_1723:
[----:B------:R-:W-:Y:S02]  /*200f0*/  IMAD.MOV.U32 R110, RZ, RZ, R63 ;  /* 0x000000ffff6e7224 */ /* 0x000fe400078e003f */
[----:B------:R-:W-:Y:S02]  /*20100*/  IMAD.MOV.U32 R61, RZ, RZ, R108 ;  /* 0x000000ffff3d7224 */ /* 0x000fe400078e006c */
[----:B------:R-:W-:Y:S02]  /*20110*/  IMAD.MOV.U32 R63, RZ, RZ, R60 ;  /* 0x000000ffff3f7224 */ /* 0x000fe400078e003c */
[----:B------:R-:W-:-:S07]  /*20120*/  IMAD.MOV.U32 R108, RZ, RZ, R109 ;  /* 0x000000ffff6c7224 */ /* 0x000fce00078e006d */
.L_x_1724:
[----:B------:R-:W-:Y:S05]  /*20130*/  BSYNC.RECONVERGENT B0 ;  /* 0x0000000000007941 */ /* 0x000fea0003800200 */
.L_x_1722:
        /* <DEDUP_REMOVED lines=9> */
.L_x_1726:
[----:B------:R-:W-:Y:S02]  /*201d0*/  IMAD.MOV.U32 R109, RZ, RZ, R62 ;  /* 0x000000ffff6d7224 */ /* 0x000fe400078e003e */
[----:B------:R-:W-:Y:S02]  /*201e0*/  IMAD.MOV.U32 R60, RZ, RZ, R107 ;  /* 0x000000ffff3c7224 */ /* 0x000fe400078e006b */
[----:B------:R-:W-:Y:S02]  /*201f0*/  IMAD.MOV.U32 R62, RZ, RZ, R63 ;  /* 0x000000ffff3e7224 */ /* 0x000fe400078e003f */
[----:B------:R-:W-:-:S07]  /*20200*/  IMAD.MOV.U32 R107, RZ, RZ, R108 ;  /* 0x000000ffff6b7224 */ /* 0x000fce00078e006c */
.L_x_1727:
[----:B------:R-:W-:Y:S05]  /*20210*/  BSYNC.RECONVERGENT B0 ;  /* 0x0000000000007941 */ /* 0x000fea0003800200 */
.L_x_1725:
        /* <DEDUP_REMOVED lines=9> */
.L_x_1729:
[----:B------:R-:W-:Y:S02]  /*202b0*/  IMAD.MOV.U32 R108, RZ, RZ, R65 ;  /* 0x000000ffff6c7224 */ /* 0x000fe400078e0041 */
[----:B------:R-:W-:Y:S02]  /*202c0*/  IMAD.MOV.U32 R63, RZ, RZ, R106 ;  /* 0x000000ffff3f7224 */ /* 0x000fe400078e006a */
[----:B------:R-:W-:Y:S02]  /*202d0*/  IMAD.MOV.U32 R65, RZ, RZ, R62 ;  /* 0x000000ffff417224 */ /* 0x000fe400078e003e */
[----:B------:R-:W-:-:S07]  /*202e0*/  IMAD.MOV.U32 R106, RZ, RZ, R107 ;  /* 0x000000ffff6a7224 */ /* 0x000fce00078e006b */
.L_x_1730:
[----:B------:R-:W-:Y:S05]  /*202f0*/  BSYNC.RECONVERGENT B0 ;  /* 0x0000000000007941 */ /* 0x000fea0003800200 */
.L_x_1728:
        /* <DEDUP_REMOVED lines=9> */
.L_x_1732:
[----:B------:R-:W-:Y:S02]  /*20390*/  IMAD.MOV.U32 R107, RZ, RZ, R64 ;  /* 0x000000ffff6b7224 */ /* 0x000fe400078e0040 */
[----:B------:R-:W-:Y:S02]  /*203a0*/  IMAD.MOV.U32 R62, RZ, RZ, R105 ;  /* 0x000000ffff3e7224 */ /* 0x000fe400078e0069 */
[----:B------:R-:W-:Y:S02]  /*203b0*/  IMAD.MOV.U32 R64, RZ, RZ, R65 ;  /* 0x000000ffff407224 */ /* 0x000fe400078e0041 */
[----:B------:R-:W-:-:S07]  /*203c0*/  IMAD.MOV.U32 R105, RZ, RZ, R106 ;  /* 0x000000ffff697224 */ /* 0x000fce00078e006a */
.L_x_1733:
[----:B------:R-:W-:Y:S05]  /*203d0*/  BSYNC.RECONVERGENT B0 ;  /* 0x0000000000007941 */ /* 0x000fea0003800200 */
.L_x_1731:
        /* <DEDUP_REMOVED lines=9> */
.L_x_1735:
[----:B------:R-:W-:Y:S02]  /*20470*/  IMAD.MOV.U32 R106, RZ, RZ, R67 ;  /* 0x000000ffff6a7224 */ /* 0x000fe400078e0043 */
[----:B------:R-:W-:Y:S02]  /*20480*/  IMAD.MOV.U32 R65, RZ, RZ, R104 ;  /* 0x000000ffff417224 */ /* 0x000fe400078e0068 */
[----:B------:R-:W-:Y:S02]  /*20490*/  IMAD.MOV.U32 R67, RZ, RZ, R64 ;  /* 0x000000ffff437224 */ /* 0x000fe400078e0040 */
[----:B------:R-:W-:-:S07]  /*204a0*/  IMAD.MOV.U32 R104, RZ, RZ, R105 ;  /* 0x000000ffff687224 */ /* 0x000fce00078e0069 */
.L_x_1736:
[----:B------:R-:W-:Y:S05]  /*204b0*/  BSYNC.RECONVERGENT B0 ;  /* 0x0000000000007941 */ /* 0x000fea0003800200 */
.L_x_1734:
        /* <DEDUP_REMOVED lines=9> */
.L_x_1738:
[----:B------:R-:W-:Y:S02]  /*20550*/  IMAD.MOV.U32 R105, RZ, RZ, R66 ;  /* 0x000000ffff697224 */ /* 0x000fe400078e0042 */
[----:B------:R-:W-:Y:S02]  /*20560*/  IMAD.MOV.U32 R64, RZ, RZ, R103 ;  /* 0x000000ffff407224 */ /* 0x000fe400078e0067 */
[----:B------:R-:W-:Y:S02]  /*20570*/  IMAD.MOV.U32 R66, RZ, RZ, R67 ;  /* 0x000000ffff427224 */ /* 0x000fe400078e0043 */
[----:B------:R-:W-:-:S07]  /*20580*/  IMAD.MOV.U32 R103, RZ, RZ, R104 ;  /* 0x000000ffff677224 */ /* 0x000fce00078e0068 */
.L_x_1739:
[----:B------:R-:W-:Y:S05]  /*20590*/  BSYNC.RECONVERGENT B0 ;  /* 0x0000000000007941 */ /* 0x000fea0003800200 */
.L_x_1737:
        /* <DEDUP_REMOVED lines=9> */
.L_x_1741:
[----:B------:R-:W-:Y:S02]  /*20630*/  IMAD.MOV.U32 R104, RZ, RZ, R69 ;  /* 0x000000ffff687224 */ /* 0x000fe400078e0045 */
[----:B------:R-:W-:Y:S02]  /*20640*/  IMAD.MOV.U32 R67, RZ, RZ, R102 ;  /* 0x000000ffff437224 */ /* 0x000fe400078e0066 */
[----:B------:R-:W-:Y:S02]  /*20650*/  IMAD.MOV.U32 R69, RZ, RZ, R66 ;  /* 0x000000ffff457224 */ /* 0x000fe400078e0042 */
[----:B------:R-:W-:-:S07]  /*20660*/  IMAD.MOV.U32 R102, RZ, RZ, R103 ;  /* 0x000000ffff667224 */ /* 0x000fce00078e0067 */
.L_x_1742:
[----:B------:R-:W-:Y:S05]  /*20670*/  BSYNC.RECONVERGENT B0 ;  /* 0x0000000000007941 */ /* 0x000fea0003800200 */
.L_x_1740:
        /* <DEDUP_REMOVED lines=9> */
.L_x_1744:
[----:B------:R-:W-:Y:S02]  /*20710*/  IMAD.MOV.U32 R103, RZ, RZ, R68 ;  /* 0x000000ffff677224 */ /* 0x000fe400078e0044 */
[----:B------:R-:W-:Y:S02]  /*20720*/  IMAD.MOV.U32 R66, RZ, RZ, R101 ;  /* 0x000000ffff427224 */ /* 0x000fe400078e0065 */
[----:B------:R-:W-:Y:S02]  /*20730*/  IMAD.MOV.U32 R68, RZ, RZ, R69 ;  /* 0x000000ffff447224 */ /* 0x000fe400078e0045 */
[----:B------:R-:W-:-:S07]  /*20740*/  IMAD.MOV.U32 R101, RZ, RZ, R102 ;  /* 0x000000ffff657224 */ /* 0x000fce00078e0066 */
.L_x_1745:
[----:B------:R-:W-:Y:S05]  /*20750*/  BSYNC.RECONVERGENT B0 ;  /* 0x0000000000007941 */ /* 0x000fea0003800200 */
.L_x_1743:
        /* <DEDUP_REMOVED lines=9> */
.L_x_1747:
[----:B------:R-:W-:Y:S02]  /*207f0*/  IMAD.MOV.U32 R102, RZ, RZ, R71 ;  /* 0x000000ffff667224 */ /* 0x000fe400078e0047 */
[----:B------:R-:W-:Y:S02]  /*20800*/  IMAD.MOV.U32 R69, RZ, RZ, R100 ;  /* 0x000000ffff457224 */ /* 0x000fe400078e0064 */
[----:B------:R-:W-:Y:S02]  /*20810*/  IMAD.MOV.U32 R71, RZ, RZ, R68 ;  /* 0x000000ffff477224 */ /* 0x000fe400078e0044 */
[----:B------:R-:W-:-:S07]  /*20820*/  IMAD.MOV.U32 R100, RZ, RZ, R101 ;  /* 0x000000ffff647224 */ /* 0x000fce00078e0065 */
.L_x_1748:
[----:B------:R-:W-:Y:S05]  /*20830*/  BSYNC.RECONVERGENT B0 ;  /* 0x0000000000007941 */ /* 0x000fea0003800200 */
.L_x_1746:
        /* <DEDUP_REMOVED lines=9> */
.L_x_1750:
[----:B------:R-:W-:Y:S02]  /*208d0*/  IMAD.MOV.U32 R101, RZ, RZ, R70 ;  /* 0x000000ffff657224 */ /* 0x000fe400078e0046 */
[----:B------:R-:W-:Y:S02]  /*208e0*/  IMAD.MOV.U32 R68, RZ, RZ, R99 ;  /* 0x000000ffff447224 */ /* 0x000fe400078e0063 */
[----:B------:R-:W-:Y:S02]  /*208f0*/  IMAD.MOV.U32 R70, RZ, RZ, R71 ;  /* 0x000000ffff467224 */ /* 0x000fe400078e0047 */
[----:B------:R-:W-:-:S07]  /*20900*/  IMAD.MOV.U32 R99, RZ, RZ, R100 ;  /* 0x000000ffff637224 */ /* 0x000fce00078e0064 */
.L_x_1751:
[----:B------:R-:W-:Y:S05]  /*20910*/  BSYNC.RECONVERGENT B0 ;  /* 0x0000000000007941 */ /* 0x000fea0003800200 */
.L_x_1749:
        /* <DEDUP_REMOVED lines=9> */
.L_x_1753:
[----:B------:R-:W-:Y:S02]  /*209b0*/  IMAD.MOV.U32 R100, RZ, RZ, R73 ;  /* 0x000000ffff647224 */ /* 0x000fe400078e0049 */
[----:B------:R-:W-:Y:S02]  /*209c0*/  IMAD.MOV.U32 R71, RZ, RZ, R96 ;  /* 0x000000ffff477224 */ /* 0x000fe400078e0060 */
[----:B------:R-:W-:Y:S02]  /*209d0*/  IMAD.MOV.U32 R73, RZ, RZ, R70 ;  /* 0x000000ffff497224 */ /* 0x000fe400078e0046 */
[----:B------:R-:W-:-:S07]  /*209e0*/  IMAD.MOV.U32 R96, RZ, RZ, R99 ;  /* 0x000000ffff607224 */ /* 0x000fce00078e0063 */
.L_x_1754:
[----:B------:R-:W-:Y:S05]  /*209f0*/  BSYNC.RECONVERGENT B0 ;  /* 0x0000000000007941 */ /* 0x000fea0003800200 */
.L_x_1752:
        /* <DEDUP_REMOVED lines=9> */
.L_x_1756:
[----:B------:R-:W-:Y:S02]  /*20a90*/  IMAD.MOV.U32 R99, RZ, RZ, R72 ;  /* 0x000000ffff637224 */ /* 0x000fe400078e0048 */
[----:B------:R-:W-:Y:S02]  /*20aa0*/  IMAD.MOV.U32 R70, RZ, RZ, R97 ;  /* 0x000000ffff467224 */ /* 0x000fe400078e0061 */
[----:B------:R-:W-:Y:S02]  /*20ab0*/  IMAD.MOV.U32 R72, RZ, RZ, R73 ;  /* 0x000000ffff487224 */ /* 0x000fe400078e0049 */
[----:B------:R-:W-:-:S07]  /*20ac0*/  IMAD.MOV.U32 R97, RZ, RZ, R96 ;  /* 0x000000ffff617224 */ /* 0x000fce00078e0060 */
.L_x_1757:
[----:B------:R-:W-:Y:S05]  /*20ad0*/  BSYNC.RECONVERGENT B0 ;  /* 0x0000000000007941 */ /* 0x000fea0003800200 */
.L_x_1755:
        /* <DEDUP_REMOVED lines=9> */
.L_x_1759:
[----:B------:R-:W-:Y:S02]  /*20b70*/  IMAD.MOV.U32 R96, RZ, RZ, R75 ;  /* 0x000000ffff607224 */ /* 0x000fe400078e004b */
[----:B------:R-:W-:Y:S02]  /*20b80*/  IMAD.MOV.U32 R73, RZ, RZ, R94 ;  /* 0x000000ffff497224 */ /* 0x000fe400078e005e */
[----:B------:R-:W-:Y:S02]  /*20b90*/  IMAD.MOV.U32 R75, RZ, RZ, R72 ;  /* 0x000000ffff4b7224 */ /* 0x000fe400078e0048 */
[----:B------:R-:W-:-:S07]  /*20ba0*/  IMAD.MOV.U32 R94, RZ, RZ, R97 ;  /* 0x000000ffff5e7224 */ /* 0x000fce00078e0061 */
.L_x_1760:
[----:B------:R-:W-:Y:S05]  /*20bb0*/  BSYNC.RECONVERGENT B0 ;  /* 0x0000000000007941 */ /* 0x000fea0003800200 */
.L_x_1758:
        /* <DEDUP_REMOVED lines=9> */
.L_x_1762:
[----:B------:R-:W-:Y:S02]  /*20c50*/  IMAD.MOV.U32 R97, RZ, RZ, R74 ;  /* 0x000000ffff617224 */ /* 0x000fe400078e004a */
[----:B------:R-:W-:Y:S02]  /*20c60*/  IMAD.MOV.U32 R72, RZ, RZ, R95 ;  /* 0x000000ffff487224 */ /* 0x000fe400078e005f */
[----:B------:R-:W-:Y:S02]  /*20c70*/  IMAD.MOV.U32 R74, RZ, RZ, R75 ;  /* 0x000000ffff4a7224 */ /* 0x000fe400078e004b */
[----:B------:R-:W-:-:S07]  /*20c80*/  IMAD.MOV.U32 R95, RZ, RZ, R94 ;  /* 0x000000ffff5f7224 */ /* 0x000fce00078e005e */
.L_x_1763:
[----:B------:R-:W-:Y:S05]  /*20c90*/  BSYNC.RECONVERGENT B0 ;  /* 0x0000000000007941 */ /* 0x000fea0003800200 */
.L_x_1761:
        /* <DEDUP_REMOVED lines=9> */
.L_x_1765:
[----:B------:R-:W-:Y:S02]  /*20d30*/  IMAD.MOV.U32 R94, RZ, RZ, R77 ;  /* 0x000000ffff5e7224 */ /* 0x000fe400078e004d */
[----:B------:R-:W-:Y:S02]  /*20d40*/  IMAD.MOV.U32 R75, RZ, RZ, R92 ;  /* 0x000000ffff4b7224 */ /* 0x000fe400078e005c */
[----:B------:R-:W-:Y:S02]  /*20d50*/  IMAD.MOV.U32 R77, RZ, RZ, R74 ;  /* 0x000000ffff4d7224 */ /* 0x000fe400078e004a */
[----:B------:R-:W-:-:S07]  /*20d60*/  IMAD.MOV.U32 R92, RZ, RZ, R95 ;  /* 0x000000ffff5c7224 */ /* 0x000fce00078e005f */
.L_x_1766:
[----:B------:R-:W-:Y:S05]  /*20d70*/  BSYNC.RECONVERGENT B0 ;  /* 0x0000000000007941 */ /* 0x000fea0003800200 */
.L_x_1764:
        /* <DEDUP_REMOVED lines=9> */
.L_x_1768:
[----:B------:R-:W-:Y:S02]  /*20e10*/  IMAD.MOV.U32 R95, RZ, RZ, R76 ;  /* 0x000000ffff5f7224 */ /* 0x000fe400078e004c */
[----:B------:R-:W-:Y:S02]  /*20e20*/  IMAD.MOV.U32 R74, RZ, RZ, R93 ;  /* 0x000000ffff4a7224 */ /* 0x000fe400078e005d */
[----:B------:R-:W-:Y:S02]  /*20e30*/  IMAD.MOV.U32 R76, RZ, RZ, R77 ;  /* 0x000000ffff4c7224 */ /* 0x000fe400078e004d */
[----:B------:R-:W-:-:S07]  /*20e40*/  IMAD.MOV.U32 R93, RZ, RZ, R92 ;  /* 0x000000ffff5d7224 */ /* 0x000fce00078e005c */
.L_x_1769:
[----:B------:R-:W-:Y:S05]  /*20e50*/  BSYNC.RECONVERGENT B0 ;  /* 0x0000000000007941 */ /* 0x000fea0003800200 */
.L_x_1767:
        /* <DEDUP_REMOVED lines=9> */
.L_x_1771:
[----:B------:R-:W-:Y:S02]  /*20ef0*/  IMAD.MOV.U32 R92, RZ, RZ, R79 ;  /* 0x000000ffff5c7224 */ /* 0x000fe400078e004f */
[----:B------:R-:W-:Y:S02]  /*20f00*/  IMAD.MOV.U32 R77, RZ, RZ, R90 ;  /* 0x000000ffff4d7224 */ /* 0x000fe400078e005a */
[----:B------:R-:W-:Y:S02]  /*20f10*/  IMAD.MOV.U32 R79, RZ, RZ, R76 ;  /* 0x000000ffff4f7224 */ /* 0x000fe400078e004c */
[----:B------:R-:W-:-:S07]  /*20f20*/  IMAD.MOV.U32 R90, RZ, RZ, R93 ;  /* 0x000000ffff5a7224 */ /* 0x000fce00078e005d */
.L_x_1772:
[----:B------:R-:W-:Y:S05]  /*20f30*/  BSYNC.RECONVERGENT B0 ;  /* 0x0000000000007941 */ /* 0x000fea0003800200 */
.L_x_1770:
        /* <DEDUP_REMOVED lines=9> */
.L_x_1774:
[----:B------:R-:W-:Y:S02]  /*20fd0*/  IMAD.MOV.U32 R93, RZ, RZ, R78 ;  /* 0x000000ffff5d7224 */ /* 0x000fe400078e004e */
[----:B------:R-:W-:Y:S02]  /*20fe0*/  IMAD.MOV.U32 R76, RZ, RZ, R91 ;  /* 0x000000ffff4c7224 */ /* 0x000fe400078e005b */
[----:B------:R-:W-:Y:S02]  /*20ff0*/  IMAD.MOV.U32 R78, RZ, RZ, R79 ;  /* 0x000000ffff4e7224 */ /* 0x000fe400078e004f */
[----:B------:R-:W-:-:S07]  /*21000*/  IMAD.MOV.U32 R91, RZ, RZ, R90 ;  /* 0x000000ffff5b7224 */ /* 0x000fce00078e005a */
.L_x_1775:
[----:B------:R-:W-:Y:S05]  /*21010*/  BSYNC.RECONVERGENT B0 ;  /* 0x0000000000007941 */ /* 0x000fea0003800200 */
.L_x_1773:
        /* <DEDUP_REMOVED lines=9> */
.L_x_1777:
[----:B------:R-:W-:Y:S02]  /*210b0*/  IMAD.MOV.U32 R90, RZ, RZ, R81 ;  /* 0x000000ffff5a7224 */ /* 0x000fe400078e0051 */
[----:B------:R-:W-:Y:S02]  /*210c0*/  IMAD.MOV.U32 R79, RZ, RZ, R88 ;  /* 0x000000ffff4f7224 */ /* 0x000fe400078e0058 */
[----:B------:R-:W-:Y:S02]  /*210d0*/  IMAD.MOV.U32 R81, RZ, RZ, R78 ;  /* 0x000000ffff517224 */ /* 0x000fe400078e004e */
[----:B------:R-:W-:-:S07]  /*210e0*/  IMAD.MOV.U32 R88, RZ, RZ, R91 ;  /* 0x000000ffff587224 */ /* 0x000fce00078e005b */
.L_x_1778:
[----:B------:R-:W-:Y:S05]  /*210f0*/  BSYNC.RECONVERGENT B0 ;  /* 0x0000000000007941 */ /* 0x000fea0003800200 */
.L_x_1776:
        /* <DEDUP_REMOVED lines=9> */
.L_x_1780:
[----:B------:R-:W-:Y:S02]  /*21190*/  IMAD.MOV.U32 R91, RZ, RZ, R80 ;  /* 0x000000ffff5b7224 */ /* 0x000fe400078e0050 */
[----:B------:R-:W-:Y:S02]  /*211a0*/  IMAD.MOV.U32 R78, RZ, RZ, R89 ;  /* 0x000000ffff4e7224 */ /* 0x000fe400078e0059 */
[----:B------:R-:W-:Y:S02]  /*211b0*/  IMAD.MOV.U32 R80, RZ, RZ, R81 ;  /* 0x000000ffff507224 */ /* 0x000fe400078e0051 */
[----:B------:R-:W-:-:S07]  /*211c0*/  IMAD.MOV.U32 R89, RZ, RZ, R88 ;  /* 0x000000ffff597224 */ /* 0x000fce00078e0058 */
.L_x_1781:
[----:B------:R-:W-:Y:S05]  /*211d0*/  BSYNC.RECONVERGENT B0 ;  /* 0x0000000000007941 */ /* 0x000fea0003800200 */
.L_x_1779:
        /* <DEDUP_REMOVED lines=9> */
.L_x_1783:
[----:B------:R-:W-:Y:S02]  /*21270*/  IMAD.MOV.U32 R88, RZ, RZ, R83 ;  /* 0x000000ffff587224 */ /* 0x000fe400078e0053 */
[----:B------:R-:W-:Y:S02]  /*21280*/  IMAD.MOV.U32 R81, RZ, RZ, R86 ;  /* 0x000000ffff517224 */ /* 0x000fe400078e0056 */
[----:B------:R-:W-:Y:S02]  /*21290*/  IMAD.MOV.U32 R83, RZ, RZ, R80 ;  /* 0x000000ffff537224 */ /* 0x000fe400078e0050 */
[----:B------:R-:W-:-:S07]  /*212a0*/  IMAD.MOV.U32 R86, RZ, RZ, R89 ;  /* 0x000000ffff567224 */ /* 0x000fce00078e0059 */
.L_x_1784:
[----:B------:R-:W-:Y:S05]  /*212b0*/  BSYNC.RECONVERGENT B0 ;  /* 0x0000000000007941 */ /* 0x000fea0003800200 */
.L_x_1782:
        /* <DEDUP_REMOVED lines=9> */
.L_x_1786:
[----:B------:R-:W-:Y:S02]  /*21350*/  IMAD.MOV.U32 R89, RZ, RZ, R82 ;  /* 0x000000ffff597224 */ /* 0x000fe400078e0052 */
[----:B------:R-:W-:Y:S02]  /*21360*/  IMAD.MOV.U32 R80, RZ, RZ, R87 ;  /* 0x000000ffff507224 */ /* 0x000fe400078e0057 */
[----:B------:R-:W-:Y:S02]  /*21370*/  IMAD.MOV.U32 R82, RZ, RZ, R83 ;  /* 0x000000ffff527224 */ /* 0x000fe400078e0053 */
[----:B------:R-:W-:-:S07]  /*21380*/  IMAD.MOV.U32 R87, RZ, RZ, R86 ;  /* 0x000000ffff577224 */ /* 0x000fce00078e0056 */
.L_x_1787:
[----:B------:R-:W-:Y:S05]  /*21390*/  BSYNC.RECONVERGENT B0 ;  /* 0x0000000000007941 */ /* 0x000fea0003800200 */
.L_x_1785:
        /* <DEDUP_REMOVED lines=9> */
.L_x_1789:
[----:B------:R-:W-:Y:S02]  /*21430*/  IMAD.MOV.U32 R86, RZ, RZ, R85 ;  /* 0x000000ffff567224 */ /* 0x000fe400078e0055 */
[----:B------:R-:W-:Y:S02]  /*21440*/  IMAD.MOV.U32 R83, RZ, RZ, R84 ;  /* 0x000000ffff537224 */ /* 0x000fe400078e0054 */
[----:B------:R-:W-:Y:S02]  /*21450*/  IMAD.MOV.U32 R85, RZ, RZ, R82 ;  /* 0x000000ffff557224 */ /* 0x000fe400078e0052 */
[----:B------:R-:W-:-:S07]  /*21460*/  IMAD.MOV.U32 R84, RZ, RZ, R87 ;  /* 0x000000ffff547224 */ /* 0x000fce00078e0057 */
.L_x_1790:
[----:B------:R-:W-:Y:S05]  /*21470*/  BSYNC.RECONVERGENT B0 ;  /* 0x0000000000007941 */ /* 0x000fea0003800200 */
.L_x_1788:
        /* <DEDUP_REMOVED lines=9> */
.L_x_1792:
[----:B------:R-:W-:Y:S02]  /*21510*/  IMAD.MOV.U32 R87, RZ, RZ, R34 ;  /* 0x000000ffff577224 */ /* 0x000fe400078e0022 */
[----:B------:R-:W-:Y:S02]  /*21520*/  IMAD.MOV.U32 R82, RZ, RZ, R35 ;  /* 0x000000ffff527224 */ /* 0x000fe400078e0023 */
[----:B------:R-:W-:Y:S02]  /*21530*/  IMAD.MOV.U32 R34, RZ, RZ, R85 ;  /* 0x000000ffff227224 */ /* 0x000fe400078e0055 */
[----:B------:R-:W-:-:S07]  /*21540*/  IMAD.MOV.U32 R35, RZ, RZ, R84 ;  /* 0x000000ffff237224 */ /* 0x000fce00078e0054 */
.L_x_1793:
[----:B------:R-:W-:Y:S05]  /*21550*/  BSYNC.RECONVERGENT B0 ;  /* 0x0000000000007941 */ /* 0x000fea0003800200 */
.L_x_1791:
        /* <DEDUP_REMOVED lines=9> */
.L_x_1795:
[----:B------:R-:W-:Y:S02]  /*215f0*/  IMAD.MOV.U32 R84, RZ, RZ, R33 ;  /* 0x000000ffff547224 */ /* 0x000fe400078e0021 */
[----:B------:R-:W-:Y:S02]  /*21600*/  IMAD.MOV.U32 R85, RZ, RZ, R32 ;  /* 0x000000ffff557224 */ /* 0x000fe400078e0020 */
[----:B------:R-:W-:Y:S02]  /*21610*/  IMAD.MOV.U32 R33, RZ, RZ, R34 ;  /* 0x000000ffff217224 */ /* 0x000fe400078e0022 */
[----:B------:R-:W-:-:S07]  /*21620*/  IMAD.MOV.U32 R32, RZ, RZ, R35 ;  /* 0x000000ffff207224 */ /* 0x000fce00078e0023 */
.L_x_1796:
[----:B------:R-:W-:Y:S05]  /*21630*/  BSYNC.RECONVERGENT B0 ;  /* 0x0000000000007941 */ /* 0x000fea0003800200 */
.L_x_1794:
        /* <DEDUP_REMOVED lines=9> */
.L_x_1798:
[----:B------:R-:W-:Y:S02]  /*216d0*/  IMAD.MOV.U32 R35, RZ, RZ, R30 ;  /* 0x000000ffff237224 */ /* 0x000fe400078e001e */
[----:B------:R-:W-:Y:S02]  /*216e0*/  IMAD.MOV.U32 R34, RZ, RZ, R31 ;  /* 0x000000ffff227224 */ /* 0x000fe400078e001f */
[----:B------:R-:W-:Y:S02]  /*216f0*/  IMAD.MOV.U32 R30, RZ, RZ, R33 ;  /* 0x000000ffff1e7224 */ /* 0x000fe400078e0021 */
[----:B------:R-:W-:-:S07]  /*21700*/  IMAD.MOV.U32 R31, RZ, RZ, R32 ;  /* 0x000000ffff1f7224 */ /* 0x000fce00078e0020 */
.L_x_1799:
[----:B------:R-:W-:Y:S05]  /*21710*/  BSYNC.RECONVERGENT B0 ;  /* 0x0000000000007941 */ /* 0x000fea0003800200 */
.L_x_1797:
        /* <DEDUP_REMOVED lines=9> */
.L_x_1801:
[----:B------:R-:W-:Y:S02]  /*217b0*/  IMAD.MOV.U32 R32, RZ, RZ, R29 ;  /* 0x000000ffff207224 */ /* 0x000fe400078e001d */
[----:B------:R-:W-:Y:S02]  /*217c0*/  IMAD.MOV.U32 R33, RZ, RZ, R28 ;  /* 0x000000ffff217224 */ /* 0x000fe400078e001c */
[----:B------:R-:W-:Y:S02]  /*217d0*/  IMAD.MOV.U32 R29, RZ, RZ, R30 ;  /* 0x000000ffff1d7224 */ /* 0x000fe400078e001e */
[----:B------:R-:W-:-:S07]  /*217e0*/  IMAD.MOV.U32 R28, RZ, RZ, R31 ;  /* 0x000000ffff1c7224 */ /* 0x000fce00078e001f */
.L_x_1802:
[----:B------:R-:W-:Y:S05]  /*217f0*/  BSYNC.RECONVERGENT B0 ;  /* 0x0000000000007941 */ /* 0x000fea0003800200 */
.L_x_1800:
        /* <DEDUP_REMOVED lines=9> */
.L_x_1804:
[----:B------:R-:W-:Y:S02]  /*21890*/  IMAD.MOV.U32 R31, RZ, RZ, R26 ;  /* 0x000000ffff1f7224 */ /* 0x000fe400078e001a */
[----:B------:R-:W-:Y:S02]  /*218a0*/  IMAD.MOV.U32 R30, RZ, RZ, R27 ;  /* 0x000000ffff1e7224 */ /* 0x000fe400078e001b */
[----:B------:R-:W-:Y:S02]  /*218b0*/  IMAD.MOV.U32 R26, RZ, RZ, R29 ;  /* 0x000000ffff1a7224 */ /* 0x000fe400078e001d */
[----:B------:R-:W-:-:S07]  /*218c0*/  IMAD.MOV.U32 R27, RZ, RZ, R28 ;  /* 0x000000ffff1b7224 */ /* 0x000fce00078e001c */
.L_x_1805:
[----:B------:R-:W-:Y:S05]  /*218d0*/  BSYNC.RECONVERGENT B0 ;  /* 0x0000000000007941 */ /* 0x000fea0003800200 */
.L_x_1803:
        /* <DEDUP_REMOVED lines=9> */
.L_x_1807:
[----:B------:R-:W-:Y:S02]  /*21970*/  IMAD.MOV.U32 R28, RZ, RZ, R25 ;  /* 0x000000ffff1c7224 */ /* 0x000fe400078e0019 */
[----:B------:R-:W-:Y:S02]  /*21980*/  IMAD.MOV.U32 R29, RZ, RZ, R24 ;  /* 0x000000ffff1d7224 */ /* 0x000fe400078e0018 */
[----:B------:R-:W-:Y:S02]  /*21990*/  IMAD.MOV.U32 R25, RZ, RZ, R26 ;  /* 0x000000ffff197224 */ /* 0x000fe400078e001a */
[----:B------:R-:W-:-:S07]  /*219a0*/  IMAD.MOV.U32 R24, RZ, RZ, R27 ;  /* 0x000000ffff187224 */ /* 0x000fce00078e001b */
.L_x_1808:
[----:B------:R-:W-:Y:S05]  /*219b0*/  BSYNC.RECONVERGENT B0 ;  /* 0x0000000000007941 */ /* 0x000fea0003800200 */
.L_x_1806:
        /* <DEDUP_REMOVED lines=9> */
.L_x_1810:
[----:B------:R-:W-:Y:S02]  /*21a50*/  IMAD.MOV.U32 R27, RZ, RZ, R22 ;  /* 0x000000ffff1b7224 */ /* 0x000fe400078e0016 */
[----:B------:R-:W-:Y:S02]  /*21a60*/  IMAD.MOV.U32 R26, RZ, RZ, R23 ;  /* 0x000000ffff1a7224 */ /* 0x000fe400078e0017 */
[----:B------:R-:W-:Y:S02]  /*21a70*/  IMAD.MOV.U32 R22, RZ, RZ, R25 ;  /* 0x000000ffff167224 */ /* 0x000fe400078e0019 */
[----:B------:R-:W-:-:S07]  /*21a80*/  IMAD.MOV.U32 R23, RZ, RZ, R24 ;  /* 0x000000ffff177224 */ /* 0x000fce00078e0018 */
.L_x_1811:
[----:B------:R-:W-:Y:S05]  /*21a90*/  BSYNC.RECONVERGENT B0 ;  /* 0x0000000000007941 */ /* 0x000fea0003800200 */
.L_x_1809:
        /* <DEDUP_REMOVED lines=9> */
.L_x_1813:
[----:B------:R-:W-:Y:S02]  /*21b30*/  IMAD.MOV.U32 R24, RZ, RZ, R21 ;  /* 0x000000ffff187224 */ /* 0x000fe400078e0015 */
[----:B------:R-:W-:Y:S02]  /*21b40*/  IMAD.MOV.U32 R25, RZ, RZ, R20 ;  /* 0x000000ffff197224 */ /* 0x000fe400078e0014 */
[----:B------:R-:W-:Y:S02]  /*21b50*/  IMAD.MOV.U32 R21, RZ, RZ, R22 ;  /* 0x000000ffff157224 */ /* 0x000fe400078e0016 */
[----:B------:R-:W-:-:S07]  /*21b60*/  IMAD.MOV.U32 R20, RZ, RZ, R23 ;  /* 0x000000ffff147224 */ /* 0x000fce00078e0017 */
.L_x_1814:
[----:B------:R-:W-:Y:S05]  /*21b70*/  BSYNC.RECONVERGENT B0 ;  /* 0x0000000000007941 */ /* 0x000fea0003800200 */
.L_x_1812:
        /* <DEDUP_REMOVED lines=9> */
.L_x_1816:
[----:B------:R-:W-:Y:S02]  /*21c10*/  IMAD.MOV.U32 R23, RZ, RZ, R18 ;  /* 0x000000ffff177224 */ /* 0x000fe400078e0012 */
[----:B------:R-:W-:Y:S02]  /*21c20*/  IMAD.MOV.U32 R22, RZ, RZ, R19 ;  /* 0x000000ffff167224 */ /* 0x000fe400078e0013 */
[----:B------:R-:W-:Y:S02]  /*21c30*/  IMAD.MOV.U32 R18, RZ, RZ, R21 ;  /* 0x000000ffff127224 */ /* 0x000fe400078e0015 */
[----:B------:R-:W-:-:S07]  /*21c40*/  IMAD.MOV.U32 R19, RZ, RZ, R20 ;  /* 0x000000ffff137224 */ /* 0x000fce00078e0014 */
.L_x_1817:
[----:B------:R-:W-:Y:S05]  /*21c50*/  BSYNC.RECONVERGENT B0 ;  /* 0x0000000000007941 */ /* 0x000fea0003800200 */
.L_x_1815:
        /* <DEDUP_REMOVED lines=9> */
.L_x_1819:
[----:B------:R-:W-:Y:S02]  /*21cf0*/  IMAD.MOV.U32 R20, RZ, RZ, R17 ;  /* 0x000000ffff147224 */ /* 0x000fe400078e0011 */
[----:B------:R-:W-:Y:S02]  /*21d00*/  IMAD.MOV.U32 R21, RZ, RZ, R16 ;  /* 0x000000ffff157224 */ /* 0x000fe400078e0010 */
[----:B------:R-:W-:Y:S02]  /*21d10*/  IMAD.MOV.U32 R17, RZ, RZ, R18 ;  /* 0x000000ffff117224 */ /* 0x000fe400078e0012 */
[----:B------:R-:W-:-:S07]  /*21d20*/  IMAD.MOV.U32 R16, RZ, RZ, R19 ;  /* 0x000000ffff107224 */ /* 0x000fce00078e0013 */
.L_x_1820:
[----:B------:R-:W-:Y:S05]  /*21d30*/  BSYNC.RECONVERGENT B0 ;  /* 0x0000000000007941 */ /* 0x000fea0003800200 */
.L_x_1818:
        /* <DEDUP_REMOVED lines=9> */
.L_x_1822:
[----:B------:R-:W-:Y:S02]  /*21dd0*/  IMAD.MOV.U32 R19, RZ, RZ, R14 ;  /* 0x000000ffff137224 */ /* 0x000fe400078e000e */
[----:B------:R-:W-:Y:S02]  /*21de0*/  IMAD.MOV.U32 R18, RZ, RZ, R15 ;  /* 0x000000ffff127224 */ /* 0x000fe400078e000f */
[----:B------:R-:W-:Y:S02]  /*21df0*/  IMAD.MOV.U32 R14, RZ, RZ, R17 ;  /* 0x000000ffff0e7224 */ /* 0x000fe400078e0011 */
[----:B------:R-:W-:-:S07]  /*21e00*/  IMAD.MOV.U32 R15, RZ, RZ, R16 ;  /* 0x000000ffff0f7224 */ /* 0x000fce00078e0010 */
.L_x_1823:
[----:B------:R-:W-:Y:S05]  /*21e10*/  BSYNC.RECONVERGENT B0 ;  /* 0x0000000000007941 */ /* 0x000fea0003800200 */
.L_x_1821:
        /* <DEDUP_REMOVED lines=9> */
.L_x_1825:
[----:B------:R-:W-:Y:S02]  /*21eb0*/  IMAD.MOV.U32 R16, RZ, RZ, R13 ;  /* 0x000000ffff107224 */ /* 0x000fe400078e000d */
[----:B------:R-:W-:Y:S02]  /*21ec0*/  IMAD.MOV.U32 R17, RZ, RZ, R0 ;  /* 0x000000ffff117224 */ /* 0x000fe400078e0000 */
[----:B------:R-:W-:Y:S02]  /*21ed0*/  IMAD.MOV.U32 R13, RZ, RZ, R14 ;  /* 0x000000ffff0d7224 */ /* 0x000fe400078e000e */
[----:B------:R-:W-:-:S07]  /*21ee0*/  IMAD.MOV.U32 R0, RZ, RZ, R15 ;  /* 0x000000ffff007224 */ /* 0x000fce00078e000f */
.L_x_1826:
[----:B------:R-:W-:Y:S05]  /*21ef0*/  BSYNC.RECONVERGENT B0 ;  /* 0x0000000000007941 */ /* 0x000fea0003800200 */
.L_x_1824:
        /* <DEDUP_REMOVED lines=9> */
.L_x_1828:
[----:B------:R-:W-:Y:S02]  /*21f90*/  IMAD.MOV.U32 R15, RZ, RZ, R12 ;  /* 0x000000ffff0f7224 */ /* 0x000fe400078e000c */
[----:B------:R-:W-:Y:S02]  /*21fa0*/  IMAD.MOV.U32 R14, RZ, RZ, R11 ;  /* 0x000000ffff0e7224 */ /* 0x000fe400078e000b */
[----:B------:R-:W-:Y:S02]  /*21fb0*/  IMAD.MOV.U32 R12, RZ, RZ, R13 ;  /* 0x000000ffff0c7224 */ /* 0x000fe400078e000d */
[----:B------:R-:W-:-:S07]  /*21fc0*/  IMAD.MOV.U32 R11, RZ, RZ, R0 ;  /* 0x000000ffff0b7224 */ /* 0x000fce00078e0000 */
.L_x_1829:
[----:B------:R-:W-:Y:S05]  /*21fd0*/  BSYNC.RECONVERGENT B0 ;  /* 0x0000000000007941 */ /* 0x000fea0003800200 */
.L_x_1827:
        /* <DEDUP_REMOVED lines=9> */
.L_x_1831:
[----:B------:R-:W-:Y:S02]  /*22070*/  IMAD.MOV.U32 R0, RZ, RZ, R9 ;  /* 0x000000ffff007224 */ /* 0x000fe400078e0009 */
[----:B------:R-:W-:Y:S02]  /*22080*/  IMAD.MOV.U32 R13, RZ, RZ, R10 ;  /* 0x000000ffff0d7224 */ /* 0x000fe400078e000a */
[----:B------:R-:W-:Y:S02]  /*22090*/  IMAD.MOV.U32 R9, RZ, RZ, R12 ;  /* 0x000000ffff097224 */ /* 0x000fe400078e000c */
[----:B------:R-:W-:-:S07]  /*220a0*/  IMAD.MOV.U32 R10, RZ, RZ, R11 ;  /* 0x000000ffff0a7224 */ /* 0x000fce00078e000b */
.L_x_1832:
[----:B------:R-:W-:Y:S05]  /*220b0*/  BSYNC.RECONVERGENT B0 ;  /* 0x0000000000007941 */ /* 0x000fea0003800200 */
.L_x_1830:
        /* <DEDUP_REMOVED lines=9> */
.L_x_1834:
[----:B------:R-:W-:Y:S02]  /*22150*/  IMAD.MOV.U32 R11, RZ, RZ, R8 ;  /* 0x000000ffff0b7224 */ /* 0x000fe400078e0008 */
[----:B------:R-:W-:Y:S02]  /*22160*/  IMAD.MOV.U32 R12, RZ, RZ, R7 ;  /* 0x000000ffff0c7224 */ /* 0x000fe400078e0007 */
[----:B------:R-:W-:Y:S02]  /*22170*/  IMAD.MOV.U32 R8, RZ, RZ, R9 ;  /* 0x000000ffff087224 */ /* 0x000fe400078e0009 */
[----:B------:R-:W-:-:S07]  /*22180*/  IMAD.MOV.U32 R7, RZ, RZ, R10 ;  /* 0x000000ffff077224 */ /* 0x000fce00078e000a */
.L_x_1835:
[----:B------:R-:W-:Y:S05]  /*22190*/  BSYNC.RECONVERGENT B0 ;  /* 0x0000000000007941 */ /* 0x000fea0003800200 */
.L_x_1833:
        /* <DEDUP_REMOVED lines=9> */
.L_x_1837:
[----:B------:R-:W-:Y:S02]  /*22230*/  IMAD.MOV.U32 R10, RZ, RZ, R135 ;  /* 0x000000ffff0a7224 */ /* 0x000fe400078e0087 */
[----:B------:R-:W-:Y:S02]  /*22240*/  IMAD.MOV.U32 R9, RZ, RZ, R134 ;  /* 0x000000ffff097224 */ /* 0x000fe400078e0086 */
[----:B------:R-:W-:Y:S02]  /*22250*/  IMAD.MOV.U32 R135, RZ, RZ, R8 ;  /* 0x000000ffff877224 */ /* 0x000fe400078e0008 */
[----:B------:R-:W-:-:S07]  /*22260*/  IMAD.MOV.U32 R134, RZ, RZ, R7 ;  /* 0x000000ffff867224 */ /* 0x000fce00078e0007 */
.L_x_1838:
[----:B------:R-:W-:Y:S05]  /*22270*/  BSYNC.RECONVERGENT B0 ;  /* 0x0000000000007941 */ /* 0x000fea0003800200 */
.L_x_1836:
        /* <DEDUP_REMOVED lines=9> */
.L_x_1840:
[----:B------:R-:W-:Y:S02]  /*22310*/  IMAD.MOV.U32 R7, RZ, RZ, R36 ;  /* 0x000000ffff077224 */ /* 0x000fe400078e0024 */
[----:B------:R-:W-:Y:S02]  /*22320*/  IMAD.MOV.U32 R8, RZ, RZ, R133 ;  /* 0x000000ffff087224 */ /* 0x000fe400078e0085 */
[----:B------:R-:W-:Y:S02]  /*22330*/  IMAD.MOV.U32 R36, RZ, RZ, R135 ;  /* 0x000000ffff247224 */ /* 0x000fe400078e0087 */
[----:B------:R-:W-:-:S07]  /*22340*/  IMAD.MOV.U32 R133, RZ, RZ, R134 ;  /* 0x000000ffff857224 */ /* 0x000fce00078e0086 */
.L_x_1841:
[----:B------:R-:W-:Y:S05]  /*22350*/  BSYNC.RECONVERGENT B0 ;  /* 0x0000000000007941 */ /* 0x000fea0003800200 */
.L_x_1839:
        /* <DEDUP_REMOVED lines=9> */
.L_x_1843:
[----:B------:R-:W-:Y:S02]  /*223f0*/  IMAD.MOV.U32 R134, RZ, RZ, R39 ;  /* 0x000000ffff867224 */ /* 0x000fe400078e0027 */
[----:B------:R-:W-:Y:S02]  /*22400*/  IMAD.MOV.U32 R135, RZ, RZ, R132 ;  /* 0x000000ffff877224 */ /* 0x000fe400078e0084 */
[----:B------:R-:W-:Y:S02]  /*22410*/  IMAD.MOV.U32 R39, RZ, RZ, R36 ;  /* 0x000000ffff277224 */ /* 0x000fe400078e0024 */
[----:B------:R-:W-:-:S07]  /*22420*/  IMAD.MOV.U32 R132, RZ, RZ, R133 ;  /* 0x000000ffff847224 */ /* 0x000fce00078e0085 */
.L_x_1844:
[----:B------:R-:W-:Y:S05]  /*22430*/  BSYNC.RECONVERGENT B0 ;  /* 0x0000000000007941 */ /* 0x000fea0003800200 */
.L_x_1842:
        /* <DEDUP_REMOVED lines=9> */
.L_x_1846:
[----:B------:R-:W-:Y:S02]  /*224d0*/  IMAD.MOV.U32 R133, RZ, RZ, R38 ;  /* 0x000000ffff857224 */ /* 0x000fe400078e0026 */
[----:B------:R-:W-:Y:S02]  /*224e0*/  IMAD.MOV.U32 R36, RZ, RZ, R131 ;  /* 0x000000ffff247224 */ /* 0x000fe400078e0083 */
[----:B------:R-:W-:Y:S02]  /*224f0*/  IMAD.MOV.U32 R38, RZ, RZ, R39 ;  /* 0x000000ffff267224 */ /* 0x000fe400078e0027 */
[----:B------:R-:W-:-:S07]  /*22500*/  IMAD.MOV.U32 R131, RZ, RZ, R132 ;  /* 0x000000ffff837224 */ /* 0x000fce00078e0084 */
.L_x_1847:
[----:B------:R-:W-:Y:S05]  /*22510*/  BSYNC.RECONVERGENT B0 ;  /* 0x0000000000007941 */ /* 0x000fea0003800200 */
.L_x_1845:
        /* <DEDUP_REMOVED lines=9> */
.L_x_1849:
[----:B------:R-:W-:Y:S02]  /*225b0*/  IMAD.MOV.U32 R132, RZ, RZ, R41 ;  /* 0x000000ffff847224 */ /* 0x000fe400078e0029 */
[----:B------:R-:W-:Y:S02]  /*225c0*/  IMAD.MOV.U32 R39, RZ, RZ, R130 ;  /* 0x000000ffff277224 */ /* 0x000fe400078e0082 */
[----:B------:R-:W-:Y:S02]  /*225d0*/  IMAD.MOV.U32 R41, RZ, RZ, R38 ;  /* 0x000000ffff297224 */ /* 0x000fe400078e0026 */
[----:B------:R-:W-:-:S07]  /*225e0*/  IMAD.MOV.U32 R130, RZ, RZ, R131 ;  /* 0x000000ffff827224 */ /* 0x000fce00078e0083 */
.L_x_1850:
[----:B------:R-:W-:Y:S05]  /*225f0*/  BSYNC.RECONVERGENT B0 ;  /* 0x0000000000007941 */ /* 0x000fea0003800200 */
.L_x_1848:
        /* <DEDUP_REMOVED lines=9> */
.L_x_1852:
[----:B------:R-:W-:Y:S02]  /*22690*/  IMAD.MOV.U32 R131, RZ, RZ, R40 ;  /* 0x000000ffff837224 */ /* 0x000fe400078e0028 */
[----:B------:R-:W-:Y:S02]  /*226a0*/  IMAD.MOV.U32 R38, RZ, RZ, R129 ;  /* 0x000000ffff267224 */ /* 0x000fe400078e0081 */
[----:B------:R-:W-:Y:S02]  /*226b0*/  IMAD.MOV.U32 R40, RZ, RZ, R41 ;  /* 0x000000ffff287224 */ /* 0x000fe400078e0029 */
[----:B------:R-:W-:-:S07]  /*226c0*/  IMAD.MOV.U32 R129, RZ, RZ, R130 ;  /* 0x000000ffff817224 */ /* 0x000fce00078e0082 */
.L_x_1853:
[----:B------:R-:W-:Y:S05]  /*226d0*/  BSYNC.RECONVERGENT B0 ;  /* 0x0000000000007941 */ /* 0x000fea0003800200 */
.L_x_1851:
        /* <DEDUP_REMOVED lines=9> */
.L_x_1855:
[----:B------:R-:W-:Y:S02]  /*22770*/  IMAD.MOV.U32 R130, RZ, RZ, R43 ;  /* 0x000000ffff827224 */ /* 0x000fe400078e002b */
[----:B------:R-:W-:Y:S02]  /*22780*/  IMAD.MOV.U32 R41, RZ, RZ, R128 ;  /* 0x000000ffff297224 */ /* 0x000fe400078e0080 */
[----:B------:R-:W-:Y:S02]  /*22790*/  IMAD.MOV.U32 R43, RZ, RZ, R40 ;  /* 0x000000ffff2b7224 */ /* 0x000fe400078e0028 */
[----:B------:R-:W-:-:S07]  /*227a0*/  IMAD.MOV.U32 R128, RZ, RZ, R129 ;  /* 0x000000ffff807224 */ /* 0x000fce00078e0081 */
.L_x_1856:
[----:B------:R-:W-:Y:S05]  /*227b0*/  BSYNC.RECONVERGENT B0 ;  /* 0x0000000000007941 */ /* 0x000fea0003800200 */
.L_x_1854:
        /* <DEDUP_REMOVED lines=9> */
.L_x_1858:
[----:B------:R-:W-:Y:S02]  /*22850*/  IMAD.MOV.U32 R129, RZ, RZ, R42 ;  /* 0x000000ffff817224 */ /* 0x000fe400078e002a */
[----:B------:R-:W-:Y:S02]  /*22860*/  IMAD.MOV.U32 R40, RZ, RZ, R127 ;  /* 0x000000ffff287224 */ /* 0x000fe400078e007f */
[----:B------:R-:W-:Y:S02]  /*22870*/  IMAD.MOV.U32 R42, RZ, RZ, R43 ;  /* 0x000000ffff2a7224 */ /* 0x000fe400078e002b */
[----:B------:R-:W-:-:S07]  /*22880*/  IMAD.MOV.U32 R127, RZ, RZ, R128 ;  /* 0x000000ffff7f7224 */ /* 0x000fce00078e0080 */
.L_x_1859:
[----:B------:R-:W-:Y:S05]  /*22890*/  BSYNC.RECONVERGENT B0 ;  /* 0x0000000000007941 */ /* 0x000fea0003800200 */
.L_x_1857:
        /* <DEDUP_REMOVED lines=9> */
.L_x_1861:
[----:B------:R-:W-:Y:S02]  /*22930*/  IMAD.MOV.U32 R128, RZ, RZ, R45 ;  /* 0x000000ffff807224 */ /* 0x000fe400078e002d */
[----:B------:R-:W-:Y:S02]  /*22940*/  IMAD.MOV.U32 R43, RZ, RZ, R126 ;  /* 0x000000ffff2b7224 */ /* 0x000fe400078e007e */
[----:B------:R-:W-:Y:S02]  /*22950*/  IMAD.MOV.U32 R45, RZ, RZ, R42 ;  /* 0x000000ffff2d7224 */ /* 0x000fe400078e002a */
[----:B------:R-:W-:-:S07]  /*22960*/  IMAD.MOV.U32 R126, RZ, RZ, R127 ;  /* 0x000000ffff7e7224 */ /* 0x000fce00078e007f */
.L_x_1862:
[----:B------:R-:W-:Y:S05]  /*22970*/  BSYNC.RECONVERGENT B0 ;  /* 0x0000000000007941 */ /* 0x000fea0003800200 */
.L_x_1860:
        /* <DEDUP_REMOVED lines=9> */
.L_x_1864:
[----:B------:R-:W-:Y:S02]  /*22a10*/  IMAD.MOV.U32 R127, RZ, RZ, R44 ;  /* 0x000000ffff7f7224 */ /* 0x000fe400078e002c */
[----:B------:R-:W-:Y:S02]  /*22a20*/  IMAD.MOV.U32 R42, RZ, RZ, R125 ;  /* 0x000000ffff2a7224 */ /* 0x000fe400078e007d */
[----:B------:R-:W-:Y:S02]  /*22a30*/  IMAD.MOV.U32 R44, RZ, RZ, R45 ;  /* 0x000000ffff2c7224 */ /* 0x000fe400078e002d */
[----:B------:R-:W-:-:S07]  /*22a40*/  IMAD.MOV.U32 R125, RZ, RZ, R126 ;  /* 0x000000ffff7d7224 */ /* 0x000fce00078e007e */
.L_x_1865:
[----:B------:R-:W-:Y:S05]  /*22a50*/  BSYNC.RECONVERGENT B0 ;  /* 0x0000000000007941 */ /* 0x000fea0003800200 */
.L_x_1863:
        /* <DEDUP_REMOVED lines=9> */
.L_x_1867:
[----:B------:R-:W-:Y:S02]  /*22af0*/  IMAD.MOV.U32 R126, RZ, RZ, R47 ;  /* 0x000000ffff7e7224 */ /* 0x000fe400078e002f */
[----:B------:R-:W-:Y:S02]  /*22b00*/  IMAD.MOV.U32 R45, RZ, RZ, R124 ;  /* 0x000000ffff2d7224 */ /* 0x000fe400078e007c */
[----:B------:R-:W-:Y:S02]  /*22b10*/  IMAD.MOV.U32 R47, RZ, RZ, R44 ;  /* 0x000000ffff2f7224 */ /* 0x000fe400078e002c */
[----:B------:R-:W-:-:S07]  /*22b20*/  IMAD.MOV.U32 R124, RZ, RZ, R125 ;  /* 0x000000ffff7c7224 */ /* 0x000fce00078e007d */
.L_x_1868:
[----:B------:R-:W-:Y:S05]  /*22b30*/  BSYNC.RECONVERGENT B0 ;  /* 0x0000000000007941 */ /* 0x000fea0003800200 */
.L_x_1866:
        /* <DEDUP_REMOVED lines=9> */
.L_x_1870:
[----:B------:R-:W-:Y:S02]  /*22bd0*/  IMAD.MOV.U32 R125, RZ, RZ, R46 ;  /* 0x000000ffff7d7224 */ /* 0x000fe400078e002e */
[----:B------:R-:W-:Y:S02]  /*22be0*/  IMAD.MOV.U32 R44, RZ, RZ, R123 ;  /* 0x000000ffff2c7224 */ /* 0x000fe400078e007b */
[----:B------:R-:W-:Y:S02]  /*22bf0*/  IMAD.MOV.U32 R46, RZ, RZ, R47 ;  /* 0x000000ffff2e7224 */ /* 0x000fe400078e002f */
[----:B------:R-:W-:-:S07]  /*22c00*/  IMAD.MOV.U32 R123, RZ, RZ, R124 ;  /* 0x000000ffff7b7224 */ /* 0x000fce00078e007c */
.L_x_1871:
[----:B------:R-:W-:Y:S05]  /*22c10*/  BSYNC.RECONVERGENT B0 ;  /* 0x0000000000007941 */ /* 0x000fea0003800200 */
.L_x_1869:
        /* <DEDUP_REMOVED lines=9> */
.L_x_1873:
[----:B------:R-:W-:Y:S02]  /*22cb0*/  IMAD.MOV.U32 R124, RZ, RZ, R49 ;  /* 0x000000ffff7c7224 */ /* 0x000fe400078e0031 */
[----:B------:R-:W-:Y:S02]  /*22cc0*/  IMAD.MOV.U32 R47, RZ, RZ, R122 ;  /* 0x000000ffff2f7224 */ /* 0x000fe400078e007a */
[----:B------:R-:W-:Y:S02]  /*22cd0*/  IMAD.MOV.U32 R49, RZ, RZ, R46 ;  /* 0x000000ffff317224 */ /* 0x000fe400078e002e */
[----:B------:R-:W-:-:S07]  /*22ce0*/  IMAD.MOV.U32 R122, RZ, RZ, R123 ;  /* 0x000000ffff7a7224 */ /* 0x000fce00078e007b */
.L_x_1874:
[----:B------:R-:W-:Y:S05]  /*22cf0*/  BSYNC.RECONVERGENT B0 ;  /* 0x0000000000007941 */ /* 0x000fea0003800200 */
.L_x_1872:
        /* <DEDUP_REMOVED lines=9> */
.L_x_1876:
[----:B------:R-:W-:Y:S02]  /*22d90*/  IMAD.MOV.U32 R123, RZ, RZ, R48 ;  /* 0x000000ffff7b7224 */ /* 0x000fe400078e0030 */
[----:B------:R-:W-:Y:S02]  /*22da0*/  IMAD.MOV.U32 R46, RZ, RZ, R121 ;  /* 0x000000ffff2e7224 */ /* 0x000fe400078e0079 */
[----:B------:R-:W-:Y:S02]  /*22db0*/  IMAD.MOV.U32 R48, RZ, RZ, R49 ;  /* 0x000000ffff307224 */ /* 0x000fe400078e0031 */
[----:B------:R-:W-:-:S07]  /*22dc0*/  IMAD.MOV.U32 R121, RZ, RZ, R122 ;  /* 0x000000ffff797224 */ /* 0x000fce00078e007a */
.L_x_1877:
[----:B------:R-:W-:Y:S05]  /*22dd0*/  BSYNC.RECONVERGENT B0 ;  /* 0x0000000000007941 */ /* 0x000fea0003800200 */
.L_x_1875:
        /* <DEDUP_REMOVED lines=9> */
.L_x_1879:
[----:B------:R-:W-:Y:S02]  /*22e70*/  IMAD.MOV.U32 R122, RZ, RZ, R51 ;  /* 0x000000ffff7a7224 */ /* 0x000fe400078e0033 */
[----:B------:R-:W-:Y:S02]  /*22e80*/  IMAD.MOV.U32 R49, RZ, RZ, R120 ;  /* 0x000000ffff317224 */ /* 0x000fe400078e0078 */
[----:B------:R-:W-:Y:S02]  /*22e90*/  IMAD.MOV.U32 R51, RZ, RZ, R48 ;  /* 0x000000ffff337224 */ /* 0x000fe400078e0030 */
[----:B------:R-:W-:-:S07]  /*22ea0*/  IMAD.MOV.U32 R120, RZ, RZ, R121 ;  /* 0x000000ffff787224 */ /* 0x000fce00078e0079 */
.L_x_1880:
[----:B------:R-:W-:Y:S05]  /*22eb0*/  BSYNC.RECONVERGENT B0 ;  /* 0x0000000000007941 */ /* 0x000fea0003800200 */
.L_x_1878:
        /* <DEDUP_REMOVED lines=9> */
.L_x_1882:
[----:B------:R-:W-:Y:S02]  /*22f50*/  IMAD.MOV.U32 R121, RZ, RZ, R50 ;  /* 0x000000ffff797224 */ /* 0x000fe400078e0032 */
[----:B------:R-:W-:Y:S02]  /*22f60*/  IMAD.MOV.U32 R48, RZ, RZ, R119 ;  /* 0x000000ffff307224 */ /* 0x000fe400078e0077 */
[----:B------:R-:W-:Y:S02]  /*22f70*/  IMAD.MOV.U32 R50, RZ, RZ, R51 ;  /* 0x000000ffff327224 */ /* 0x000fe400078e0033 */
[----:B------:R-:W-:-:S07]  /*22f80*/  IMAD.MOV.U32 R119, RZ, RZ, R120 ;  /* 0x000000ffff777224 */ /* 0x000fce00078e0078 */
.L_x_1883:
[----:B------:R-:W-:Y:S05]  /*22f90*/  BSYNC.RECONVERGENT B0 ;  /* 0x0000000000007941 */ /* 0x000fea0003800200 */
.L_x_1881:
        /* <DEDUP_REMOVED lines=9> */
.L_x_1885:
[----:B------:R-:W-:Y:S02]  /*23030*/  IMAD.MOV.U32 R120, RZ, RZ, R53 ;  /* 0x000000ffff787224 */ /* 0x000fe400078e0035 */
[----:B------:R-:W-:Y:S02]  /*23040*/  IMAD.MOV.U32 R51, RZ, RZ, R118 ;  /* 0x000000ffff337224 */ /* 0x000fe400078e0076 */
[----:B------:R-:W-:Y:S02]  /*23050*/  IMAD.MOV.U32 R53, RZ, RZ, R50 ;  /* 0x000000ffff357224 */ /* 0x000fe400078e0032 */
[----:B------:R-:W-:-:S07]  /*23060*/  IMAD.MOV.U32 R118, RZ, RZ, R119 ;  /* 0x000000ffff767224 */ /* 0x000fce00078e0077 */
.L_x_1886:
[----:B------:R-:W-:Y:S05]  /*23070*/  BSYNC.RECONVERGENT B0 ;  /* 0x0000000000007941 */ /* 0x000fea0003800200 */
.L_x_1884:
        /* <DEDUP_REMOVED lines=9> */
.L_x_1888:
[----:B------:R-:W-:Y:S02]  /*23110*/  IMAD.MOV.U32 R119, RZ, RZ, R52 ;  /* 0x000000ffff777224 */ /* 0x000fe400078e0034 */
[----:B------:R-:W-:Y:S02]  /*23120*/  IMAD.MOV.U32 R50, RZ, RZ, R117 ;  /* 0x000000ffff327224 */ /* 0x000fe400078e0075 */
[----:B------:R-:W-:Y:S02]  /*23130*/  IMAD.MOV.U32 R52, RZ, RZ, R53 ;  /* 0x000000ffff347224 */ /* 0x000fe400078e0035 */
[----:B------:R-:W-:-:S07]  /*23140*/  IMAD.MOV.U32 R117, RZ, RZ, R118 ;  /* 0x000000ffff757224 */ /* 0x000fce00078e0076 */
.L_x_1889:
[----:B------:R-:W-:Y:S05]  /*23150*/  BSYNC.RECONVERGENT B0 ;  /* 0x0000000000007941 */ /* 0x000fea0003800200 */
.L_x_1887:
        /* <DEDUP_REMOVED lines=9> */
.L_x_1891:
[----:B------:R-:W-:Y:S02]  /*231f0*/  IMAD.MOV.U32 R118, RZ, RZ, R55 ;  /* 0x000000ffff767224 */ /* 0x000fe400078e0037 */
[----:B------:R-:W-:Y:S02]  /*23200*/  IMAD.MOV.U32 R53, RZ, RZ, R116 ;  /* 0x000000ffff357224 */ /* 0x000fe400078e0074 */
[----:B------:R-:W-:Y:S02]  /*23210*/  IMAD.MOV.U32 R55, RZ, RZ, R52 ;  /* 0x000000ffff377224 */ /* 0x000fe400078e0034 */
[----:B------:R-:W-:-:S07]  /*23220*/  IMAD.MOV.U32 R116, RZ, RZ, R117 ;  /* 0x000000ffff747224 */ /* 0x000fce00078e0075 */
.L_x_1892:
[----:B------:R-:W-:Y:S05]  /*23230*/  BSYNC.RECONVERGENT B0 ;  /* 0x0000000000007941 */ /* 0x000fea0003800200 */
.L_x_1890:
        /* <DEDUP_REMOVED lines=9> */
.L_x_1894:
[----:B------:R-:W-:Y:S02]  /*232d0*/  IMAD.MOV.U32 R117, RZ, RZ, R54 ;  /* 0x000000ffff757224 */ /* 0x000fe400078e0036 */
[----:B------:R-:W-:Y:S02]  /*232e0*/  IMAD.MOV.U32 R52, RZ, RZ, R115 ;  /* 0x000000ffff347224 */ /* 0x000fe400078e0073 */
[----:B------:R-:W-:Y:S02]  /*232f0*/  IMAD.MOV.U32 R54, RZ, RZ, R55 ;  /* 0x000000ffff367224 */ /* 0x000fe400078e0037 */
[----:B------:R-:W-:-:S07]  /*23300*/  IMAD.MOV.U32 R115, RZ, RZ, R116 ;  /* 0x000000ffff737224 */ /* 0x000fce00078e0074 */
.L_x_1895:
[----:B------:R-:W-:Y:S05]  /*23310*/  BSYNC.RECONVERGENT B0 ;  /* 0x0000000000007941 */ /* 0x000fea0003800200 */
.L_x_1893:
        /* <DEDUP_REMOVED lines=9> */
.L_x_1897:
[----:B------:R-:W-:Y:S02]  /*233b0*/  IMAD.MOV.U32 R116, RZ, RZ, R57 ;  /* 0x000000ffff747224 */ /* 0x000fe400078e0039 */
[----:B------:R-:W-:Y:S02]  /*233c0*/  IMAD.MOV.U32 R55, RZ, RZ, R114 ;  /* 0x000000ffff377224 */ /* 0x000fe400078e0072 */
[----:B------:R-:W-:Y:S02]  /*233d0*/  IMAD.MOV.U32 R57, RZ, RZ, R54 ;  /* 0x000000ffff397224 */ /* 0x000fe400078e0036 */
[----:B------:R-:W-:-:S07]  /*233e0*/  IMAD.MOV.U32 R114, RZ, RZ, R115 ;  /* 0x000000ffff727224 */ /* 0x000fce00078e0073 */
.L_x_1898:
[----:B------:R-:W-:Y:S05]  /*233f0*/  BSYNC.RECONVERGENT B0 ;  /* 0x0000000000007941 */ /* 0x000fea0003800200 */
.L_x_1896:
        /* <DEDUP_REMOVED lines=9> */
.L_x_1900:
[----:B------:R-:W-:Y:S02]  /*23490*/  IMAD.MOV.U32 R115, RZ, RZ, R56 ;  /* 0x000000ffff737224 */ /* 0x000fe400078e0038 */
[----:B------:R-:W-:Y:S02]  /*234a0*/  IMAD.MOV.U32 R54, RZ, RZ, R113 ;  /* 0x000000ffff367224 */ /* 0x000fe400078e0071 */
[----:B------:R-:W-:Y:S02]  /*234b0*/  IMAD.MOV.U32 R56, RZ, RZ, R57 ;  /* 0x000000ffff387224 */ /* 0x000fe400078e0039 */
[----:B------:R-:W-:-:S07]  /*234c0*/  IMAD.MOV.U32 R113, RZ, RZ, R114 ;  /* 0x000000ffff717224 */ /* 0x000fce00078e0072 */
.L_x_1901:
[----:B------:R-:W-:Y:S05]  /*234d0*/  BSYNC.RECONVERGENT B0 ;  /* 0x0000000000007941 */ /* 0x000fea0003800200 */
.L_x_1899:
        /* <DEDUP_REMOVED lines=9> */
.L_x_1903:
[----:B------:R-:W-:Y:S02]  /*23570*/  IMAD.MOV.U32 R114, RZ, RZ, R37 ;  /* 0x000000ffff727224 */ /* 0x000fe400078e0025 */
[----:B------:R-:W-:Y:S02]  /*23580*/  IMAD.MOV.U32 R57, RZ, RZ, R98 ;  /* 0x000000ffff397224 */ /* 0x000fe400078e0062 */
[----:B------:R-:W-:Y:S02]  /*23590*/  IMAD.MOV.U32 R37, RZ, RZ, R56 ;  /* 0x000000ffff257224 */ /* 0x000fe400078e0038 */
[----:B------:R-:W-:-:S07]  /*235a0*/  IMAD.MOV.U32 R98, RZ, RZ, R113 ;  /* 0x000000ffff627224 */ /* 0x000fce00078e0071 */
.L_x_1904:
[----:B------:R-:W-:Y:S05]  /*235b0*/  BSYNC.RECONVERGENT B0 ;  /* 0x0000000000007941 */ /* 0x000fea0003800200 */
.L_x_1902:
        /* <DEDUP_REMOVED lines=18> */
.L_x_1906:
[----:B------:R-:W-:Y:S01]  /*236e0*/  IMAD.MOV.U32 R56, RZ, RZ, R111 ;  /* 0x000000ffff387224 */ /* 0x000fe200078e006f */
[----:B------:R-:W-:Y:S01]  /*236f0*/  MOV R111, R112 ;  /* 0x00000070006f7202 */ /* 0x000fe20000000f00 */
[----:B------:R-:W-:Y:S02]  /*23700*/  IMAD.MOV.U32 R113, RZ, RZ, R58 ;  /* 0x000000ffff717224 */ /* 0x000fe400078e003a */
[----:B------:R-:W-:-:S07]  /*23710*/  IMAD.MOV.U32 R58, RZ, RZ, R59 ;  /* 0x000000ffff3a7224 */ /* 0x000fce00078e003b */
.L_x_1907:
[----:B------:R-:W-:Y:S05]  /*23720*/  BSYNC.RECONVERGENT B0 ;  /* 0x0000000000007941 */ /* 0x000fea0003800200 */
.L_x_1905:
        /* <DEDUP_REMOVED lines=9> */
.L_x_1909:
[----:B------:R-:W-:Y:S01]  /*237c0*/  IMAD.MOV.U32 R59, RZ, RZ, R110 ;  /* 0x000000ffff3b7224 */ /* 0x000fe200078e006e */
[----:B------:R-:W-:Y:S01]  /*237d0*/  MOV R110, R111 ;  /* 0x0000006f006e7202 */ /* 0x000fe20000000f00 */
[----:B------:R-:W-:Y:S02]  /*237e0*/  IMAD.MOV.U32 R112, RZ, RZ, R61 ;  /* 0x000000ffff707224 */ /* 0x000fe400078e003d */
[----:B------:R-:W-:-:S07]  /*237f0*/  IMAD.MOV.U32 R61, RZ, RZ, R58 ;  /* 0x000000ffff3d7224 */ /* 0x000fce00078e003a */
.L_x_1910:
[----:B------:R-:W-:Y:S05]  /*23800*/  BSYNC.RECONVERGENT B0 ;  /* 0x0000000000007941 */ /* 0x000fea0003800200 */
.L_x_1908:
        /* <DEDUP_REMOVED lines=9> */
.L_x_1912:
[----:B------:R-:W-:Y:S01]  /*238a0*/  IMAD.MOV.U32 R58, RZ, RZ, R109 ;  /* 0x000000ffff3a7224 */ /* 0x000fe200078e006d */
[----:B------:R-:W-:Y:S01]  /*238b0*/  MOV R109, R110 ;  /* 0x0000006e006d7202 */ /* 0x000fe20000000f00 */
[----:B------:R-:W-:Y:S02]  /*238c0*/  IMAD.MOV.U32 R111, RZ, RZ, R60 ;  /* 0x000000ffff6f7224 */ /* 0x000fe400078e003c */
[----:B------:R-:W-:-:S07]  /*238d0*/  IMAD.MOV.U32 R60, RZ, RZ, R61 ;  /* 0x000000ffff3c7224 */ /* 0x000fce00078e003d */
.L_x_1913:
[----:B------:R-:W-:Y:S05]  /*238e0*/  BSYNC.RECONVERGENT B0 ;  /* 0x0000000000007941 */ /* 0x000fea0003800200 */
.L_x_1911:
        /* <DEDUP_REMOVED lines=9> */
.L_x_1915:
[----:B------:R-:W-:Y:S01]  /*23980*/  IMAD.MOV.U32 R61, RZ, RZ, R108 ;  /* 0x000000ffff3d7224 */ /* 0x000fe200078e006c */
[----:B------:R-:W-:Y:S01]  /*23990*/  MOV R108, R109 ;  /* 0x0000006d006c7202 */ /* 0x000fe20000000f00 */
[----:B------:R-:W-:Y:S02]  /*239a0*/  IMAD.MOV.U32 R110, RZ, RZ, R63 ;  /* 0x000000ffff6e7224 */ /* 0x000fe400078e003f */
[----:B------:R-:W-:-:S07]  /*239b0*/  IMAD.MOV.U32 R63, RZ, RZ, R60 ;  /* 0x000000ffff3f7224 */ /* 0x000fce00078e003c */
.L_x_1916:
[----:B------:R-:W-:Y:S05]  /*239c0*/  BSYNC.RECONVERGENT B0 ;  /* 0x0000000000007941 */ /* 0x000fea0003800200 */
.L_x_1914:
        /* <DEDUP_REMOVED lines=9> */
.L_x_1918:
[----:B------:R-:W-:Y:S01]  /*23a60*/  IMAD.MOV.U32 R60, RZ, RZ, R107 ;  /* 0x000000ffff3c7224 */ /* 0x000fe200078e006b */
[----:B------:R-:W-:Y:S01]  /*23a70*/  MOV R107, R108 ;  /* 0x0000006c006b7202 */ /* 0x000fe20000000f00 */
[----:B------:R-:W-:Y:S02]  /*23a80*/  IMAD.MOV.U32 R109, RZ, RZ, R62 ;  /* 0x000000ffff6d7224 */ /* 0x000fe400078e003e */
[----:B------:R-:W-:-:S07]  /*23a90*/  IMAD.MOV.U32 R62, RZ, RZ, R63 ;  /* 0x000000ffff3e7224 */ /* 0x000fce00078e003f */
.L_x_1919:
[----:B------:R-:W-:Y:S05]  /*23aa0*/  BSYNC.RECONVERGENT B0 ;  /* 0x0000000000007941 */ /* 0x000fea0003800200 */
.L_x_1917:
        /* <DEDUP_REMOVED lines=9> */
.L_x_1921:
[----:B------:R-:W-:Y:S01]  /*23b40*/  IMAD.MOV.U32 R63, RZ, RZ, R106 ;  /* 0x000000ffff3f7224 */ /* 0x000fe200078e006a */
[----:B------:R-:W-:Y:S01]  /*23b50*/  MOV R106, R107 ;  /* 0x0000006b006a7202 */ /* 0x000fe20000000f00 */
[----:B------:R-:W-:Y:S02]  /*23b60*/  IMAD.MOV.U32 R108, RZ, RZ, R65 ;  /* 0x000000ffff6c7224 */ /* 0x000fe400078e0041 */
[----:B------:R-:W-:-:S07]  /*23b70*/  IMAD.MOV.U32 R65, RZ, RZ, R62 ;  /* 0x000000ffff417224 */ /* 0x000fce00078e003e */
.L_x_1922:
[----:B------:R-:W-:Y:S05]  /*23b80*/  BSYNC.RECONVERGENT B0 ;  /* 0x0000000000007941 */ /* 0x000fea0003800200 */
.L_x_1920:
        /* <DEDUP_REMOVED lines=9> */
.L_x_1924:
[----:B------:R-:W-:Y:S01]  /*23c20*/  IMAD.MOV.U32 R62, RZ, RZ, R105 ;  /* 0x000000ffff3e7224 */ /* 0x000fe200078e0069 */
[----:B------:R-:W-:Y:S01]  /*23c30*/  MOV R105, R106 ;  /* 0x0000006a00697202 */ /* 0x000fe20000000f00 */
[----:B------:R-:W-:Y:S02]  /*23c40*/  IMAD.MOV.U32 R107, RZ, RZ, R64 ;  /* 0x000000ffff6b7224 */ /* 0x000fe400078e0040 */
[----:B------:R-:W-:-:S07]  /*23c50*/  IMAD.MOV.U32 R64, RZ, RZ, R65 ;  /* 0x000000ffff407224 */ /* 0x000fce00078e0041 */
.L_x_1925:
[----:B------:R-:W-:Y:S05]  /*23c60*/  BSYNC.RECONVERGENT B0 ;  /* 0x0000000000007941 */ /* 0x000fea0003800200 */
.L_x_1923:
        /* <DEDUP_REMOVED lines=9> */
.L_x_1927:
[----:B------:R-:W-:Y:S01]  /*23d00*/  IMAD.MOV.U32 R65, RZ, RZ, R104 ;  /* 0x000000ffff417224 */ /* 0x000fe200078e0068 */
[----:B------:R-:W-:Y:S01]  /*23d10*/  MOV R104, R105 ;  /* 0x0000006900687202 */ /* 0x000fe20000000f00 */
[----:B------:R-:W-:Y:S02]  /*23d20*/  IMAD.MOV.U32 R106, RZ, RZ, R67 ;  /* 0x000000ffff6a7224 */ /* 0x000fe400078e0043 */
[----:B------:R-:W-:-:S07]  /*23d30*/  IMAD.MOV.U32 R67, RZ, RZ, R64 ;  /* 0x000000ffff437224 */ /* 0x000fce00078e0040 */
.L_x_1928:
[----:B------:R-:W-:Y:S05]  /*23d40*/  BSYNC.RECONVERGENT B0 ;  /* 0x0000000000007941 */ /* 0x000fea0003800200 */
.L_x_1926:
        /* <DEDUP_REMOVED lines=9> */
.L_x_1930:
[----:B------:R-:W-:Y:S01]  /*23de0*/  IMAD.MOV.U32 R64, RZ, RZ, R103 ;  /* 0x000000ffff407224 */ /* 0x000fe200078e0067 */
[----:B------:R-:W-:Y:S01]  /*23df0*/  MOV R103, R104 ;  /* 0x0000006800677202 */ /* 0x000fe20000000f00 */
[----:B------:R-:W-:Y:S02]  /*23e00*/  IMAD.MOV.U32 R105, RZ, RZ, R66 ;  /* 0x000000ffff697224 */ /* 0x000fe400078e0042 */
[----:B------:R-:W-:-:S07]  /*23e10*/  IMAD.MOV.U32 R66, RZ, RZ, R67 ;  /* 0x000000ffff427224 */ /* 0x000fce00078e0043 */
.L_x_1931:
[----:B------:R-:W-:Y:S05]  /*23e20*/  BSYNC.RECONVERGENT B0 ;  /* 0x0000000000007941 */ /* 0x000fea0003800200 */
.L_x_1929:
        /* <DEDUP_REMOVED lines=9> */
.L_x_1933:
[----:B------:R-:W-:Y:S01]  /*23ec0*/  IMAD.MOV.U32 R67, RZ, RZ, R102 ;  /* 0x000000ffff437224 */ /* 0x000fe200078e0066 */
[----:B------:R-:W-:Y:S01]  /*23ed0*/  MOV R102, R103 ;  /* 0x0000006700667202 */ /* 0x000fe20000000f00 */
[----:B------:R-:W-:Y:S02]  /*23ee0*/  IMAD.MOV.U32 R104, RZ, RZ, R69 ;  /* 0x000000ffff687224 */ /* 0x000fe400078e0045 */
[----:B------:R-:W-:-:S07]  /*23ef0*/  IMAD.MOV.U32 R69, RZ, RZ, R66 ;  /* 0x000000ffff457224 */ /* 0x000fce00078e0042 */
.L_x_1934:
[----:B------:R-:W-:Y:S05]  /*23f00*/  BSYNC.RECONVERGENT B0 ;  /* 0x0000000000007941 */ /* 0x000fea0003800200 */
.L_x_1932:
        /* <DEDUP_REMOVED lines=9> */
.L_x_1936:
[----:B------:R-:W-:Y:S01]  /*23fa0*/  IMAD.MOV.U32 R66, RZ, RZ, R101 ;  /* 0x000000ffff427224 */ /* 0x000fe200078e0065 */
[----:B------:R-:W-:Y:S01]  /*23fb0*/  MOV R101, R102 ;  /* 0x0000006600657202 */ /* 0x000fe20000000f00 */
[----:B------:R-:W-:Y:S02]  /*23fc0*/  IMAD.MOV.U32 R103, RZ, RZ, R68 ;  /* 0x000000ffff677224 */ /* 0x000fe400078e0044 */
[----:B------:R-:W-:-:S07]  /*23fd0*/  IMAD.MOV.U32 R68, RZ, RZ, R69 ;  /* 0x000000ffff447224 */ /* 0x000fce00078e0045 */
.L_x_1937:
[----:B------:R-:W-:Y:S05]  /*23fe0*/  BSYNC.RECONVERGENT B0 ;  /* 0x0000000000007941 */ /* 0x000fea0003800200 */
.L_x_1935:
        /* <DEDUP_REMOVED lines=9> */
.L_x_1939:
[----:B------:R-:W-:Y:S01]  /*24080*/  IMAD.MOV.U32 R69, RZ, RZ, R100 ;  /* 0x000000ffff457224 */ /* 0x000fe200078e0064 */
[----:B------:R-:W-:Y:S01]  /*24090*/  MOV R100, R101 ;  /* 0x0000006500647202 */ /* 0x000fe20000000f00 */
[----:B------:R-:W-:Y:S02]  /*240a0*/  IMAD.MOV.U32 R102, RZ, RZ, R71 ;  /* 0x000000ffff667224 */ /* 0x000fe400078e0047 */
[----:B------:R-:W-:-:S07]  /*240b0*/  IMAD.MOV.U32 R71, RZ, RZ, R68 ;  /* 0x000000ffff477224 */ /* 0x000fce00078e0044 */
.L_x_1940:
[----:B------:R-:W-:Y:S05]  /*240c0*/  BSYNC.RECONVERGENT B0 ;  /* 0x0000000000007941 */ /* 0x000fea0003800200 */
.L_x_1938:
        /* <DEDUP_REMOVED lines=9> */
.L_x_1942:
[----:B------:R-:W-:Y:S01]  /*24160*/  IMAD.MOV.U32 R68, RZ, RZ, R99 ;  /* 0x000000ffff447224 */ /* 0x000fe200078e0063 */
[----:B------:R-:W-:Y:S01]  /*24170*/  MOV R99, R100 ;  /* 0x0000006400637202 */ /* 0x000fe20000000f00 */
[----:B------:R-:W-:Y:S02]  /*24180*/  IMAD.MOV.U32 R101, RZ, RZ, R70 ;  /* 0x000000ffff657224 */ /* 0x000fe400078e0046 */
[----:B------:R-:W-:-:S07]  /*24190*/  IMAD.MOV.U32 R70, RZ, RZ, R71 ;  /* 0x000000ffff467224 */ /* 0x000fce00078e0047 */
.L_x_1943:
[----:B------:R-:W-:Y:S05]  /*241a0*/  BSYNC.RECONVERGENT B0 ;  /* 0x0000000000007941 */ /* 0x000fea0003800200 */
.L_x_1941:
        /* <DEDUP_REMOVED lines=9> */
.L_x_1945:
[----:B------:R-:W-:Y:S01]  /*24240*/  IMAD.MOV.U32 R71, RZ, RZ, R96 ;  /* 0x000000ffff477224 */ /* 0x000fe200078e0060 */
[----:B------:R-:W-:Y:S01]  /*24250*/  MOV R96, R99 ;  /* 0x0000006300607202 */ /* 0x000fe20000000f00 */
[----:B------:R-:W-:Y:S02]  /*24260*/  IMAD.MOV.U32 R100, RZ, RZ, R73 ;  /* 0x000000ffff647224 */ /* 0x000fe400078e0049 */
[----:B------:R-:W-:-:S07]  /*24270*/  IMAD.MOV.U32 R73, RZ, RZ, R70 ;  /* 0x000000ffff497224 */ /* 0x000fce00078e0046 */
.L_x_1946:
[----:B------:R-:W-:Y:S05]  /*24280*/  BSYNC.RECONVERGENT B0 ;  /* 0x0000000000007941 */ /* 0x000fea0003800200 */
.L_x_1944:
        /* <DEDUP_REMOVED lines=9> */
.L_x_1948:
[----:B------:R-:W-:Y:S01]  /*24320*/  IMAD.MOV.U32 R70, RZ, RZ, R97 ;  /* 0x000000ffff467224 */ /* 0x000fe200078e0061 */
[----:B------:R-:W-:Y:S01]  /*24330*/  MOV R97, R96 ;  /* 0x0000006000617202 */ /* 0x000fe20000000f00 */
[----:B------:R-:W-:Y:S02]  /*24340*/  IMAD.MOV.U32 R99, RZ, RZ, R72 ;  /* 0x000000ffff637224 */ /* 0x000fe400078e0048 */
[----:B------:R-:W-:-:S07]  /*24350*/  IMAD.MOV.U32 R72, RZ, RZ, R73 ;  /* 0x000000ffff487224 */ /* 0x000fce00078e0049 */
.L_x_1949:
[----:B------:R-:W-:Y:S05]  /*24360*/  BSYNC.RECONVERGENT B0 ;  /* 0x0000000000007941 */ /* 0x000fea0003800200 */
.L_x_1947:
        /* <DEDUP_REMOVED lines=9> */
.L_x_1951:
[----:B------:R-:W-:Y:S01]  /*24400*/  IMAD.MOV.U32 R73, RZ, RZ, R94 ;  /* 0x000000ffff497224 */ /* 0x000fe200078e005e */
[----:B------:R-:W-:Y:S01]  /*24410*/  MOV R94, R97 ;  /* 0x00000061005e7202 */ /* 0x000fe20000000f00 */
[----:B------:R-:W-:Y:S02]  /*24420*/  IMAD.MOV.U32 R96, RZ, RZ, R75 ;  /* 0x000000ffff607224 */ /* 0x000fe400078e004b */
[----:B------:R-:W-:-:S07]  /*24430*/  IMAD.MOV.U32 R75, RZ, RZ, R72 ;  /* 0x000000ffff4b7224 */ /* 0x000fce00078e0048 */
.L_x_1952:
[----:B------:R-:W-:Y:S05]  /*24440*/  BSYNC.RECONVERGENT B0 ;  /* 0x0000000000007941 */ /* 0x000fea0003800200 */
.L_x_1950:
        /* <DEDUP_REMOVED lines=9> */
.L_x_1954:
[----:B------:R-:W-:Y:S01]  /*244e0*/  IMAD.MOV.U32 R72, RZ, RZ, R95 ;  /* 0x000000ffff487224 */ /* 0x000fe200078e005f */
[----:B------:R-:W-:Y:S01]  /*244f0*/  MOV R95, R94 ;  /* 0x0000005e005f7202 */ /* 0x000fe20000000f00 */
[----:B------:R-:W-:Y:S02]  /*24500*/  IMAD.MOV.U32 R97, RZ, RZ, R74 ;  /* 0x000000ffff617224 */ /* 0x000fe400078e004a */
[----:B------:R-:W-:-:S07]  /*24510*/  IMAD.MOV.U32 R74, RZ, RZ, R75 ;  /* 0x000000ffff4a7224 */ /* 0x000fce00078e004b */
.L_x_1955:
[----:B------:R-:W-:Y:S05]  /*24520*/  BSYNC.RECONVERGENT B0 ;  /* 0x0000000000007941 */ /* 0x000fea0003800200 */
.L_x_1953:
        /* <DEDUP_REMOVED lines=9> */
.L_x_1957:
[----:B------:R-:W-:Y:S01]  /*245c0*/  IMAD.MOV.U32 R75, RZ, RZ, R92 ;  /* 0x000000ffff4b7224 */ /* 0x000fe200078e005c */
[----:B------:R-:W-:Y:S01]  /*245d0*/  MOV R92, R95 ;  /* 0x0000005f005c7202 */ /* 0x000fe20000000f00 */
[----:B------:R-:W-:Y:S02]  /*245e0*/  IMAD.MOV.U32 R94, RZ, RZ, R77 ;  /* 0x000000ffff5e7224 */ /* 0x000fe400078e004d */
[----:B------:R-:W-:-:S07]  /*245f0*/  IMAD.MOV.U32 R77, RZ, RZ, R74 ;  /* 0x000000ffff4d7224 */ /* 0x000fce00078e004a */
.L_x_1958:
[----:B------:R-:W-:Y:S05]  /*24600*/  BSYNC.RECONVERGENT B0 ;  /* 0x0000000000007941 */ /* 0x000fea0003800200 */
.L_x_1956:
        /* <DEDUP_REMOVED lines=9> */
.L_x_1960:
[----:B------:R-:W-:Y:S01]  /*246a0*/  IMAD.MOV.U32 R74, RZ, RZ, R93 ;  /* 0x000000ffff4a7224 */ /* 0x000fe200078e005d */
[----:B------:R-:W-:Y:S01]  /*246b0*/  MOV R93, R92 ;  /* 0x0000005c005d7202 */ /* 0x000fe20000000f00 */
[----:B------:R-:W-:Y:S02]  /*246c0*/  IMAD.MOV.U32 R95, RZ, RZ, R76 ;  /* 0x000000ffff5f7224 */ /* 0x000fe400078e004c */
[----:B------:R-:W-:-:S07]  /*246d0*/  IMAD.MOV.U32 R76, RZ, RZ, R77 ;  /* 0x000000ffff4c7224 */ /* 0x000fce00078e004d */
.L_x_1961:
[----:B------:R-:W-:Y:S05]  /*246e0*/  BSYNC.RECONVERGENT B0 ;  /* 0x0000000000007941 */ /* 0x000fea0003800200 */
.L_x_1959:
        /* <DEDUP_REMOVED lines=9> */
.L_x_1963:
[----:B------:R-:W-:Y:S01]  /*24780*/  IMAD.MOV.U32 R77, RZ, RZ, R90 ;  /* 0x000000ffff4d7224 */ /* 0x000fe200078e005a */
[----:B------:R-:W-:Y:S01]  /*24790*/  MOV R90, R93 ;  /* 0x0000005d005a7202 */ /* 0x000fe20000000f00 */
[----:B------:R-:W-:Y:S02]  /*247a0*/  IMAD.MOV.U32 R92, RZ, RZ, R79 ;  /* 0x000000ffff5c7224 */ /* 0x000fe400078e004f */
[----:B------:R-:W-:-:S07]  /*247b0*/  IMAD.MOV.U32 R79, RZ, RZ, R76 ;  /* 0x000000ffff4f7224 */ /* 0x000fce00078e004c */
.L_x_1964:
[----:B------:R-:W-:Y:S05]  /*247c0*/  BSYNC.RECONVERGENT B0 ;  /* 0x0000000000007941 */ /* 0x000fea0003800200 */
.L_x_1962:
        /* <DEDUP_REMOVED lines=9> */
.L_x_1966:
[----:B------:R-:W-:Y:S01]  /*24860*/  IMAD.MOV.U32 R76, RZ, RZ, R91 ;  /* 0x000000ffff4c7224 */ /* 0x000fe200078e005b */
[----:B------:R-:W-:Y:S01]  /*24870*/  MOV R91, R90 ;  /* 0x0000005a005b7202 */ /* 0x000fe20000000f00 */
[----:B------:R-:W-:Y:S02]  /*24880*/  IMAD.MOV.U32 R93, RZ, RZ, R78 ;  /* 0x000000ffff5d7224 */ /* 0x000fe400078e004e */
[----:B------:R-:W-:-:S07]  /*24890*/  IMAD.MOV.U32 R78, RZ, RZ, R79 ;  /* 0x000000ffff4e7224 */ /* 0x000fce00078e004f */
.L_x_1967:
[----:B------:R-:W-:Y:S05]  /*248a0*/  BSYNC.RECONVERGENT B0 ;  /* 0x0000000000007941 */ /* 0x000fea0003800200 */
.L_x_1965:
        /* <DEDUP_REMOVED lines=9> */
.L_x_1969:
[----:B------:R-:W-:Y:S01]  /*24940*/  IMAD.MOV.U32 R79, RZ, RZ, R88 ;  /* 0x000000ffff4f7224 */ /* 0x000fe200078e0058 */
[----:B------:R-:W-:Y:S01]  /*24950*/  MOV R88, R91 ;  /* 0x0000005b00587202 */ /* 0x000fe20000000f00 */
[----:B------:R-:W-:Y:S02]  /*24960*/  IMAD.MOV.U32 R90, RZ, RZ, R81 ;  /* 0x000000ffff5a7224 */ /* 0x000fe400078e0051 */
[----:B------:R-:W-:-:S07]  /*24970*/  IMAD.MOV.U32 R81, RZ, RZ, R78 ;  /* 0x000000ffff517224 */ /* 0x000fce00078e004e */
.L_x_1970:
[----:B------:R-:W-:Y:S05]  /*24980*/  BSYNC.RECONVERGENT B0 ;  /* 0x0000000000007941 */ /* 0x000fea0003800200 */
.L_x_1968:
        /* <DEDUP_REMOVED lines=9> */
.L_x_1972:
[----:B------:R-:W-:Y:S01]  /*24a20*/  IMAD.MOV.U32 R78, RZ, RZ, R89 ;  /* 0x000000ffff4e7224 */ /* 0x000fe200078e0059 */
[----:B------:R-:W-:Y:S01]  /*24a30*/  MOV R89, R88 ;  /* 0x0000005800597202 */ /* 0x000fe20000000f00 */
[----:B------:R-:W-:Y:S02]  /*24a40*/  IMAD.MOV.U32 R91, RZ, RZ, R80 ;  /* 0x000000ffff5b7224 */ /* 0x000fe400078e0050 */
[----:B------:R-:W-:-:S07]  /*24a50*/  IMAD.MOV.U32 R80, RZ, RZ, R81 ;  /* 0x000000ffff507224 */ /* 0x000fce00078e0051 */
.L_x_1973:
[----:B------:R-:W-:Y:S05]  /*24a60*/  BSYNC.RECONVERGENT B0 ;  /* 0x0000000000007941 */ /* 0x000fea0003800200 */
.L_x_1971:
        /* <DEDUP_REMOVED lines=9> */
.L_x_1975:
[----:B------:R-:W-:Y:S01]  /*24b00*/  IMAD.MOV.U32 R81, RZ, RZ, R86 ;  /* 0x000000ffff517224 */ /* 0x000fe200078e0056 */
[----:B------:R-:W-:Y:S01]  /*24b10*/  MOV R86, R89 ;  /* 0x0000005900567202 */ /* 0x000fe20000000f00 */
[----:B------:R-:W-:Y:S02]  /*24b20*/  IMAD.MOV.U32 R88, RZ, RZ, R83 ;  /* 0x000000ffff587224 */ /* 0x000fe400078e0053 */
[----:B------:R-:W-:-:S07]  /*24b30*/  IMAD.MOV.U32 R83, RZ, RZ, R80 ;  /* 0x000000ffff537224 */ /* 0x000fce00078e0050 */
.L_x_1976:
[----:B------:R-:W-:Y:S05]  /*24b40*/  BSYNC.RECONVERGENT B0 ;  /* 0x0000000000007941 */ /* 0x000fea0003800200 */
.L_x_1974:
        /* <DEDUP_REMOVED lines=9> */
.L_x_1978:
[----:B------:R-:W-:Y:S01]  /*24be0*/  IMAD.MOV.U32 R80, RZ, RZ, R87 ;  /* 0x000000ffff507224 */ /* 0x000fe200078e0057 */
[----:B------:R-:W-:Y:S01]  /*24bf0*/  MOV R87, R86 ;  /* 0x0000005600577202 */ /* 0x000fe20000000f00 */
[----:B------:R-:W-:Y:S02]  /*24c00*/  IMAD.MOV.U32 R89, RZ, RZ, R82 ;  /* 0x000000ffff597224 */ /* 0x000fe400078e0052 */
[----:B------:R-:W-:-:S07]  /*24c10*/  IMAD.MOV.U32 R82, RZ, RZ, R83 ;  /* 0x000000ffff527224 */ /* 0x000fce00078e0053 */
.L_x_1979:
[----:B------:R-:W-:Y:S05]  /*24c20*/  BSYNC.RECONVERGENT B0 ;  /* 0x0000000000007941 */ /* 0x000fea0003800200 */
.L_x_1977:
        /* <DEDUP_REMOVED lines=9> */
.L_x_1981:
[----:B------:R-:W-:Y:S01]  /*24cc0*/  IMAD.MOV.U32 R83, RZ, RZ, R84 ;  /* 0x000000ffff537224 */ /* 0x000fe200078e0054 */
[----:B------:R-:W-:Y:S01]  /*24cd0*/  MOV R84, R87 ;  /* 0x0000005700547202 */ /* 0x000fe20000000f00 */
[----:B------:R-:W-:Y:S02]  /*24ce0*/  IMAD.MOV.U32 R86, RZ, RZ, R85 ;  /* 0x000000ffff567224 */ /* 0x000fe400078e0055 */
[----:B------:R-:W-:-:S07]  /*24cf0*/  IMAD.MOV.U32 R85, RZ, RZ, R82 ;  /* 0x000000ffff557224 */ /* 0x000fce00078e0052 */
.L_x_1982:
[----:B------:R-:W-:Y:S05]  /*24d00*/  BSYNC.RECONVERGENT B0 ;  /* 0x0000000000007941 */ /* 0x000fea0003800200 */
.L_x_1980:
        /* <DEDUP_REMOVED lines=9> */
.L_x_1984:
[----:B------:R-:W-:Y:S01]  /*24da0*/  IMAD.MOV.U32 R82, RZ, RZ, R35 ;  /* 0x000000ffff527224 */ /* 0x000fe200078e0023 */
[----:B------:R-:W-:Y:S01]  /*24db0*/  MOV R35, R84 ;  /* 0x0000005400237202 */ /* 0x000fe20000000f00 */
[----:B------:R-:W-:Y:S02]  /*24dc0*/  IMAD.MOV.U32 R87, RZ, RZ, R34 ;  /* 0x000000ffff577224 */ /* 0x000fe400078e0022 */
[----:B------:R-:W-:-:S07]  /*24dd0*/  IMAD.MOV.U32 R34, RZ, RZ, R85 ;  /* 0x000000ffff227224 */ /* 0x000fce00078e0055 */
.L_x_1985:
[----:B------:R-:W-:Y:S05]  /*24de0*/  BSYNC.RECONVERGENT B0 ;  /* 0x0000000000007941 */ /* 0x000fea0003800200 */
.L_x_1983:
        /* <DEDUP_REMOVED lines=9> */
.L_x_1987:
[----:B------:R-:W-:Y:S01]  /*24e80*/  IMAD.MOV.U32 R85, RZ, RZ, R32 ;  /* 0x000000ffff557224 */ /* 0x000fe200078e0020 */
[----:B------:R-:W-:Y:S01]  /*24e90*/  MOV R32, R35 ;  /* 0x0000002300207202 */ /* 0x000fe20000000f00 */
[----:B------:R-:W-:Y:S02]  /*24ea0*/  IMAD.MOV.U32 R84, RZ, RZ, R33 ;  /* 0x000000ffff547224 */ /* 0x000fe400078e0021 */
[----:B------:R-:W-:-:S07]  /*24eb0*/  IMAD.MOV.U32 R33, RZ, RZ, R34 ;  /* 0x000000ffff217224 */ /* 0x000fce00078e0022 */
.L_x_1988:
[----:B------:R-:W-:Y:S05]  /*24ec0*/  BSYNC.RECONVERGENT B0 ;  /* 0x0000000000007941 */ /* 0x000fea0003800200 */
.L_x_1986:
        /* <DEDUP_REMOVED lines=9> */
.L_x_1990:
[----:B------:R-:W-:Y:S01]  /*24f60*/  IMAD.MOV.U32 R34, RZ, RZ, R31 ;  /* 0x000000ffff227224 */ /* 0x000fe200078e001f */
[----:B------:R-:W-:Y:S01]  /*24f70*/  MOV R31, R32 ;  /* 0x00000020001f7202 */ /* 0x000fe20000000f00 */
[----:B------:R-:W-:Y:S02]  /*24f80*/  IMAD.MOV.U32 R35, RZ, RZ, R30 ;  /* 0x000000ffff237224 */ /* 0x000fe400078e001e */
[----:B------:R-:W-:-:S07]  /*24f90*/  IMAD.MOV.U32 R30, RZ, RZ, R33 ;  /* 0x000000ffff1e7224 */ /* 0x000fce00078e0021 */
.L_x_1991:
[----:B------:R-:W-:Y:S05]  /*24fa0*/  BSYNC.RECONVERGENT B0 ;  /* 0x0000000000007941 */ /* 0x000fea0003800200 */
.L_x_1989:
        /* <DEDUP_REMOVED lines=9> */
.L_x_1993:
[----:B------:R-:W-:Y:S01]  /*25040*/  IMAD.MOV.U32 R33, RZ, RZ, R28 ;  /* 0x000000ffff217224 */ /* 0x000fe200078e001c */
[----:B------:R-:W-:Y:S01]  /*25050*/  MOV R28, R31 ;  /* 0x0000001f001c7202 */ /* 0x000fe20000000f00 */
[----:B------:R-:W-:Y:S02]  /*25060*/  IMAD.MOV.U32 R32, RZ, RZ, R29 ;  /* 0x000000ffff207224 */ /* 0x000fe400078e001d */
[----:B------:R-:W-:-:S07]  /*25070*/  IMAD.MOV.U32 R29, RZ, RZ, R30 ;  /* 0x000000ffff1d7224 */ /* 0x000fce00078e001e */
.L_x_1994:
[----:B------:R-:W-:Y:S05]  /*25080*/  BSYNC.RECONVERGENT B0 ;  /* 0x0000000000007941 */ /* 0x000fea0003800200 */
.L_x_1992:
        /* <DEDUP_REMOVED lines=9> */
.L_x_1996:
[----:B------:R-:W-:Y:S01]  /*25120*/  IMAD.MOV.U32 R30, RZ, RZ, R27 ;  /* 0x000000ffff1e7224 */ /* 0x000fe200078e001b */
[----:B------:R-:W-:Y:S01]  /*25130*/  MOV R27, R28 ;  /* 0x0000001c001b7202 */ /* 0x000fe20000000f00 */
[----:B------:R-:W-:Y:S02]  /*25140*/  IMAD.MOV.U32 R31, RZ, RZ, R26 ;  /* 0x000000ffff1f7224 */ /* 0x000fe400078e001a */
[----:B------:R-:W-:-:S07]  /*25150*/  IMAD.MOV.U32 R26, RZ, RZ, R29 ;  /* 0x000000ffff1a7224 */ /* 0x000fce00078e001d */
.L_x_1997:
[----:B------:R-:W-:Y:S05]  /*25160*/  BSYNC.RECONVERGENT B0 ;  /* 0x0000000000007941 */ /* 0x000fea0003800200 */
.L_x_1995:
        /* <DEDUP_REMOVED lines=9> */
.L_x_1999:
[----:B------:R-:W-:Y:S01]  /*25200*/  IMAD.MOV.U32 R29, RZ, RZ, R24 ;  /* 0x000000ffff1d7224 */ /* 0x000fe200078e0018 */
[----:B------:R-:W-:Y:S01]  /*25210*/  MOV R24, R27 ;  /* 0x0000001b00187202 */ /* 0x000fe20000000f00 */
[----:B------:R-:W-:Y:S02]  /*25220*/  IMAD.MOV.U32 R28, RZ, RZ, R25 ;  /* 0x000000ffff1c7224 */ /* 0x000fe400078e0019 */
[----:B------:R-:W-:-:S07]  /*25230*/  IMAD.MOV.U32 R25, RZ, RZ, R26 ;  /* 0x000000ffff197224 */ /* 0x000fce00078e001a */
.L_x_2000:
[----:B------:R-:W-:Y:S05]  /*25240*/  BSYNC.RECONVERGENT B0 ;  /* 0x0000000000007941 */ /* 0x000fea0003800200 */
.L_x_1998:
        /* <DEDUP_REMOVED lines=9> */
.L_x_2002:
[----:B------:R-:W-:Y:S01]  /*252e0*/  IMAD.MOV.U32 R26, RZ, RZ, R23 ;  /* 0x000000ffff1a7224 */ /* 0x000fe200078e0017 */
[----:B------:R-:W-:Y:S01]  /*252f0*/  MOV R23, R24 ;  /* 0x0000001800177202 */ /* 0x000fe20000000f00 */
[----:B------:R-:W-:Y:S02]  /*25300*/  IMAD.MOV.U32 R27, RZ, RZ, R22 ;  /* 0x000000ffff1b7224 */ /* 0x000fe400078e0016 */
[----:B------:R-:W-:-:S07]  /*25310*/  IMAD.MOV.U32 R22, RZ, RZ, R25 ;  /* 0x000000ffff167224 */ /* 0x000fce00078e0019 */
.L_x_2003:
[----:B------:R-:W-:Y:S05]  /*25320*/  BSYNC.RECONVERGENT B0 ;  /* 0x0000000000007941 */ /* 0x000fea0003800200 */
.L_x_2001:
        /* <DEDUP_REMOVED lines=9> */
.L_x_2005:
[----:B------:R-:W-:Y:S01]  /*253c0*/  IMAD.MOV.U32 R25, RZ, RZ, R20 ;  /* 0x000000ffff197224 */ /* 0x000fe200078e0014 */
[----:B------:R-:W-:Y:S01]  /*253d0*/  MOV R20, R23 ;  /* 0x0000001700147202 */ /* 0x000fe20000000f00 */
[----:B------:R-:W-:Y:S02]  /*253e0*/  IMAD.MOV.U32 R24, RZ, RZ, R21 ;  /* 0x000000ffff187224 */ /* 0x000fe400078e0015 */
[----:B------:R-:W-:-:S07]  /*253f0*/  IMAD.MOV.U32 R21, RZ, RZ, R22 ;  /* 0x000000ffff157224 */ /* 0x000fce00078e0016 */
.L_x_2006:
[----:B------:R-:W-:Y:S05]  /*25400*/  BSYNC.RECONVERGENT B0 ;  /* 0x0000000000007941 */ /* 0x000fea0003800200 */
.L_x_2004:
        /* <DEDUP_REMOVED lines=9> */
.L_x_2008:
[----:B------:R-:W-:Y:S01]  /*254a0*/  IMAD.MOV.U32 R22, RZ, RZ, R19 ;  /* 0x000000ffff167224 */ /* 0x000fe200078e0013 */
[----:B------:R-:W-:Y:S01]  /*254b0*/  MOV R19, R20 ;  /* 0x0000001400137202 */ /* 0x000fe20000000f00 */
[----:B------:R-:W-:Y:S02]  /*254c0*/  IMAD.MOV.U32 R23, RZ, RZ, R18 ;  /* 0x000000ffff177224 */ /* 0x000fe400078e0012 */
[----:B------:R-:W-:-:S07]  /*254d0*/  IMAD.MOV.U32 R18, RZ, RZ, R21 ;  /* 0x000000ffff127224 */ /* 0x000fce00078e0015 */
.L_x_2009:
[----:B------:R-:W-:Y:S05]  /*254e0*/  BSYNC.RECONVERGENT B0 ;  /* 0x0000000000007941 */ /* 0x000fea0003800200 */
.L_x_2007:
        /* <DEDUP_REMOVED lines=9> */
.L_x_2011:
[----:B------:R-:W-:Y:S01]  /*25580*/  IMAD.MOV.U32 R21, RZ, RZ, R16 ;  /* 0x000000ffff157224 */ /* 0x000fe200078e0010 */
[----:B------:R-:W-:Y:S01]  /*25590*/  MOV R16, R19 ;  /* 0x0000001300107202 */ /* 0x000fe20000000f00 */
[----:B------:R-:W-:Y:S02]  /*255a0*/  IMAD.MOV.U32 R20, RZ, RZ, R17 ;  /* 0x000000ffff147224 */ /* 0x000fe400078e0011 */
[----:B------:R-:W-:-:S07]  /*255b0*/  IMAD.MOV.U32 R17, RZ, RZ, R18 ;  /* 0x000000ffff117224 */ /* 0x000fce00078e0012 */
.L_x_2012:
[----:B------:R-:W-:Y:S05]  /*255c0*/  BSYNC.RECONVERGENT B0 ;  /* 0x0000000000007941 */ /* 0x000fea0003800200 */
.L_x_2010:
        /* <DEDUP_REMOVED lines=9> */
.L_x_2014:
[----:B------:R-:W-:Y:S01]  /*25660*/  IMAD.MOV.U32 R18, RZ, RZ, R15 ;  /* 0x000000ffff127224 */ /* 0x000fe200078e000f */
[----:B------:R-:W-:Y:S01]  /*25670*/  MOV R15, R16 ;  /* 0x00000010000f7202 */ /* 0x000fe20000000f00 */
[----:B------:R-:W-:Y:S02]  /*25680*/  IMAD.MOV.U32 R19, RZ, RZ, R14 ;  /* 0x000000ffff137224 */ /* 0x000fe400078e000e */
[----:B------:R-:W-:-:S07]  /*25690*/  IMAD.MOV.U32 R14, RZ, RZ, R17 ;  /* 0x000000ffff0e7224 */ /* 0x000fce00078e0011 */
.L_x_2015:
[----:B------:R-:W-:Y:S05]  /*256a0*/  BSYNC.RECONVERGENT B0 ;  /* 0x0000000000007941 */ /* 0x000fea0003800200 */
.L_x_2013:
        /* <DEDUP_REMOVED lines=9> */
.L_x_2017:
[----:B------:R-:W-:Y:S01]  /*25740*/  IMAD.MOV.U32 R17, RZ, RZ, R0 ;  /* 0x000000ffff117224 */ /* 0x000fe200078e0000 */
[----:B------:R-:W-:Y:S01]  /*25750*/  MOV R0, R15 ;  /* 0x0000000f00007202 */ /* 0x000fe20000000f00 */
[----:B------:R-:W-:Y:S02]  /*25760*/  IMAD.MOV.U32 R16, RZ, RZ, R13 ;  /* 0x000000ffff107224 */ /* 0x000fe400078e000d */
[----:B------:R-:W-:-:S07]  /*25770*/  IMAD.MOV.U32 R13, RZ, RZ, R14 ;  /* 0x000000ffff0d7224 */ /* 0x000fce00078e000e */
.L_x_2018:
[----:B------:R-:W-:Y:S05]  /*25780*/  BSYNC.RECONVERGENT B0 ;  /* 0x0000000000007941 */ /* 0x000fea0003800200 */
.L_x_2016:
        /* <DEDUP_REMOVED lines=9> */
.L_x_2020:
[----:B------:R-:W-:Y:S01]  /*25820*/  IMAD.MOV.U32 R14, RZ, RZ, R11 ;  /* 0x000000ffff0e7224 */ /* 0x000fe200078e000b */
[----:B------:R-:W-:Y:S01]  /*25830*/  MOV R11, R0 ;  /* 0x00000000000b7202 */ /* 0x000fe20000000f00 */
[----:B------:R-:W-:Y:S02]  /*25840*/  IMAD.MOV.U32 R15, RZ, RZ, R12 ;  /* 0x000000ffff0f7224 */ /* 0x000fe400078e000c */
[----:B------:R-:W-:-:S07]  /*25850*/  IMAD.MOV.U32 R12, RZ, RZ, R13 ;  /* 0x000000ffff0c7224 */ /* 0x000fce00078e000d */
.L_x_2021:
[----:B------:R-:W-:Y:S05]  /*25860*/  BSYNC.RECONVERGENT B0 ;  /* 0x0000000000007941 */ /* 0x000fea0003800200 */
.L_x_2019:
        /* <DEDUP_REMOVED lines=9> */
.L_x_2023:
[----:B------:R-:W-:Y:S01]  /*25900*/  IMAD.MOV.U32 R13, RZ, RZ, R10 ;  /* 0x000000ffff0d7224 */ /* 0x000fe200078e000a */
[----:B------:R-:W-:Y:S01]  /*25910*/  MOV R10, R11 ;  /* 0x0000000b000a7202 */ /* 0x000fe20000000f00 */
[----:B------:R-:W-:Y:S02]  /*25920*/  IMAD.MOV.U32 R0, RZ, RZ, R9 ;  /* 0x000000ffff007224 */ /* 0x000fe400078e0009 */
[----:B------:R-:W-:-:S07]  /*25930*/  IMAD.MOV.U32 R9, RZ, RZ, R12 ;  /* 0x000000ffff097224 */ /* 0x000fce00078e000c */
.L_x_2024:
[----:B------:R-:W-:Y:S05]  /*25940*/  BSYNC.RECONVERGENT B0 ;  /* 0x0000000000007941 */ /* 0x000fea0003800200 */
.L_x_2022:
        /* <DEDUP_REMOVED lines=9> */
.L_x_2026:
[----:B------:R-:W-:Y:S01]  /*259e0*/  IMAD.MOV.U32 R12, RZ, RZ, R7 ;  /* 0x000000ffff0c7224 */ /* 0x000fe200078e0007 */
[----:B------:R-:W-:Y:S01]  /*259f0*/  MOV R7, R10 ;  /* 0x0000000a00077202 */ /* 0x000fe20000000f00 */
[----:B------:R-:W-:Y:S02]  /*25a00*/  IMAD.MOV.U32 R11, RZ, RZ, R8 ;  /* 0x000000ffff0b7224 */ /* 0x000fe400078e0008 */
[----:B------:R-:W-:-:S07]  /*25a10*/  IMAD.MOV.U32 R8, RZ, RZ, R9 ;  /* 0x000000ffff087224 */ /* 0x000fce00078e0009 */
.L_x_2027:
[----:B------:R-:W-:Y:S05]  /*25a20*/  BSYNC.RECONVERGENT B0 ;  /* 0x0000000000007941 */ /* 0x000fea0003800200 */
.L_x_2025:
        /* <DEDUP_REMOVED lines=9> */
.L_x_2029:
[----:B------:R-:W-:Y:S01]  /*25ac0*/  IMAD.MOV.U32 R9, RZ, RZ, R134 ;  /* 0x000000ffff097224 */ /* 0x000fe200078e0086 */
[----:B------:R-:W-:Y:S01]  /*25ad0*/  MOV R134, R7 ;  /* 0x0000000700867202 */ /* 0x000fe20000000f00 */
[----:B------:R-:W-:Y:S02]  /*25ae0*/  IMAD.MOV.U32 R10, RZ, RZ, R135 ;  /* 0x000000ffff0a7224 */ /* 0x000fe400078e0087 */
[----:B------:R-:W-:-:S07]  /*25af0*/  IMAD.MOV.U32 R135, RZ, RZ, R8 ;  /* 0x000000ffff877224 */ /* 0x000fce00078e0008 */
.L_x_2030:
[----:B------:R-:W-:Y:S05]  /*25b00*/  BSYNC.RECONVERGENT B0 ;  /* 0x0000000000007941 */ /* 0x000fea0003800200 */
.L_x_2028:
        /* <DEDUP_REMOVED lines=9> */
.L_x_2032:
[----:B------:R-:W-:Y:S01]  /*25ba0*/  IMAD.MOV.U32 R8, RZ, RZ, R133 ;  /* 0x000000ffff087224 */ /* 0x000fe200078e0085 */
[----:B------:R-:W-:Y:S01]  /*25bb0*/  MOV R133, R134 ;  /* 0x0000008600857202 */ /* 0x000fe20000000f00 */
[----:B------:R-:W-:Y:S02]  /*25bc0*/  IMAD.MOV.U32 R7, RZ, RZ, R36 ;  /* 0x000000ffff077224 */ /* 0x000fe400078e0024 */
[----:B------:R-:W-:-:S07]  /*25bd0*/  IMAD.MOV.U32 R36, RZ, RZ, R135 ;  /* 0x000000ffff247224 */ /* 0x000fce00078e0087 */
.L_x_2033:
[----:B------:R-:W-:Y:S05]  /*25be0*/  BSYNC.RECONVERGENT B0 ;  /* 0x0000000000007941 */ /* 0x000fea0003800200 */
.L_x_2031:
        /* <DEDUP_REMOVED lines=9> */
.L_x_2035:
[----:B------:R-:W-:Y:S01]  /*25c80*/  IMAD.MOV.U32 R135, RZ, RZ, R132 ;  /* 0x000000ffff877224 */ /* 0x000fe200078e0084 */
[----:B------:R-:W-:Y:S01]  /*25c90*/  MOV R132, R133 ;  /* 0x0000008500847202 */ /* 0x000fe20000000f00 */
[----:B------:R-:W-:Y:S02]  /*25ca0*/  IMAD.MOV.U32 R134, RZ, RZ, R39 ;  /* 0x000000ffff867224 */ /* 0x000fe400078e0027 */
[----:B------:R-:W-:-:S07]  /*25cb0*/  IMAD.MOV.U32 R39, RZ, RZ, R36 ;  /* 0x000000ffff277224 */ /* 0x000fce00078e0024 */
.L_x_2036:
[----:B------:R-:W-:Y:S05]  /*25cc0*/  BSYNC.RECONVERGENT B0 ;  /* 0x0000000000007941 */ /* 0x000fea0003800200 */
.L_x_2034:
        /* <DEDUP_REMOVED lines=9> */
.L_x_2038:
[----:B------:R-:W-:Y:S01]  /*25d60*/  IMAD.MOV.U32 R36, RZ, RZ, R131 ;  /* 0x000000ffff247224 */ /* 0x000fe200078e0083 */
[----:B------:R-:W-:Y:S01]  /*25d70*/  MOV R131, R132 ;  /* 0x0000008400837202 */ /* 0x000fe20000000f00 */
[----:B------:R-:W-:Y:S02]  /*25d80*/  IMAD.MOV.U32 R133, RZ, RZ, R38 ;  /* 0x000000ffff857224 */ /* 0x000fe400078e0026 */
[----:B------:R-:W-:-:S07]  /*25d90*/  IMAD.MOV.U32 R38, RZ, RZ, R39 ;  /* 0x000000ffff267224 */ /* 0x000fce00078e0027 */
.L_x_2039:
[----:B------:R-:W-:Y:S05]  /*25da0*/  BSYNC.RECONVERGENT B0 ;  /* 0x0000000000007941 */ /* 0x000fea0003800200 */
.L_x_2037:
        /* <DEDUP_REMOVED lines=9> */
.L_x_2041:
[----:B------:R-:W-:Y:S01]  /*25e40*/  IMAD.MOV.U32 R39, RZ, RZ, R130 ;  /* 0x000000ffff277224 */ /* 0x000fe200078e0082 */
[----:B------:R-:W-:Y:S01]  /*25e50*/  MOV R130, R131 ;  /* 0x0000008300827202 */ /* 0x000fe20000000f00 */
[----:B------:R-:W-:Y:S02]  /*25e60*/  IMAD.MOV.U32 R132, RZ, RZ, R41 ;  /* 0x000000ffff847224 */ /* 0x000fe400078e0029 */
[----:B------:R-:W-:-:S07]  /*25e70*/  IMAD.MOV.U32 R41, RZ, RZ, R38 ;  /* 0x000000ffff297224 */ /* 0x000fce00078e0026 */
.L_x_2042:
[----:B------:R-:W-:Y:S05]  /*25e80*/  BSYNC.RECONVERGENT B0 ;  /* 0x0000000000007941 */ /* 0x000fea0003800200 */
.L_x_2040:
        /* <DEDUP_REMOVED lines=9> */
.L_x_2044:
[----:B------:R-:W-:Y:S01]  /*25f20*/  IMAD.MOV.U32 R38, RZ, RZ, R129 ;  /* 0x000000ffff267224 */ /* 0x000fe200078e0081 */
[----:B------:R-:W-:Y:S01]  /*25f30*/  MOV R129, R130 ;  /* 0x0000008200817202 */ /* 0x000fe20000000f00 */
[----:B------:R-:W-:Y:S02]  /*25f40*/  IMAD.MOV.U32 R131, RZ, RZ, R40 ;  /* 0x000000ffff837224 */ /* 0x000fe400078e0028 */
[----:B------:R-:W-:-:S07]  /*25f50*/  IMAD.MOV.U32 R40, RZ, RZ, R41 ;  /* 0x000000ffff287224 */ /* 0x000fce00078e0029 */
.L_x_2045:
[----:B------:R-:W-:Y:S05]  /*25f60*/  BSYNC.RECONVERGENT B0 ;  /* 0x0000000000007941 */ /* 0x000fea0003800200 */
.L_x_2043:
        /* <DEDUP_REMOVED lines=9> */
.L_x_2047:
[----:B------:R-:W-:Y:S01]  /*26000*/  IMAD.MOV.U32 R41, RZ, RZ, R128 ;  /* 0x000000ffff297224 */ /* 0x000fe200078e0080 */
[----:B------:R-:W-:Y:S01]  /*26010*/  MOV R128, R129 ;  /* 0x0000008100807202 */ /* 0x000fe20000000f00 */
[----:B------:R-:W-:Y:S02]  /*26020*/  IMAD.MOV.U32 R130, RZ, RZ, R43 ;  /* 0x000000ffff827224 */ /* 0x000fe400078e002b */
[----:B------:R-:W-:-:S07]  /*26030*/  IMAD.MOV.U32 R43, RZ, RZ, R40 ;  /* 0x000000ffff2b7224 */ /* 0x000fce00078e0028 */
.L_x_2048:
[----:B------:R-:W-:Y:S05]  /*26040*/  BSYNC.RECONVERGENT B0 ;  /* 0x0000000000007941 */ /* 0x000fea0003800200 */
.L_x_2046:
        /* <DEDUP_REMOVED lines=9> */
.L_x_2050:
[----:B------:R-:W-:Y:S01]  /*260e0*/  IMAD.MOV.U32 R40, RZ, RZ, R127 ;  /* 0x000000ffff287224 */ /* 0x000fe200078e007f */
[----:B------:R-:W-:Y:S01]  /*260f0*/  MOV R127, R128 ;  /* 0x00000080007f7202 */ /* 0x000fe20000000f00 */
[----:B------:R-:W-:Y:S02]  /*26100*/  IMAD.MOV.U32 R129, RZ, RZ, R42 ;  /* 0x000000ffff817224 */ /* 0x000fe400078e002a */
[----:B------:R-:W-:-:S07]  /*26110*/  IMAD.MOV.U32 R42, RZ, RZ, R43 ;  /* 0x000000ffff2a7224 */ /* 0x000fce00078e002b */
.L_x_2051:
[----:B------:R-:W-:Y:S05]  /*26120*/  BSYNC.RECONVERGENT B0 ;  /* 0x0000000000007941 */ /* 0x000fea0003800200 */
.L_x_2049:
        /* <DEDUP_REMOVED lines=9> */
.L_x_2053:
[----:B------:R-:W-:Y:S01]  /*261c0*/  IMAD.MOV.U32 R43, RZ, RZ, R126 ;  /* 0x000000ffff2b7224 */ /* 0x000fe200078e007e */
[----:B------:R-:W-:Y:S01]  /*261d0*/  MOV R126, R127 ;  /* 0x0000007f007e7202 */ /* 0x000fe20000000f00 */
[----:B------:R-:W-:Y:S02]  /*261e0*/  IMAD.MOV.U32 R128, RZ, RZ, R45 ;  /* 0x000000ffff807224 */ /* 0x000fe400078e002d */
[----:B------:R-:W-:-:S07]  /*261f0*/  IMAD.MOV.U32 R45, RZ, RZ, R42 ;  /* 0x000000ffff2d7224 */ /* 0x000fce00078e002a */
.L_x_2054:
[----:B------:R-:W-:Y:S05]  /*26200*/  BSYNC.RECONVERGENT B0 ;  /* 0x0000000000007941 */ /* 0x000fea0003800200 */
.L_x_2052:
        /* <DEDUP_REMOVED lines=9> */
.L_x_2056:
[----:B------:R-:W-:Y:S01]  /*262a0*/  IMAD.MOV.U32 R42, RZ, RZ, R125 ;  /* 0x000000ffff2a7224 */ /* 0x000fe200078e007d */
[----:B------:R-:W-:Y:S01]  /*262b0*/  MOV R125, R126 ;  /* 0x0000007e007d7202 */ /* 0x000fe20000000f00 */
[----:B------:R-:W-:Y:S02]  /*262c0*/  IMAD.MOV.U32 R127, RZ, RZ, R44 ;  /* 0x000000ffff7f7224 */ /* 0x000fe400078e002c */
[----:B------:R-:W-:-:S07]  /*262d0*/  IMAD.MOV.U32 R44, RZ, RZ, R45 ;  /* 0x000000ffff2c7224 */ /* 0x000fce00078e002d */
.L_x_2057:
[----:B------:R-:W-:Y:S05]  /*262e0*/  BSYNC.RECONVERGENT B0 ;  /* 0x0000000000007941 */ /* 0x000fea0003800200 */
.L_x_2055:
        /* <DEDUP_REMOVED lines=9> */
.L_x_2059:
[----:B------:R-:W-:Y:S01]  /*26380*/  IMAD.MOV.U32 R45, RZ, RZ, R124 ;  /* 0x000000ffff2d7224 */ /* 0x000fe200078e007c */
[----:B------:R-:W-:Y:S01]  /*26390*/  MOV R124, R125 ;  /* 0x0000007d007c7202 */ /* 0x000fe20000000f00 */
[----:B------:R-:W-:Y:S02]  /*263a0*/  IMAD.MOV.U32 R126, RZ, RZ, R47 ;  /* 0x000000ffff7e7224 */ /* 0x000fe400078e002f */
[----:B------:R-:W-:-:S07]  /*263b0*/  IMAD.MOV.U32 R47, RZ, RZ, R44 ;  /* 0x000000ffff2f7224 */ /* 0x000fce00078e002c */
.L_x_2060:
[----:B------:R-:W-:Y:S05]  /*263c0*/  BSYNC.RECONVERGENT B0 ;  /* 0x0000000000007941 */ /* 0x000fea0003800200 */
.L_x_2058:
        /* <DEDUP_REMOVED lines=9> */
.L_x_2062:
[----:B------:R-:W-:Y:S01]  /*26460*/  IMAD.MOV.U32 R44, RZ, RZ, R123 ;  /* 0x000000ffff2c7224 */ /* 0x000fe200078e007b */
[----:B------:R-:W-:Y:S01]  /*26470*/  MOV R123, R124 ;  /* 0x0000007c007b7202 */ /* 0x000fe20000000f00 */
[----:B------:R-:W-:Y:S02]  /*26480*/  IMAD.MOV.U32 R125, RZ, RZ, R46 ;  /* 0x000000ffff7d7224 */ /* 0x000fe400078e002e */
[----:B------:R-:W-:-:S07]  /*26490*/  IMAD.MOV.U32 R46, RZ, RZ, R47 ;  /* 0x000000ffff2e7224 */ /* 0x000fce00078e002f */
.L_x_2063:
[----:B------:R-:W-:Y:S05]  /*264a0*/  BSYNC.RECONVERGENT B0 ;  /* 0x0000000000007941 */ /* 0x000fea0003800200 */
.L_x_2061:
        /* <DEDUP_REMOVED lines=9> */
.L_x_2065:
[----:B------:R-:W-:Y:S01]  /*26540*/  IMAD.MOV.U32 R47, RZ, RZ, R122 ;  /* 0x000000ffff2f7224 */ /* 0x000fe200078e007a */
[----:B------:R-:W-:Y:S01]  /*26550*/  MOV R122, R123 ;  /* 0x0000007b007a7202 */ /* 0x000fe20000000f00 */
[----:B------:R-:W-:Y:S02]  /*26560*/  IMAD.MOV.U32 R124, RZ, RZ, R49 ;  /* 0x000000ffff7c7224 */ /* 0x000fe400078e0031 */
[----:B------:R-:W-:-:S07]  /*26570*/  IMAD.MOV.U32 R49, RZ, RZ, R46 ;  /* 0x000000ffff317224 */ /* 0x000fce00078e002e */
.L_x_2066:
[----:B------:R-:W-:Y:S05]  /*26580*/  BSYNC.RECONVERGENT B0 ;  /* 0x0000000000007941 */ /* 0x000fea0003800200 */
.L_x_2064:
        /* <DEDUP_REMOVED lines=9> */
.L_x_2068:
[----:B------:R-:W-:Y:S01]  /*26620*/  IMAD.MOV.U32 R46, RZ, RZ, R121 ;  /* 0x000000ffff2e7224 */ /* 0x000fe200078e0079 */
[----:B------:R-:W-:Y:S01]  /*26630*/  MOV R121, R122 ;  /* 0x0000007a00797202 */ /* 0x000fe20000000f00 */
[----:B------:R-:W-:Y:S02]  /*26640*/  IMAD.MOV.U32 R123, RZ, RZ, R48 ;  /* 0x000000ffff7b7224 */ /* 0x000fe400078e0030 */
[----:B------:R-:W-:-:S07]  /*26650*/  IMAD.MOV.U32 R48, RZ, RZ, R49 ;  /* 0x000000ffff307224 */ /* 0x000fce00078e0031 */
.L_x_2069:
[----:B------:R-:W-:Y:S05]  /*26660*/  BSYNC.RECONVERGENT B0 ;  /* 0x0000000000007941 */ /* 0x000fea0003800200 */
.L_x_2067:
        /* <DEDUP_REMOVED lines=9> */
.L_x_2071:
[----:B------:R-:W-:Y:S01]  /*26700*/  IMAD.MOV.U32 R49, RZ, RZ, R120 ;  /* 0x000000ffff317224 */ /* 0x000fe200078e0078 */
[----:B------:R-:W-:Y:S01]  /*26710*/  MOV R120, R121 ;  /* 0x0000007900787202 */ /* 0x000fe20000000f00 */
[----:B------:R-:W-:Y:S02]  /*26720*/  IMAD.MOV.U32 R122, RZ, RZ, R51 ;  /* 0x000000ffff7a7224 */ /* 0x000fe400078e0033 */
[----:B------:R-:W-:-:S07]  /*26730*/  IMAD.MOV.U32 R51, RZ, RZ, R48 ;  /* 0x000000ffff337224 */ /* 0x000fce00078e0030 */
.L_x_2072:
[----:B------:R-:W-:Y:S05]  /*26740*/  BSYNC.RECONVERGENT B0 ;  /* 0x0000000000007941 */ /* 0x000fea0003800200 */
.L_x_2070:
        /* <DEDUP_REMOVED lines=9> */
.L_x_2074:
[----:B------:R-:W-:Y:S01]  /*267e0*/  IMAD.MOV.U32 R48, RZ, RZ, R119 ;  /* 0x000000ffff307224 */ /* 0x000fe200078e0077 */
[----:B------:R-:W-:Y:S01]  /*267f0*/  MOV R119, R120 ;  /* 0x0000007800777202 */ /* 0x000fe20000000f00 */
[----:B------:R-:W-:Y:S02]  /*26800*/  IMAD.MOV.U32 R121, RZ, RZ, R50 ;  /* 0x000000ffff797224 */ /* 0x000fe400078e0032 */
[----:B------:R-:W-:-:S07]  /*26810*/  IMAD.MOV.U32 R50, RZ, RZ, R51 ;  /* 0x000000ffff327224 */ /* 0x000fce00078e0033 */
.L_x_2075:
[----:B------:R-:W-:Y:S05]  /*26820*/  BSYNC.RECONVERGENT B0 ;  /* 0x0000000000007941 */ /* 0x000fea0003800200 */
.L_x_2073:
        /* <DEDUP_REMOVED lines=9> */
.L_x_2077:
[----:B------:R-:W-:Y:S01]  /*268c0*/  IMAD.MOV.U32 R51, RZ, RZ, R118 ;  /* 0x000000ffff337224 */ /* 0x000fe200078e0076 */
[----:B------:R-:W-:Y:S01]  /*268d0*/  MOV R118, R119 ;  /* 0x0000007700767202 */ /* 0x000fe20000000f00 */
[----:B------:R-:W-:Y:S02]  /*268e0*/  IMAD.MOV.U32 R120, RZ, RZ, R53 ;  /* 0x000000ffff787224 */ /* 0x000fe400078e0035 */
[----:B------:R-:W-:-:S07]  /*268f0*/  IMAD.MOV.U32 R53, RZ, RZ, R50 ;  /* 0x000000ffff357224 */ /* 0x000fce00078e0032 */
.L_x_2078:
[----:B------:R-:W-:Y:S05]  /*26900*/  BSYNC.RECONVERGENT B0 ;  /* 0x0000000000007941 */ /* 0x000fea0003800200 */
.L_x_2076:
        /* <DEDUP_REMOVED lines=9> */
.L_x_2080:
[----:B------:R-:W-:Y:S01]  /*269a0*/  IMAD.MOV.U32 R50, RZ, RZ, R117 ;  /* 0x000000ffff327224 */ /* 0x000fe200078e0075 */
[----:B------:R-:W-:Y:S01]  /*269b0*/  MOV R117, R118 ;  /* 0x0000007600757202 */ /* 0x000fe20000000f00 */
[----:B------:R-:W-:Y:S02]  /*269c0*/  IMAD.MOV.U32 R119, RZ, RZ, R52 ;  /* 0x000000ffff777224 */ /* 0x000fe400078e0034 */
[----:B------:R-:W-:-:S07]  /*269d0*/  IMAD.MOV.U32 R52, RZ, RZ, R53 ;  /* 0x000000ffff347224 */ /* 0x000fce00078e0035 */
.L_x_2081:
[----:B------:R-:W-:Y:S05]  /*269e0*/  BSYNC.RECONVERGENT B0 ;  /* 0x0000000000007941 */ /* 0x000fea0003800200 */
.L_x_2079:
        /* <DEDUP_REMOVED lines=9> */
.L_x_2083:
[----:B------:R-:W-:Y:S01]  /*26a80*/  IMAD.MOV.U32 R53, RZ, RZ, R116 ;  /* 0x000000ffff357224 */ /* 0x000fe200078e0074 */
[----:B------:R-:W-:Y:S01]  /*26a90*/  MOV R116, R117 ;  /* 0x0000007500747202 */ /* 0x000fe20000000f00 */
[----:B------:R-:W-:Y:S02]  /*26aa0*/  IMAD.MOV.U32 R118, RZ, RZ, R55 ;  /* 0x000000ffff767224 */ /* 0x000fe400078e0037 */
[----:B------:R-:W-:-:S07]  /*26ab0*/  IMAD.MOV.U32 R55, RZ, RZ, R52 ;  /* 0x000000ffff377224 */ /* 0x000fce00078e0034 */
.L_x_2084:
[----:B------:R-:W-:Y:S05]  /*26ac0*/  BSYNC.RECONVERGENT B0 ;  /* 0x0000000000007941 */ /* 0x000fea0003800200 */
.L_x_2082:
        /* <DEDUP_REMOVED lines=9> */
.L_x_2086:
[----:B------:R-:W-:Y:S01]  /*26b60*/  IMAD.MOV.U32 R52, RZ, RZ, R115 ;  /* 0x000000ffff347224 */ /* 0x000fe200078e0073 */
[----:B------:R-:W-:Y:S01]  /*26b70*/  MOV R115, R116 ;  /* 0x0000007400737202 */ /* 0x000fe20000000f00 */
[----:B------:R-:W-:Y:S02]  /*26b80*/  IMAD.MOV.U32 R117, RZ, RZ, R54 ;  /* 0x000000ffff757224 */ /* 0x000fe400078e0036 */
[----:B------:R-:W-:-:S07]  /*26b90*/  IMAD.MOV.U32 R54, RZ, RZ, R55 ;  /* 0x000000ffff367224 */ /* 0x000fce00078e0037 */
.L_x_2087:
[----:B------:R-:W-:Y:S05]  /*26ba0*/  BSYNC.RECONVERGENT B0 ;  /* 0x0000000000007941 */ /* 0x000fea0003800200 */
.L_x_2085:
        /* <DEDUP_REMOVED lines=9> */
.L_x_2089:
[----:B------:R-:W-:Y:S01]  /*26c40*/  IMAD.MOV.U32 R55, RZ, RZ, R114 ;  /* 0x000000ffff377224 */ /* 0x000fe200078e0072 */
[----:B------:R-:W-:Y:S01]  /*26c50*/  MOV R114, R115 ;  /* 0x0000007300727202 */ /* 0x000fe20000000f00 */
[----:B------:R-:W-:Y:S02]  /*26c60*/  IMAD.MOV.U32 R116, RZ, RZ, R57 ;  /* 0x000000ffff747224 */ /* 0x000fe400078e0039 */
[----:B------:R-:W-:-:S07]  /*26c70*/  IMAD.MOV.U32 R57, RZ, RZ, R54 ;  /* 0x000000ffff397224 */ /* 0x000fce00078e0036 */
.L_x_2090:
[----:B------:R-:W-:Y:S05]  /*26c80*/  BSYNC.RECONVERGENT B0 ;  /* 0x0000000000007941 */ /* 0x000fea0003800200 */
.L_x_2088:
        /* <DEDUP_REMOVED lines=9> */
.L_x_2092:
[----:B------:R-:W-:Y:S01]  /*26d20*/  IMAD.MOV.U32 R54, RZ, RZ, R37 ;  /* 0x000000ffff367224 */ /* 0x000fe200078e0025 */
[----:B------:R-:W-:Y:S01]  /*26d30*/  MOV R37, R114 ;  /* 0x0000007200257202 */ /* 0x000fe20000000f00 */
[----:B------:R-:W-:Y:S02]  /*26d40*/  IMAD.MOV.U32 R115, RZ, RZ, R98 ;  /* 0x000000ffff737224 */ /* 0x000fe400078e0062 */
[----:B------:R-:W-:-:S07]  /*26d50*/  IMAD.MOV.U32 R98, RZ, RZ, R57 ;  /* 0x000000ffff627224 */ /* 0x000fce00078e0039 */
.L_x_2093:
[----:B------:R-:W-:Y:S05]  /*26d60*/  BSYNC.RECONVERGENT B0 ;  /* 0x0000000000007941 */ /* 0x000fea0003800200 */
.L_x_2091:
        /* <DEDUP_REMOVED lines=18> */
.L_x_2095:
[----:B------:R-:W-:Y:S01]  /*26e90*/  MOV R114, R59 ;  /* 0x0000003b00727202 */ /* 0x000fe20000000f00 */
[----:B------:R-:W-:Y:S02]  /*26ea0*/  IMAD.MOV.U32 R57, RZ, RZ, R112 ;  /* 0x000000ffff397224 */ /* 0x000fe400078e0070 */
[----:B------:R-:W-:Y:S02]  /*26eb0*/  IMAD.MOV.U32 R59, RZ, RZ, R56 ;  /* 0x000000ffff3b7224 */ /* 0x000fe400078e0038 */
[----:B------:R-:W-:-:S07]  /*26ec0*/  IMAD.MOV.U32 R112, RZ, RZ, R113 ;  /* 0x000000ffff707224 */ /* 0x000fce00078e0071 */
.L_x_2096:
[----:B------:R-:W-:Y:S05]  /*26ed0*/  BSYNC.RECONVERGENT B0 ;  /* 0x0000000000007941 */ /* 0x000fea0003800200 */
.L_x_2094:
        /* <DEDUP_REMOVED lines=9> */
.L_x_2098:
[----:B------:R-:W-:Y:S01]  /*26f70*/  MOV R113, R58 ;  /* 0x0000003a00717202 */ /* 0x000fe20000000f00 */
[----:B------:R-:W-:Y:S02]  /*26f80*/  IMAD.MOV.U32 R56, RZ, RZ, R111 ;  /* 0x000000ffff387224 */ /* 0x000fe400078e006f */
[----:B------:R-:W-:Y:S02]  /*26f90*/  IMAD.MOV.U32 R58, RZ, RZ, R59 ;  /* 0x000000ffff3a7224 */ /* 0x000fe400078e003b */
[----:B------:R-:W-:-:S07]  /*26fa0*/  IMAD.MOV.U32 R111, RZ, RZ, R112 ;  /* 0x000000ffff6f7224 */ /* 0x000fce00078e0070 */
.L_x_2099:
[----:B------:R-:W-:Y:S05]  /*26fb0*/  BSYNC.RECONVERGENT B0 ;  /* 0x0000000000007941 */ /* 0x000fea0003800200 */
.L_x_2097:
        /* <DEDUP_REMOVED lines=9> */
.L_x_2101:
[----:B------:R-:W-:Y:S01]  /*27050*/  MOV R112, R61 ;  /* 0x0000003d00707202 */ /* 0x000fe20000000f00 */
[----:B------:R-:W-:Y:S02]  /*27060*/  IMAD.MOV.U32 R59, RZ, RZ, R110 ;  /* 0x000000ffff3b7224 */ /* 0x000fe400078e006e */
[----:B------:R-:W-:Y:S02]  /*27070*/  IMAD.MOV.U32 R61, RZ, RZ, R58 ;  /* 0x000000ffff3d7224 */ /* 0x000fe400078e003a */
[----:B------:R-:W-:-:S07]  /*27080*/  IMAD.MOV.U32 R110, RZ, RZ, R111 ;  /* 0x000000ffff6e7224 */ /* 0x000fce00078e006f */
.L_x_2102:
[----:B------:R-:W-:Y:S05]  /*27090*/  BSYNC.RECONVERGENT B0 ;  /* 0x0000000000007941 */ /* 0x000fea0003800200 */
.L_x_2100:
        /* <DEDUP_REMOVED lines=9> */
.L_x_2104:
[----:B------:R-:W-:Y:S01]  /*27130*/  MOV R111, R60 ;  /* 0x0000003c006f7202 */ /* 0x000fe20000000f00 */
[----:B------:R-:W-:Y:S02]  /*27140*/  IMAD.MOV.U32 R58, RZ, RZ, R109 ;  /* 0x000000ffff3a7224 */ /* 0x000fe400078e006d */
[----:B------:R-:W-:Y:S02]  /*27150*/  IMAD.MOV.U32 R60, RZ, RZ, R61 ;  /* 0x000000ffff3c7224 */ /* 0x000fe400078e003d */
[----:B------:R-:W-:-:S07]  /*27160*/  IMAD.MOV.U32 R109, RZ, RZ, R110 ;  /* 0x000000ffff6d7224 */ /* 0x000fce00078e006e */
.L_x_2105:
[----:B------:R-:W-:Y:S05]  /*27170*/  BSYNC.RECONVERGENT B0 ;  /* 0x0000000000007941 */ /* 0x000fea0003800200 */
.L_x_2103:
        /* <DEDUP_REMOVED lines=9> */
.L_x_2107:
[----:B------:R-:W-:Y:S01]  /*27210*/  MOV R110, R63 ;  /* 0x0000003f006e7202 */ /* 0x000fe20000000f00 */
[----:B------:R-:W-:Y:S02]  /*27220*/  IMAD.MOV.U32 R61, RZ, RZ, R108 ;  /* 0x000000ffff3d7224 */ /* 0x000fe400078e006c */
[----:B------:R-:W-:Y:S02]  /*27230*/  IMAD.MOV.U32 R63, RZ, RZ, R60 ;  /* 0x000000ffff3f7224 */ /* 0x000fe400078e003c */
[----:B------:R-:W-:-:S07]  /*27240*/  IMAD.MOV.U32 R108, RZ, RZ, R109 ;  /* 0x000000ffff6c7224 */ /* 0x000fce00078e006d */
.L_x_2108:
[----:B------:R-:W-:Y:S05]  /*27250*/  BSYNC.RECONVERGENT B0 ;  /* 0x0000000000007941 */ /* 0x000fea0003800200 */
.L_x_2106:
        /* <DEDUP_REMOVED lines=9> */
.L_x_2110:
[----:B------:R-:W-:Y:S01]  /*272f0*/  MOV R109, R62 ;  /* 0x0000003e006d7202 */ /* 0x000fe20000000f00 */
[----:B------:R-:W-:Y:S02]  /*27300*/  IMAD.MOV.U32 R60, RZ, RZ, R107 ;  /* 0x000000ffff3c7224 */ /* 0x000fe400078e006b */
[----:B------:R-:W-:Y:S02]  /*27310*/  IMAD.MOV.U32 R62, RZ, RZ, R63 ;  /* 0x000000ffff3e7224 */ /* 0x000fe400078e003f */
[----:B------:R-:W-:-:S07]  /*27320*/  IMAD.MOV.U32 R107, RZ, RZ, R108 ;  /* 0x000000ffff6b7224 */ /* 0x000fce00078e006c */
.L_x_2111:
[----:B------:R-:W-:Y:S05]  /*27330*/  BSYNC.RECONVERGENT B0 ;  /* 0x0000000000007941 */ /* 0x000fea0003800200 */
.L_x_2109:
        /* <DEDUP_REMOVED lines=9> */
.L_x_2113:
[----:B------:R-:W-:Y:S01]  /*273d0*/  MOV R108, R65 ;  /* 0x00000041006c7202 */ /* 0x000fe20000000f00 */
[----:B------:R-:W-:Y:S02]  /*273e0*/  IMAD.MOV.U32 R63, RZ, RZ, R106 ;  /* 0x000000ffff3f7224 */ /* 0x000fe400078e006a */
[----:B------:R-:W-:Y:S02]  /*273f0*/  IMAD.MOV.U32 R65, RZ, RZ, R62 ;  /* 0x000000ffff417224 */ /* 0x000fe400078e003e */
[----:B------:R-:W-:-:S07]  /*27400*/  IMAD.MOV.U32 R106, RZ, RZ, R107 ;  /* 0x000000ffff6a7224 */ /* 0x000fce00078e006b */
.L_x_2114:
[----:B------:R-:W-:Y:S05]  /*27410*/  BSYNC.RECONVERGENT B0 ;  /* 0x0000000000007941 */ /* 0x000fea0003800200 */
.L_x_2112:
        /* <DEDUP_REMOVED lines=9> */
.L_x_2116:
[----:B------:R-:W-:Y:S01]  /*274b0*/  MOV R107, R64 ;  /* 0x00000040006b7202 */ /* 0x000fe20000000f00 */
[----:B------:R-:W-:Y:S02]  /*274c0*/  IMAD.MOV.U32 R62, RZ, RZ, R105 ;  /* 0x000000ffff3e7224 */ /* 0x000fe400078e0069 */
[----:B------:R-:W-:Y:S02]  /*274d0*/  IMAD.MOV.U32 R64, RZ, RZ, R65 ;  /* 0x000000ffff407224 */ /* 0x000fe400078e0041 */
[----:B------:R-:W-:-:S07]  /*274e0*/  IMAD.MOV.U32 R105, RZ, RZ, R106 ;  /* 0x000000ffff697224 */ /* 0x000fce00078e006a */
.L_x_2117:
[----:B------:R-:W-:Y:S05]  /*274f0*/  BSYNC.RECONVERGENT B0 ;  /* 0x0000000000007941 */ /* 0x000fea0003800200 */
.L_x_2115:
        /* <DEDUP_REMOVED lines=9> */
.L_x_2119:
[----:B------:R-:W-:Y:S01]  /*27590*/  MOV R106, R67 ;  /* 0x00000043006a7202 */ /* 0x000fe20000000f00 */
[----:B------:R-:W-:Y:S02]  /*275a0*/  IMAD.MOV.U32 R65, RZ, RZ, R104 ;  /* 0x000000ffff417224 */ /* 0x000fe400078e0068 */
[----:B------:R-:W-:Y:S02]  /*275b0*/  IMAD.MOV.U32 R67, RZ, RZ, R64 ;  /* 0x000000ffff437224 */ /* 0x000fe400078e0040 */
[----:B------:R-:W-:-:S07]  /*275c0*/  IMAD.MOV.U32 R104, RZ, RZ, R105 ;  /* 0x000000ffff687224 */ /* 0x000fce00078e0069 */
.L_x_2120:
[----:B------:R-:W-:Y:S05]  /*275d0*/  BSYNC.RECONVERGENT B0 ;  /* 0x0000000000007941 */ /* 0x000fea0003800200 */
.L_x_2118:
        /* <DEDUP_REMOVED lines=9> */
.L_x_2122:
[----:B------:R-:W-:Y:S01]  /*27670*/  MOV R105, R66 ;  /* 0x0000004200697202 */ /* 0x000fe20000000f00 */
[----:B------:R-:W-:Y:S02]  /*27680*/  IMAD.MOV.U32 R64, RZ, RZ, R103 ;  /* 0x000000ffff407224 */ /* 0x000fe400078e0067 */
[----:B------:R-:W-:Y:S02]  /*27690*/  IMAD.MOV.U32 R66, RZ, RZ, R67 ;  /* 0x000000ffff427224 */ /* 0x000fe400078e0043 */
[----:B------:R-:W-:-:S07]  /*276a0*/  IMAD.MOV.U32 R103, RZ, RZ, R104 ;  /* 0x000000ffff677224 */ /* 0x000fce00078e0068 */
.L_x_2123:
[----:B------:R-:W-:Y:S05]  /*276b0*/  BSYNC.RECONVERGENT B0 ;  /* 0x0000000000007941 */ /* 0x000fea0003800200 */
.L_x_2121:
        /* <DEDUP_REMOVED lines=9> */
.L_x_2125:
[----:B------:R-:W-:Y:S01]  /*27750*/  MOV R104, R69 ;  /* 0x0000004500687202 */ /* 0x000fe20000000f00 */
[----:B------:R-:W-:Y:S02]  /*27760*/  IMAD.MOV.U32 R67, RZ, RZ, R102 ;  /* 0x000000ffff437224 */ /* 0x000fe400078e0066 */
[----:B------:R-:W-:Y:S02]  /*27770*/  IMAD.MOV.U32 R69, RZ, RZ, R66 ;  /* 0x000000ffff457224 */ /* 0x000fe400078e0042 */
[----:B------:R-:W-:-:S07]  /*27780*/  IMAD.MOV.U32 R102, RZ, RZ, R103 ;  /* 0x000000ffff667224 */ /* 0x000fce00078e0067 */
.L_x_2126:
[----:B------:R-:W-:Y:S05]  /*27790*/  BSYNC.RECONVERGENT B0 ;  /* 0x0000000000007941 */ /* 0x000fea0003800200 */
.L_x_2124:
        /* <DEDUP_REMOVED lines=9> */
.L_x_2128:
[----:B------:R-:W-:Y:S01]  /*27830*/  MOV R103, R68 ;  /* 0x0000004400677202 */ /* 0x000fe20000000f00 */
[----:B------:R-:W-:Y:S02]  /*27840*/  IMAD.MOV.U32 R66, RZ, RZ, R101 ;  /* 0x000000ffff427224 */ /* 0x000fe400078e0065 */
[----:B------:R-:W-:Y:S02]  /*27850*/  IMAD.MOV.U32 R68, RZ, RZ, R69 ;  /* 0x000000ffff447224 */ /* 0x000fe400078e0045 */
[----:B------:R-:W-:-:S07]  /*27860*/  IMAD.MOV.U32 R101, RZ, RZ, R102 ;  /* 0x000000ffff657224 */ /* 0x000fce00078e0066 */
.L_x_2129:
[----:B------:R-:W-:Y:S05]  /*27870*/  BSYNC.RECONVERGENT B0 ;  /* 0x0000000000007941 */ /* 0x000fea0003800200 */
.L_x_2127:
        /* <DEDUP_REMOVED lines=9> */
.L_x_2131:
[----:B------:R-:W-:Y:S01]  /*27910*/  MOV R102, R71 ;  /* 0x0000004700667202 */ /* 0x000fe20000000f00 */
[----:B------:R-:W-:Y:S02]  /*27920*/  IMAD.MOV.U32 R69, RZ, RZ, R100 ;  /* 0x000000ffff457224 */ /* 0x000fe400078e0064 */
[----:B------:R-:W-:Y:S02]  /*27930*/  IMAD.MOV.U32 R71, RZ, RZ, R68 ;  /* 0x000000ffff477224 */ /* 0x000fe400078e0044 */
[----:B------:R-:W-:-:S07]  /*27940*/  IMAD.MOV.U32 R100, RZ, RZ, R101 ;  /* 0x000000ffff647224 */ /* 0x000fce00078e0065 */
.L_x_2132:
[----:B------:R-:W-:Y:S05]  /*27950*/  BSYNC.RECONVERGENT B0 ;  /* 0x0000000000007941 */ /* 0x000fea0003800200 */
.L_x_2130:
        /* <DEDUP_REMOVED lines=9> */
.L_x_2134:
[----:B------:R-:W-:Y:S01]  /*279f0*/  MOV R101, R70 ;  /* 0x0000004600657202 */ /* 0x000fe20000000f00 */
[----:B------:R-:W-:Y:S02]  /*27a00*/  IMAD.MOV.U32 R68, RZ, RZ, R99 ;  /* 0x000000ffff447224 */ /* 0x000fe400078e0063 */
[----:B------:R-:W-:Y:S02]  /*27a10*/  IMAD.MOV.U32 R70, RZ, RZ, R71 ;  /* 0x000000ffff467224 */ /* 0x000fe400078e0047 */
[----:B------:R-:W-:-:S07]  /*27a20*/  IMAD.MOV.U32 R99, RZ, RZ, R100 ;  /* 0x000000ffff637224 */ /* 0x000fce00078e0064 */
.L_x_2135:
[----:B------:R-:W-:Y:S05]  /*27a30*/  BSYNC.RECONVERGENT B0 ;  /* 0x0000000000007941 */ /* 0x000fea0003800200 */
.L_x_2133:
        /* <DEDUP_REMOVED lines=9> */
.L_x_2137:
[----:B------:R-:W-:Y:S01]  /*27ad0*/  MOV R100, R73 ;  /* 0x0000004900647202 */ /* 0x000fe20000000f00 */
[----:B------:R-:W-:Y:S02]  /*27ae0*/  IMAD.MOV.U32 R71, RZ, RZ, R96 ;  /* 0x000000ffff477224 */ /* 0x000fe400078e0060 */
[----:B------:R-:W-:Y:S02]  /*27af0*/  IMAD.MOV.U32 R73, RZ, RZ, R70 ;  /* 0x000000ffff497224 */ /* 0x000fe400078e0046 */
[----:B------:R-:W-:-:S07]  /*27b00*/  IMAD.MOV.U32 R96, RZ, RZ, R99 ;  /* 0x000000ffff607224 */ /* 0x000fce00078e0063 */
.L_x_2138:
[----:B------:R-:W-:Y:S05]  /*27b10*/  BSYNC.RECONVERGENT B0 ;  /* 0x0000000000007941 */ /* 0x000fea0003800200 */
.L_x_2136:
        /* <DEDUP_REMOVED lines=9> */
.L_x_2140:
[----:B------:R-:W-:Y:S01]  /*27bb0*/  MOV R99, R72 ;  /* 0x0000004800637202 */ /* 0x000fe20000000f00 */
[----:B------:R-:W-:Y:S02]  /*27bc0*/  IMAD.MOV.U32 R70, RZ, RZ, R97 ;  /* 0x000000ffff467224 */ /* 0x000fe400078e0061 */
[----:B------:R-:W-:Y:S02]  /*27bd0*/  IMAD.MOV.U32 R72, RZ, RZ, R73 ;  /* 0x000000ffff487224 */ /* 0x000fe400078e0049 */
[----:B------:R-:W-:-:S07]  /*27be0*/  IMAD.MOV.U32 R97, RZ, RZ, R96 ;  /* 0x000000ffff617224 */ /* 0x000fce00078e0060 */
.L_x_2141:
[----:B------:R-:W-:Y:S05]  /*27bf0*/  BSYNC.RECONVERGENT B0 ;  /* 0x0000000000007941 */ /* 0x000fea0003800200 */
.L_x_2139:
        /* <DEDUP_REMOVED lines=9> */
.L_x_2143:
[----:B------:R-:W-:Y:S01]  /*27c90*/  MOV R96, R75 ;  /* 0x0000004b00607202 */ /* 0x000fe20000000f00 */
[----:B------:R-:W-:Y:S02]  /*27ca0*/  IMAD.MOV.U32 R73, RZ, RZ, R94 ;  /* 0x000000ffff497224 */ /* 0x000fe400078e005e */
[----:B------:R-:W-:Y:S02]  /*27cb0*/  IMAD.MOV.U32 R75, RZ, RZ, R72 ;  /* 0x000000ffff4b7224 */ /* 0x000fe400078e0048 */
[----:B------:R-:W-:-:S07]  /*27cc0*/  IMAD.MOV.U32 R94, RZ, RZ, R97 ;  /* 0x000000ffff5e7224 */ /* 0x000fce00078e0061 */
.L_x_2144:
[----:B------:R-:W-:Y:S05]  /*27cd0*/  BSYNC.RECONVERGENT B0 ;  /* 0x0000000000007941 */ /* 0x000fea0003800200 */
.L_x_2142:
        /* <DEDUP_REMOVED lines=9> */
.L_x_2146:
[----:B------:R-:W-:Y:S01]  /*27d70*/  MOV R97, R74 ;  /* 0x0000004a00617202 */ /* 0x000fe20000000f00 */
[----:B------:R-:W-:Y:S02]  /*27d80*/  IMAD.MOV.U32 R72, RZ, RZ, R95 ;  /* 0x000000ffff487224 */ /* 0x000fe400078e005f */
[----:B------:R-:W-:Y:S02]  /*27d90*/  IMAD.MOV.U32 R74, RZ, RZ, R75 ;  /* 0x000000ffff4a7224 */ /* 0x000fe400078e004b */
[----:B------:R-:W-:-:S07]  /*27da0*/  IMAD.MOV.U32 R95, RZ, RZ, R94 ;  /* 0x000000ffff5f7224 */ /* 0x000fce00078e005e */
.L_x_2147:
[----:B------:R-:W-:Y:S05]  /*27db0*/  BSYNC.RECONVERGENT B0 ;  /* 0x0000000000007941 */ /* 0x000fea0003800200 */
.L_x_2145:
        /* <DEDUP_REMOVED lines=9> */
.L_x_2149:
[----:B------:R-:W-:Y:S01]  /*27e50*/  MOV R94, R77 ;  /* 0x0000004d005e7202 */ /* 0x000fe20000000f00 */
[----:B------:R-:W-:Y:S02]  /*27e60*/  IMAD.MOV.U32 R75, RZ, RZ, R92 ;  /* 0x000000ffff4b7224 */ /* 0x000fe400078e005c */
[----:B------:R-:W-:Y:S02]  /*27e70*/  IMAD.MOV.U32 R77, RZ, RZ, R74 ;  /* 0x000000ffff4d7224 */ /* 0x000fe400078e004a */
[----:B------:R-:W-:-:S07]  /*27e80*/  IMAD.MOV.U32 R92, RZ, RZ, R95 ;  /* 0x000000ffff5c7224 */ /* 0x000fce00078e005f */
.L_x_2150:
[----:B------:R-:W-:Y:S05]  /*27e90*/  BSYNC.RECONVERGENT B0 ;  /* 0x0000000000007941 */ /* 0x000fea0003800200 */
.L_x_2148:
        /* <DEDUP_REMOVED lines=9> */
.L_x_2152:
[----:B------:R-:W-:Y:S01]  /*27f30*/  MOV R95, R76 ;  /* 0x0000004c005f7202 */ /* 0x000fe20000000f00 */
[----:B------:R-:W-:Y:S02]  /*27f40*/  IMAD.MOV.U32 R74, RZ, RZ, R93 ;  /* 0x000000ffff4a7224 */ /* 0x000fe400078e005d */
[----:B------:R-:W-:Y:S02]  /*27f50*/  IMAD.MOV.U32 R76, RZ, RZ, R77 ;  /* 0x000000ffff4c7224 */ /* 0x000fe400078e004d */
[----:B------:R-:W-:-:S07]  /*27f60*/  IMAD.MOV.U32 R93, RZ, RZ, R92 ;  /* 0x000000ffff5d7224 */ /* 0x000fce00078e005c */
.L_x_2153:
[----:B------:R-:W-:Y:S05]  /*27f70*/  BSYNC.RECONVERGENT B0 ;  /* 0x0000000000007941 */ /* 0x000fea0003800200 */
.L_x_2151:
        /* <DEDUP_REMOVED lines=9> */
.L_x_2155:
[----:B------:R-:W-:Y:S01]  /*28010*/  MOV R92, R79 ;  /* 0x0000004f005c7202 */ /* 0x000fe20000000f00 */
[----:B------:R-:W-:Y:S02]  /*28020*/  IMAD.MOV.U32 R77, RZ, RZ, R90 ;  /* 0x000000ffff4d7224 */ /* 0x000fe400078e005a */
[----:B------:R-:W-:Y:S02]  /*28030*/  IMAD.MOV.U32 R79, RZ, RZ, R76 ;  /* 0x000000ffff4f7224 */ /* 0x000fe400078e004c */
[----:B------:R-:W-:-:S07]  /*28040*/  IMAD.MOV.U32 R90, RZ, RZ, R93 ;  /* 0x000000ffff5a7224 */ /* 0x000fce00078e005d */
.L_x_2156:
[----:B------:R-:W-:Y:S05]  /*28050*/  BSYNC.RECONVERGENT B0 ;  /* 0x0000000000007941 */ /* 0x000fea0003800200 */
.L_x_2154:
        /* <DEDUP_REMOVED lines=9> */
.L_x_2158:
[----:B------:R-:W-:Y:S01]  /*280f0*/  MOV R93, R78 ;  /* 0x0000004e005d7202 */ /* 0x000fe20000000f00 */
[----:B------:R-:W-:Y:S02]  /*28100*/  IMAD.MOV.U32 R76, RZ, RZ, R91 ;  /* 0x000000ffff4c7224 */ /* 0x000fe400078e005b */
[----:B------:R-:W-:Y:S02]  /*28110*/  IMAD.MOV.U32 R78, RZ, RZ, R79 ;  /* 0x000000ffff4e7224 */ /* 0x000fe400078e004f */
[----:B------:R-:W-:-:S07]  /*28120*/  IMAD.MOV.U32 R91, RZ, RZ, R90 ;  /* 0x000000ffff5b7224 */ /* 0x000fce00078e005a */
.L_x_2159:
[----:B------:R-:W-:Y:S05]  /*28130*/  BSYNC.RECONVERGENT B0 ;  /* 0x0000000000007941 */ /* 0x000fea0003800200 */
.L_x_2157:
        /* <DEDUP_REMOVED lines=9> */
.L_x_2161:
[----:B------:R-:W-:Y:S01]  /*281d0*/  MOV R90, R81 ;  /* 0x00000051005a7202 */ /* 0x000fe20000000f00 */
[----:B------:R-:W-:Y:S02]  /*281e0*/  IMAD.MOV.U32 R79, RZ, RZ, R88 ;  /* 0x000000ffff4f7224 */ /* 0x000fe400078e0058 */
[----:B------:R-:W-:Y:S02]  /*281f0*/  IMAD.MOV.U32 R81, RZ, RZ, R78 ;  /* 0x000000ffff517224 */ /* 0x000fe400078e004e */
[----:B------:R-:W-:-:S07]  /*28200*/  IMAD.MOV.U32 R88, RZ, RZ, R91 ;  /* 0x000000ffff587224 */ /* 0x000fce00078e005b */
.L_x_2162:
[----:B------:R-:W-:Y:S05]  /*28210*/  BSYNC.RECONVERGENT B0 ;  /* 0x0000000000007941 */ /* 0x000fea0003800200 */
.L_x_2160:
        /* <DEDUP_REMOVED lines=9> */
.L_x_2164:
[----:B------:R-:W-:Y:S01]  /*282b0*/  MOV R91, R80 ;  /* 0x00000050005b7202 */ /* 0x000fe20000000f00 */
[----:B------:R-:W-:Y:S02]  /*282c0*/  IMAD.MOV.U32 R78, RZ, RZ, R89 ;  /* 0x000000ffff4e7224 */ /* 0x000fe400078e0059 */
[----:B------:R-:W-:Y:S02]  /*282d0*/  IMAD.MOV.U32 R80, RZ, RZ, R81 ;  /* 0x000000ffff507224 */ /* 0x000fe400078e0051 */
[----:B------:R-:W-:-:S07]  /*282e0*/  IMAD.MOV.U32 R89, RZ, RZ, R88 ;  /* 0x000000ffff597224 */ /* 0x000fce00078e0058 */
.L_x_2165:
[----:B------:R-:W-:Y:S05]  /*282f0*/  BSYNC.RECONVERGENT B0 ;  /* 0x0000000000007941 */ /* 0x000fea0003800200 */
.L_x_2163:
        /* <DEDUP_REMOVED lines=9> */
.L_x_2167:
[----:B------:R-:W-:Y:S01]  /*28390*/  MOV R88, R83 ;  /* 0x0000005300587202 */ /* 0x000fe20000000f00 */
[----:B------:R-:W-:Y:S02]  /*283a0*/  IMAD.MOV.U32 R81, RZ, RZ, R86 ;  /* 0x000000ffff517224 */ /* 0x000fe400078e0056 */
[----:B------:R-:W-:Y:S02]  /*283b0*/  IMAD.MOV.U32 R83, RZ, RZ, R80 ;  /* 0x000000ffff537224 */ /* 0x000fe400078e0050 */
[----:B------:R-:W-:-:S07]  /*283c0*/  IMAD.MOV.U32 R86, RZ, RZ, R89 ;  /* 0x000000ffff567224 */ /* 0x000fce00078e0059 */
.L_x_2168:
[----:B------:R-:W-:Y:S05]  /*283d0*/  BSYNC.RECONVERGENT B0 ;  /* 0x0000000000007941 */ /* 0x000fea0003800200 */
.L_x_2166:
        /* <DEDUP_REMOVED lines=9> */
.L_x_2170:
[----:B------:R-:W-:Y:S01]  /*28470*/  MOV R89, R82 ;  /* 0x0000005200597202 */ /* 0x000fe20000000f00 */
[----:B------:R-:W-:Y:S02]  /*28480*/  IMAD.MOV.U32 R80, RZ, RZ, R87 ;  /* 0x000000ffff507224 */ /* 0x000fe400078e0057 */
[----:B------:R-:W-:Y:S02]  /*28490*/  IMAD.MOV.U32 R82, RZ, RZ, R83 ;  /* 0x000000ffff527224 */ /* 0x000fe400078e0053 */
[----:B------:R-:W-:-:S07]  /*284a0*/  IMAD.MOV.U32 R87, RZ, RZ, R86 ;  /* 0x000000ffff577224 */ /* 0x000fce00078e0056 */
.L_x_2171:
[----:B------:R-:W-:Y:S05]  /*284b0*/  BSYNC.RECONVERGENT B0 ;  /* 0x0000000000007941 */ /* 0x000fea0003800200 */
.L_x_2169:
        /* <DEDUP_REMOVED lines=9> */
.L_x_2173:
[----:B------:R-:W-:Y:S01]  /*28550*/  MOV R86, R85 ;  /* 0x0000005500567202 */ /* 0x000fe20000000f00 */
[----:B------:R-:W-:Y:S02]  /*28560*/  IMAD.MOV.U32 R83, RZ, RZ, R84 ;  /* 0x000000ffff537224 */ /* 0x000fe400078e0054 */
[----:B------:R-:W-:Y:S02]  /*28570*/  IMAD.MOV.U32 R85, RZ, RZ, R82 ;  /* 0x000000ffff557224 */ /* 0x000fe400078e0052 */
[----:B------:R-:W-:-:S07]  /*28580*/  IMAD.MOV.U32 R84, RZ, RZ, R87 ;  /* 0x000000ffff547224 */ /* 0x000fce00078e0057 */
.L_x_2174:
[----:B------:R-:W-:Y:S05]  /*28590*/  BSYNC.RECONVERGENT B0 ;  /* 0x0000000000007941 */ /* 0x000fea0003800200 */
.L_x_2172:
        /* <DEDUP_REMOVED lines=9> */
.L_x_2176:
[----:B------:R-:W-:Y:S01]  /*28630*/  MOV R87, R34 ;  /* 0x0000002200577202 */ /* 0x000fe20000000f00 */
[----:B------:R-:W-:Y:S02]  /*28640*/  IMAD.MOV.U32 R82, RZ, RZ, R35 ;  /* 0x000000ffff527224 */ /* 0x000fe400078e0023 */
[----:B------:R-:W-:Y:S02]  /*28650*/  IMAD.MOV.U32 R34, RZ, RZ, R85 ;  /* 0x000000ffff227224 */ /* 0x000fe400078e0055 */
[----:B------:R-:W-:-:S07]  /*28660*/  IMAD.MOV.U32 R35, RZ, RZ, R84 ;  /* 0x000000ffff237224 */ /* 0x000fce00078e0054 */
.L_x_2177:
[----:B------:R-:W-:Y:S05]  /*28670*/  BSYNC.RECONVERGENT B0 ;  /* 0x0000000000007941 */ /* 0x000fea0003800200 */
.L_x_2175:
        /* <DEDUP_REMOVED lines=9> */
.L_x_2179:
[----:B------:R-:W-:Y:S01]  /*28710*/  MOV R84, R33 ;  /* 0x0000002100547202 */ /* 0x000fe20000000f00 */
[----:B------:R-:W-:Y:S02]  /*28720*/  IMAD.MOV.U32 R85, RZ, RZ, R32 ;  /* 0x000000ffff557224 */ /* 0x000fe400078e0020 */
[----:B------:R-:W-:Y:S02]  /*28730*/  IMAD.MOV.U32 R33, RZ, RZ, R34 ;  /* 0x000000ffff217224 */ /* 0x000fe400078e0022 */
[----:B------:R-:W-:-:S07]  /*28740*/  IMAD.MOV.U32 R32, RZ, RZ, R35 ;  /* 0x000000ffff207224 */ /* 0x000fce00078e0023 */
.L_x_2180:
[----:B------:R-:W-:Y:S05]  /*28750*/  BSYNC.RECONVERGENT B0 ;  /* 0x0000000000007941 */ /* 0x000fea0003800200 */
.L_x_2178:
        /* <DEDUP_REMOVED lines=9> */
.L_x_2182:
[----:B------:R-:W-:Y:S01]  /*287f0*/  MOV R35, R30 ;  /* 0x0000001e00237202 */ /* 0x000fe20000000f00 */
[----:B------:R-:W-:Y:S02]  /*28800*/  IMAD.MOV.U32 R34, RZ, RZ, R31 ;  /* 0x000000ffff227224 */ /* 0x000fe400078e001f */
[----:B------:R-:W-:Y:S02]  /*28810*/  IMAD.MOV.U32 R30, RZ, RZ, R33 ;  /* 0x000000ffff1e7224 */ /* 0x000fe400078e0021 */
[----:B------:R-:W-:-:S07]  /*28820*/  IMAD.MOV.U32 R31, RZ, RZ, R32 ;  /* 0x000000ffff1f7224 */ /* 0x000fce00078e0020 */
.L_x_2183:
[----:B------:R-:W-:Y:S05]  /*28830*/  BSYNC.RECONVERGENT B0 ;  /* 0x0000000000007941 */ /* 0x000fea0003800200 */
.L_x_2181:
        /* <DEDUP_REMOVED lines=9> */
.L_x_2185:
[----:B------:R-:W-:Y:S01]  /*288d0*/  MOV R32, R29 ;  /* 0x0000001d00207202 */ /* 0x000fe20000000f00 */
[----:B------:R-:W-:Y:S02]  /*288e0*/  IMAD.MOV.U32 R33, RZ, RZ, R28 ;  /* 0x000000ffff217224 */ /* 0x000fe400078e001c */
[----:B------:R-:W-:Y:S02]  /*288f0*/  IMAD.MOV.U32 R29, RZ, RZ, R30 ;  /* 0x000000ffff1d7224 */ /* 0x000fe400078e001e */
[----:B------:R-:W-:-:S07]  /*28900*/  IMAD.MOV.U32 R28, RZ, RZ, R31 ;  /* 0x000000ffff1c7224 */ /* 0x000fce00078e001f */
.L_x_2186:
[----:B------:R-:W-:Y:S05]  /*28910*/  BSYNC.RECONVERGENT B0 ;  /* 0x0000000000007941 */ /* 0x000fea0003800200 */
.L_x_2184:
        /* <DEDUP_REMOVED lines=9> */
.L_x_2188:
[----:B------:R-:W-:Y:S01]  /*289b0*/  MOV R31, R26 ;  /* 0x0000001a001f7202 */ /* 0x000fe20000000f00 */
[----:B------:R-:W-:Y:S02]  /*289c0*/  IMAD.MOV.U32 R30, RZ, RZ, R27 ;  /* 0x000000ffff1e7224 */ /* 0x000fe400078e001b */
[----:B------:R-:W-:Y:S02]  /*289d0*/  IMAD.MOV.U32 R26, RZ, RZ, R29 ;  /* 0x000000ffff1a7224 */ /* 0x000fe400078e001d */
[----:B------:R-:W-:-:S07]  /*289e0*/  IMAD.MOV.U32 R27, RZ, RZ, R28 ;  /* 0x000000ffff1b7224 */ /* 0x000fce00078e001c */
.L_x_2189:
[----:B------:R-:W-:Y:S05]  /*289f0*/  BSYNC.RECONVERGENT B0 ;  /* 0x0000000000007941 */ /* 0x000fea0003800200 */
.L_x_2187:
        /* <DEDUP_REMOVED lines=9> */
.L_x_2191:
[----:B------:R-:W-:Y:S01]  /*28a90*/  MOV R28, R25 ;  /* 0x00000019001c7202 */ /* 0x000fe20000000f00 */
[----:B------:R-:W-:Y:S02]  /*28aa0*/  IMAD.MOV.U32 R29, RZ, RZ, R24 ;  /* 0x000000ffff1d7224 */ /* 0x000fe400078e0018 */
[----:B------:R-:W-:Y:S02]  /*28ab0*/  IMAD.MOV.U32 R25, RZ, RZ, R26 ;  /* 0x000000ffff197224 */ /* 0x000fe400078e001a */
[----:B------:R-:W-:-:S07]  /*28ac0*/  IMAD.MOV.U32 R24, RZ, RZ, R27 ;  /* 0x000000ffff187224 */ /* 0x000fce00078e001b */
.L_x_2192:
[----:B------:R-:W-:Y:S05]  /*28ad0*/  BSYNC.RECONVERGENT B0 ;  /* 0x0000000000007941 */ /* 0x000fea0003800200 */
.L_x_2190:
        /* <DEDUP_REMOVED lines=9> */
.L_x_2194:
[----:B------:R-:W-:Y:S01]  /*28b70*/  MOV R27, R22 ;  /* 0x00000016001b7202 */ /* 0x000fe20000000f00 */
[----:B------:R-:W-:Y:S02]  /*28b80*/  IMAD.MOV.U32 R26, RZ, RZ, R23 ;  /* 0x000000ffff1a7224 */ /* 0x000fe400078e0017 */
[----:B------:R-:W-:Y:S02]  /*28b90*/  IMAD.MOV.U32 R22, RZ, RZ, R25 ;  /* 0x000000ffff167224 */ /* 0x000fe400078e0019 */
[----:B------:R-:W-:-:S07]  /*28ba0*/  IMAD.MOV.U32 R23, RZ, RZ, R24 ;  /* 0x000000ffff177224 */ /* 0x000fce00078e0018 */
.L_x_2195:
[----:B------:R-:W-:Y:S05]  /*28bb0*/  BSYNC.RECONVERGENT B0 ;  /* 0x0000000000007941 */ /* 0x000fea0003800200 */
.L_x_2193:
        /* <DEDUP_REMOVED lines=9> */
.L_x_2197:
[----:B------:R-:W-:Y:S01]  /*28c50*/  MOV R24, R21 ;  /* 0x0000001500187202 */ /* 0x000fe20000000f00 */
[----:B------:R-:W-:Y:S02]  /*28c60*/  IMAD.MOV.U32 R25, RZ, RZ, R20 ;  /* 0x000000ffff197224 */ /* 0x000fe400078e0014 */
[----:B------:R-:W-:Y:S02]  /*28c70*/  IMAD.MOV.U32 R21, RZ, RZ, R22 ;  /* 0x000000ffff157224 */ /* 0x000fe400078e0016 */
[----:B------:R-:W-:-:S07]  /*28c80*/  IMAD.MOV.U32 R20, RZ, RZ, R23 ;  /* 0x000000ffff147224 */ /* 0x000fce00078e0017 */
.L_x_2198:
[----:B------:R-:W-:Y:S05]  /*28c90*/  BSYNC.RECONVERGENT B0 ;  /* 0x0000000000007941 */ /* 0x000fea0003800200 */
.L_x_2196:
        /* <DEDUP_REMOVED lines=9> */
.L_x_2200:
[----:B------:R-:W-:Y:S01]  /*28d30*/  MOV R23, R18 ;  /* 0x0000001200177202 */ /* 0x000fe20000000f00 */
[----:B------:R-:W-:Y:S02]  /*28d40*/  IMAD.MOV.U32 R22, RZ, RZ, R19 ;  /* 0x000000ffff167224 */ /* 0x000fe400078e0013 */
[----:B------:R-:W-:Y:S02]  /*28d50*/  IMAD.MOV.U32 R18, RZ, RZ, R21 ;  /* 0x000000ffff127224 */ /* 0x000fe400078e0015 */
[----:B------:R-:W-:-:S07]  /*28d60*/  IMAD.MOV.U32 R19, RZ, RZ, R20 ;  /* 0x000000ffff137224 */ /* 0x000fce00078e0014 */
.L_x_2201:
[----:B------:R-:W-:Y:S05]  /*28d70*/  BSYNC.RECONVERGENT B0 ;  /* 0x0000000000007941 */ /* 0x000fea0003800200 */
.L_x_2199:
        /* <DEDUP_REMOVED lines=9> */
.L_x_2203:
[----:B------:R-:W-:Y:S01]  /*28e10*/  MOV R20, R17 ;  /* 0x0000001100147202 */ /* 0x000fe20000000f00 */
[----:B------:R-:W-:Y:S02]  /*28e20*/  IMAD.MOV.U32 R21, RZ, RZ, R16 ;  /* 0x000000ffff157224 */ /* 0x000fe400078e0010 */
[----:B------:R-:W-:Y:S02]  /*28e30*/  IMAD.MOV.U32 R17, RZ, RZ, R18 ;  /* 0x000000ffff117224 */ /* 0x000fe400078e0012 */
[----:B------:R-:W-:-:S07]  /*28e40*/  IMAD.MOV.U32 R16, RZ, RZ, R19 ;  /* 0x000000ffff107224 */ /* 0x000fce00078e0013 */
.L_x_2204:
[----:B------:R-:W-:Y:S05]  /*28e50*/  BSYNC.RECONVERGENT B0 ;  /* 0x0000000000007941 */ /* 0x000fea0003800200 */
.L_x_2202:
        /* <DEDUP_REMOVED lines=9> */
.L_x_2206:
[----:B------:R-:W-:Y:S01]  /*28ef0*/  MOV R19, R14 ;  /* 0x0000000e00137202 */ /* 0x000fe20000000f00 */
[----:B------:R-:W-:Y:S02]  /*28f00*/  IMAD.MOV.U32 R18, RZ, RZ, R15 ;  /* 0x000000ffff127224 */ /* 0x000fe400078e000f */
[----:B------:R-:W-:Y:S02]  /*28f10*/  IMAD.MOV.U32 R14, RZ, RZ, R17 ;  /* 0x000000ffff0e7224 */ /* 0x000fe400078e0011 */
[----:B------:R-:W-:-:S07]  /*28f20*/  IMAD.MOV.U32 R15, RZ, RZ, R16 ;  /* 0x000000ffff0f7224 */ /* 0x000fce00078e0010 */
.L_x_2207:
[----:B------:R-:W-:Y:S05]  /*28f30*/  BSYNC.RECONVERGENT B0 ;  /* 0x0000000000007941 */ /* 0x000fea0003800200 */
.L_x_2205:
        /* <DEDUP_REMOVED lines=9> */
.L_x_2209:
[----:B------:R-:W-:Y:S01]  /*28fd0*/  MOV R16, R13 ;  /* 0x0000000d00107202 */ /* 0x000fe20000000f00 */
[----:B------:R-:W-:Y:S02]  /*28fe0*/  IMAD.MOV.U32 R17, RZ, RZ, R0 ;  /* 0x000000ffff117224 */ /* 0x000fe400078e0000 */
[----:B------:R-:W-:Y:S02]  /*28ff0*/  IMAD.MOV.U32 R13, RZ, RZ, R14 ;  /* 0x000000ffff0d7224 */ /* 0x000fe400078e000e */
[----:B------:R-:W-:-:S07]  /*29000*/  IMAD.MOV.U32 R0, RZ, RZ, R15 ;  /* 0x000000ffff007224 */ /* 0x000fce00078e000f */
.L_x_2210:
[----:B------:R-:W-:Y:S05]  /*29010*/  BSYNC.RECONVERGENT B0 ;  /* 0x0000000000007941 */ /* 0x000fea0003800200 */
.L_x_2208:
        /* <DEDUP_REMOVED lines=9> */
.L_x_2212:
[----:B------:R-:W-:Y:S01]  /*290b0*/  MOV R15, R12 ;  /* 0x0000000c000f7202 */ /* 0x000fe20000000f00 */
[----:B------:R-:W-:Y:S02]  /*290c0*/  IMAD.MOV.U32 R14, RZ, RZ, R11 ;  /* 0x000000ffff0e7224 */ /* 0x000fe400078e000b */
[----:B------:R-:W-:Y:S02]  /*290d0*/  IMAD.MOV.U32 R12, RZ, RZ, R13 ;  /* 0x000000ffff0c7224 */ /* 0x000fe400078e000d */
[----:B------:R-:W-:-:S07]  /*290e0*/  IMAD.MOV.U32 R11, RZ, RZ, R0 ;  /* 0x000000ffff0b7224 */ /* 0x000fce00078e0000 */
.L_x_2213:
[----:B------:R-:W-:Y:S05]  /*290f0*/  BSYNC.RECONVERGENT B0 ;  /* 0x0000000000007941 */ /* 0x000fea0003800200 */
.L_x_2211:
        /* <DEDUP_REMOVED lines=9> */
.L_x_2215:
[----:B------:R-:W-:Y:S01]  /*29190*/  MOV R0, R9 ;  /* 0x0000000900007202 */ /* 0x000fe20000000f00 */
[----:B------:R-:W-:Y:S02]  /*291a0*/  IMAD.MOV.U32 R13, RZ, RZ, R10 ;  /* 0x000000ffff0d7224 */ /* 0x000fe400078e000a */
[----:B------:R-:W-:Y:S02]  /*291b0*/  IMAD.MOV.U32 R9, RZ, RZ, R12 ;  /* 0x000000ffff097224 */ /* 0x000fe400078e000c */
[----:B------:R-:W-:-:S07]  /*291c0*/  IMAD.MOV.U32 R10, RZ, RZ, R11 ;  /* 0x000000ffff0a7224 */ /* 0x000fce00078e000b */
.L_x_2216:
[----:B------:R-:W-:Y:S05]  /*291d0*/  BSYNC.RECONVERGENT B0 ;  /* 0x0000000000007941 */ /* 0x000fea0003800200 */
.L_x_2214:
        /* <DEDUP_REMOVED lines=9> */
.L_x_2218:
[----:B------:R-:W-:Y:S01]  /*29270*/  MOV R11, R8 ;  /* 0x00000008000b7202 */ /* 0x000fe20000000f00 */
[----:B------:R-:W-:Y:S02]  /*29280*/  IMAD.MOV.U32 R12, RZ, RZ, R7 ;  /* 0x000000ffff0c7224 */ /* 0x000fe400078e0007 */
[----:B------:R-:W-:Y:S02]  /*29290*/  IMAD.MOV.U32 R8, RZ, RZ, R9 ;  /* 0x000000ffff087224 */ /* 0x000fe400078e0009 */
[----:B------:R-:W-:-:S07]  /*292a0*/  IMAD.MOV.U32 R7, RZ, RZ, R10 ;  /* 0x000000ffff077224 */ /* 0x000fce00078e000a */
.L_x_2219:
[----:B------:R-:W-:Y:S05]  /*292b0*/  BSYNC.RECONVERGENT B0 ;  /* 0x0000000000007941 */ /* 0x000fea0003800200 */
.L_x_2217:
        /* <DEDUP_REMOVED lines=9> */
.L_x_2221:
[----:B------:R-:W-:Y:S01]  /*29350*/  MOV R10, R135 ;  /* 0x00000087000a7202 */ /* 0x000fe20000000f00 */
[----:B------:R-:W-:Y:S02]  /*29360*/  IMAD.MOV.U32 R9, RZ, RZ, R134 ;  /* 0x000000ffff097224 */ /* 0x000fe400078e0086 */
[----:B------:R-:W-:Y:S02]  /*29370*/  IMAD.MOV.U32 R135, RZ, RZ, R8 ;  /* 0x000000ffff877224 */ /* 0x000fe400078e0008 */
[----:B------:R-:W-:-:S07]  /*29380*/  IMAD.MOV.U32 R134, RZ, RZ, R7 ;  /* 0x000000ffff867224 */ /* 0x000fce00078e0007 */
.L_x_2222:
[----:B------:R-:W-:Y:S05]  /*29390*/  BSYNC.RECONVERGENT B0 ;  /* 0x0000000000007941 */ /* 0x000fea0003800200 */
.L_x_2220:
        /* <DEDUP_REMOVED lines=9> */
.L_x_2224:
[----:B------:R-:W-:Y:S01]  /*29430*/  MOV R7, R36 ;  /* 0x0000002400077202 */ /* 0x000fe20000000f00 */
[----:B------:R-:W-:Y:S02]  /*29440*/  IMAD.MOV.U32 R8, RZ, RZ, R133 ;  /* 0x000000ffff087224 */ /* 0x000fe400078e0085 */
[----:B------:R-:W-:Y:S02]  /*29450*/  IMAD.MOV.U32 R36, RZ, RZ, R135 ;  /* 0x000000ffff247224 */ /* 0x000fe400078e0087 */
[----:B------:R-:W-:-:S07]  /*29460*/  IMAD.MOV.U32 R133, RZ, RZ, R134 ;  /* 0x000000ffff857224 */ /* 0x000fce00078e0086 */
.L_x_2225:
[----:B------:R-:W-:Y:S05]  /*29470*/  BSYNC.RECONVERGENT B0 ;  /* 0x0000000000007941 */ /* 0x000fea0003800200 */
.L_x_2223:
        /* <DEDUP_REMOVED lines=9> */
.L_x_2227:
[----:B------:R-:W-:Y:S01]  /*29510*/  MOV R134, R39 ;  /* 0x0000002700867202 */ /* 0x000fe20000000f00 */
[----:B------:R-:W-:Y:S02]  /*29520*/  IMAD.MOV.U32 R135, RZ, RZ, R132 ;  /* 0x000000ffff877224 */ /* 0x000fe400078e0084 */
[----:B------:R-:W-:Y:S02]  /*29530*/  IMAD.MOV.U32 R39, RZ, RZ, R36 ;  /* 0x000000ffff277224 */ /* 0x000fe400078e0024 */
[----:B------:R-:W-:-:S07]  /*29540*/  IMAD.MOV.U32 R132, RZ, RZ, R133 ;  /* 0x000000ffff847224 */ /* 0x000fce00078e0085 */
.L_x_2228:
[----:B------:R-:W-:Y:S05]  /*29550*/  BSYNC.RECONVERGENT B0 ;  /* 0x0000000000007941 */ /* 0x000fea0003800200 */
.L_x_2226:
        /* <DEDUP_REMOVED lines=9> */
.L_x_2230:
[----:B------:R-:W-:Y:S01]  /*295f0*/  MOV R133, R38 ;  /* 0x0000002600857202 */ /* 0x000fe20000000f00 */
[----:B------:R-:W-:Y:S02]  /*29600*/  IMAD.MOV.U32 R36, RZ, RZ, R131 ;  /* 0x000000ffff247224 */ /* 0x000fe400078e0083 */
[----:B------:R-:W-:Y:S02]  /*29610*/  IMAD.MOV.U32 R38, RZ, RZ, R39 ;  /* 0x000000ffff267224 */ /* 0x000fe400078e0027 */
[----:B------:R-:W-:-:S07]  /*29620*/  IMAD.MOV.U32 R131, RZ, RZ, R132 ;  /* 0x000000ffff837224 */ /* 0x000fce00078e0084 */
.L_x_2231:
[----:B------:R-:W-:Y:S05]  /*29630*/  BSYNC.RECONVERGENT B0 ;  /* 0x0000000000007941 */ /* 0x000fea0003800200 */
.L_x_2229:
        /* <DEDUP_REMOVED lines=9> */
.L_x_2233:
[----:B------:R-:W-:Y:S01]  /*296d0*/  MOV R132, R41 ;  /* 0x0000002900847202 */ /* 0x000fe20000000f00 */
[----:B------:R-:W-:Y:S02]  /*296e0*/  IMAD.MOV.U32 R39, RZ, RZ, R130 ;  /* 0x000000ffff277224 */ /* 0x000fe400078e0082 */
[----:B------:R-:W-:Y:S02]  /*296f0*/  IMAD.MOV.U32 R41, RZ, RZ, R38 ;  /* 0x000000ffff297224 */ /* 0x000fe400078e0026 */
[----:B------:R-:W-:-:S07]  /*29700*/  IMAD.MOV.U32 R130, RZ, RZ, R131 ;  /* 0x000000ffff827224 */ /* 0x000fce00078e0083 */
.L_x_2234:
[----:B------:R-:W-:Y:S05]  /*29710*/  BSYNC.RECONVERGENT B0 ;  /* 0x0000000000007941 */ /* 0x000fea0003800200 */
.L_x_2232:
        /* <DEDUP_REMOVED lines=9> */
.L_x_2236:
[----:B------:R-:W-:Y:S01]  /*297b0*/  MOV R131, R40 ;  /* 0x0000002800837202 */ /* 0x000fe20000000f00 */
[----:B------:R-:W-:Y:S02]  /*297c0*/  IMAD.MOV.U32 R38, RZ, RZ, R129 ;  /* 0x000000ffff267224 */ /* 0x000fe400078e0081 */
[----:B------:R-:W-:Y:S02]  /*297d0*/  IMAD.MOV.U32 R40, RZ, RZ, R41 ;  /* 0x000000ffff287224 */ /* 0x000fe400078e0029 */
[----:B------:R-:W-:-:S07]  /*297e0*/  IMAD.MOV.U32 R129, RZ, RZ, R130 ;  /* 0x000000ffff817224 */ /* 0x000fce00078e0082 */
.L_x_2237:
[----:B------:R-:W-:Y:S05]  /*297f0*/  BSYNC.RECONVERGENT B0 ;  /* 0x0000000000007941 */ /* 0x000fea0003800200 */
.L_x_2235:
        /* <DEDUP_REMOVED lines=9> */
.L_x_2239:
[----:B------:R-:W-:Y:S01]  /*29890*/  MOV R130, R43 ;  /* 0x0000002b00827202 */ /* 0x000fe20000000f00 */
[----:B------:R-:W-:Y:S02]  /*298a0*/  IMAD.MOV.U32 R41, RZ, RZ, R128 ;  /* 0x000000ffff297224 */ /* 0x000fe400078e0080 */
[----:B------:R-:W-:Y:S02]  /*298b0*/  IMAD.MOV.U32 R43, RZ, RZ, R40 ;  /* 0x000000ffff2b7224 */ /* 0x000fe400078e0028 */
[----:B------:R-:W-:-:S07]  /*298c0*/  IMAD.MOV.U32 R128, RZ, RZ, R129 ;  /* 0x000000ffff807224 */ /* 0x000fce00078e0081 */
.L_x_2240:
[----:B------:R-:W-:Y:S05]  /*298d0*/  BSYNC.RECONVERGENT B0 ;  /* 0x0000000000007941 */ /* 0x000fea0003800200 */
.L_x_2238:
        /* <DEDUP_REMOVED lines=9> */
.L_x_2242:
[----:B------:R-:W-:Y:S01]  /*29970*/  MOV R129, R42 ;  /* 0x0000002a00817202 */ /* 0x000fe20000000f00 */
[----:B------:R-:W-:Y:S02]  /*29980*/  IMAD.MOV.U32 R40, RZ, RZ, R127 ;  /* 0x000000ffff287224 */ /* 0x000fe400078e007f */
[----:B------:R-:W-:Y:S02]  /*29990*/  IMAD.MOV.U32 R42, RZ, RZ, R43 ;  /* 0x000000ffff2a7224 */ /* 0x000fe400078e002b */
[----:B------:R-:W-:-:S07]  /*299a0*/  IMAD.MOV.U32 R127, RZ, RZ, R128 ;  /* 0x000000ffff7f7224 */ /* 0x000fce00078e0080 */
.L_x_2243:
[----:B------:R-:W-:Y:S05]  /*299b0*/  BSYNC.RECONVERGENT B0 ;  /* 0x0000000000007941 */ /* 0x000fea0003800200 */
.L_x_2241:
        /* <DEDUP_REMOVED lines=9> */
.L_x_2245:
[----:B------:R-:W-:Y:S01]  /*29a50*/  MOV R128, R45 ;  /* 0x0000002d00807202 */ /* 0x000fe20000000f00 */
[----:B------:R-:W-:Y:S02]  /*29a60*/  IMAD.MOV.U32 R43, RZ, RZ, R126 ;  /* 0x000000ffff2b7224 */ /* 0x000fe400078e007e */
[----:B------:R-:W-:Y:S02]  /*29a70*/  IMAD.MOV.U32 R45, RZ, RZ, R42 ;  /* 0x000000ffff2d7224 */ /* 0x000fe400078e002a */
[----:B------:R-:W-:-:S07]  /*29a80*/  IMAD.MOV.U32 R126, RZ, RZ, R127 ;  /* 0x000000ffff7e7224 */ /* 0x000fce00078e007f */
.L_x_2246:
[----:B------:R-:W-:Y:S05]  /*29a90*/  BSYNC.RECONVERGENT B0 ;  /* 0x0000000000007941 */ /* 0x000fea0003800200 */
.L_x_2244:
        /* <DEDUP_REMOVED lines=9> */
.L_x_2248:
[----:B------:R-:W-:Y:S01]  /*29b30*/  MOV R127, R44 ;  /* 0x0000002c007f7202 */ /* 0x000fe20000000f00 */
[----:B------:R-:W-:Y:S02]  /*29b40*/  IMAD.MOV.U32 R42, RZ, RZ, R125 ;  /* 0x000000ffff2a7224 */ /* 0x000fe400078e007d */
[----:B------:R-:W-:Y:S02]  /*29b50*/  IMAD.MOV.U32 R44, RZ, RZ, R45 ;  /* 0x000000ffff2c7224 */ /* 0x000fe400078e002d */
[----:B------:R-:W-:-:S07]  /*29b60*/  IMAD.MOV.U32 R125, RZ, RZ, R126 ;  /* 0x000000ffff7d7224 */ /* 0x000fce00078e007e */
.L_x_2249:
[----:B------:R-:W-:Y:S05]  /*29b70*/  BSYNC.RECONVERGENT B0 ;  /* 0x0000000000007941 */ /* 0x000fea0003800200 */
.L_x_2247:
        /* <DEDUP_REMOVED lines=9> */
.L_x_2251:
[----:B------:R-:W-:Y:S01]  /*29c10*/  MOV R126, R47 ;  /* 0x0000002f007e7202 */ /* 0x000fe20000000f00 */
[----:B------:R-:W-:Y:S02]  /*29c20*/  IMAD.MOV.U32 R45, RZ, RZ, R124 ;  /* 0x000000ffff2d7224 */ /* 0x000fe400078e007c */
[----:B------:R-:W-:Y:S02]  /*29c30*/  IMAD.MOV.U32 R47, RZ, RZ, R44 ;  /* 0x000000ffff2f7224 */ /* 0x000fe400078e002c */
[----:B------:R-:W-:-:S07]  /*29c40*/  IMAD.MOV.U32 R124, RZ, RZ, R125 ;  /* 0x000000ffff7c7224 */ /* 0x000fce00078e007d */
.L_x_2252:
[----:B------:R-:W-:Y:S05]  /*29c50*/  BSYNC.RECONVERGENT B0 ;  /* 0x0000000000007941 */ /* 0x000fea0003800200 */
.L_x_2250:
        /* <DEDUP_REMOVED lines=9> */
.L_x_2254:
[----:B------:R-:W-:Y:S01]  /*29cf0*/  MOV R125, R46 ;  /* 0x0000002e007d7202 */ /* 0x000fe20000000f00 */
[----:B------:R-:W-:Y:S02]  /*29d00*/  IMAD.MOV.U32 R44, RZ, RZ, R123 ;  /* 0x000000ffff2c7224 */ /* 0x000fe400078e007b */
[----:B------:R-:W-:Y:S02]  /*29d10*/  IMAD.MOV.U32 R46, RZ, RZ, R47 ;  /* 0x000000ffff2e7224 */ /* 0x000fe400078e002f */
[----:B------:R-:W-:-:S07]  /*29d20*/  IMAD.MOV.U32 R123, RZ, RZ, R124 ;  /* 0x000000ffff7b7224 */ /* 0x000fce00078e007c */
.L_x_2255:
[----:B------:R-:W-:Y:S05]  /*29d30*/  BSYNC.RECONVERGENT B0 ;  /* 0x0000000000007941 */ /* 0x000fea0003800200 */
.L_x_2253:
        /* <DEDUP_REMOVED lines=9> */
.L_x_2257:
[----:B------:R-:W-:Y:S01]  /*29dd0*/  MOV R124, R49 ;  /* 0x00000031007c7202 */ /* 0x000fe20000000f00 */
[----:B------:R-:W-:Y:S02]  /*29de0*/  IMAD.MOV.U32 R47, RZ, RZ, R122 ;  /* 0x000000ffff2f7224 */ /* 0x000fe400078e007a */
[----:B------:R-:W-:Y:S02]  /*29df0*/  IMAD.MOV.U32 R49, RZ, RZ, R46 ;  /* 0x000000ffff317224 */ /* 0x000fe400078e002e */
[----:B------:R-:W-:-:S07]  /*29e00*/  IMAD.MOV.U32 R122, RZ, RZ, R123 ;  /* 0x000000ffff7a7224 */ /* 0x000fce00078e007b */
.L_x_2258:
[----:B------:R-:W-:Y:S05]  /*29e10*/  BSYNC.RECONVERGENT B0 ;  /* 0x0000000000007941 */ /* 0x000fea0003800200 */
.L_x_2256:
        /* <DEDUP_REMOVED lines=9> */
.L_x_2260:
[----:B------:R-:W-:Y:S01]  /*29eb0*/  MOV R123, R48 ;  /* 0x00000030007b7202 */ /* 0x000fe20000000f00 */
[----:B------:R-:W-:Y:S02]  /*29ec0*/  IMAD.MOV.U32 R46, RZ, RZ, R121 ;  /* 0x000000ffff2e7224 */ /* 0x000fe400078e0079 */
[----:B------:R-:W-:Y:S02]  /*29ed0*/  IMAD.MOV.U32 R48, RZ, RZ, R49 ;  /* 0x000000ffff307224 */ /* 0x000fe400078e0031 */
[----:B------:R-:W-:-:S07]  /*29ee0*/  IMAD.MOV.U32 R121, RZ, RZ, R122 ;  /* 0x000000ffff797224 */ /* 0x000fce00078e007a */
.L_x_2261:
[----:B------:R-:W-:Y:S05]  /*29ef0*/  BSYNC.RECONVERGENT B0 ;  /* 0x0000000000007941 */ /* 0x000fea0003800200 */
.L_x_2259:
        /* <DEDUP_REMOVED lines=9> */
.L_x_2263:
[----:B------:R-:W-:Y:S01]  /*29f90*/  MOV R122, R51 ;  /* 0x00000033007a7202 */ /* 0x000fe20000000f00 */
[----:B------:R-:W-:Y:S02]  /*29fa0*/  IMAD.MOV.U32 R49, RZ, RZ, R120 ;  /* 0x000000ffff317224 */ /* 0x000fe400078e0078 */
[----:B------:R-:W-:Y:S02]  /*29fb0*/  IMAD.MOV.U32 R51, RZ, RZ, R48 ;  /* 0x000000ffff337224 */ /* 0x000fe400078e0030 */
[----:B------:R-:W-:-:S07]  /*29fc0*/  IMAD.MOV.U32 R120, RZ, RZ, R121 ;  /* 0x000000ffff787224 */ /* 0x000fce00078e0079 */
.L_x_2264:
[----:B------:R-:W-:Y:S05]  /*29fd0*/  BSYNC.RECONVERGENT B0 ;  /* 0x0000000000007941 */ /* 0x000fea0003800200 */
.L_x_2262:
        /* <DEDUP_REMOVED lines=9> */
.L_x_2266:
[----:B------:R-:W-:Y:S01]  /*2a070*/  MOV R121, R50 ;  /* 0x0000003200797202 */ /* 0x000fe20000000f00 */
[----:B------:R-:W-:Y:S02]  /*2a080*/  IMAD.MOV.U32 R48, RZ, RZ, R119 ;  /* 0x000000ffff307224 */ /* 0x000fe400078e0077 */
[----:B------:R-:W-:Y:S02]  /*2a090*/  IMAD.MOV.U32 R50, RZ, RZ, R51 ;  /* 0x000000ffff327224 */ /* 0x000fe400078e0033 */
[----:B------:R-:W-:-:S07]  /*2a0a0*/  IMAD.MOV.U32 R119, RZ, RZ, R120 ;  /* 0x000000ffff777224 */ /* 0x000fce00078e0078 */
.L_x_2267:
[----:B------:R-:W-:Y:S05]  /*2a0b0*/  BSYNC.RECONVERGENT B0 ;  /* 0x0000000000007941 */ /* 0x000fea0003800200 */
.L_x_2265:
        /* <DEDUP_REMOVED lines=9> */
.L_x_2269:
[----:B------:R-:W-:Y:S01]  /*2a150*/  MOV R120, R53 ;  /* 0x0000003500787202 */ /* 0x000fe20000000f00 */
[----:B------:R-:W-:Y:S02]  /*2a160*/  IMAD.MOV.U32 R51, RZ, RZ, R118 ;  /* 0x000000ffff337224 */ /* 0x000fe400078e0076 */
[----:B------:R-:W-:Y:S02]  /*2a170*/  IMAD.MOV.U32 R53, RZ, RZ, R50 ;  /* 0x000000ffff357224 */ /* 0x000fe400078e0032 */
[----:B------:R-:W-:-:S07]  /*2a180*/  IMAD.MOV.U32 R118, RZ, RZ, R119 ;  /* 0x000000ffff767224 */ /* 0x000fce00078e0077 */
.L_x_2270:
[----:B------:R-:W-:Y:S05]  /*2a190*/  BSYNC.RECONVERGENT B0 ;  /* 0x0000000000007941 */ /* 0x000fea0003800200 */
.L_x_2268:
        /* <DEDUP_REMOVED lines=9> */
.L_x_2272:
[----:B------:R-:W-:Y:S01]  /*2a230*/  MOV R119, R52 ;  /* 0x0000003400777202 */ /* 0x000fe20000000f00 */
[----:B------:R-:W-:Y:S02]  /*2a240*/  IMAD.MOV.U32 R50, RZ, RZ, R117 ;  /* 0x000000ffff327224 */ /* 0x000fe400078e0075 */
[----:B------:R-:W-:Y:S02]  /*2a250*/  IMAD.MOV.U32 R52, RZ, RZ, R53 ;  /* 0x000000ffff347224 */ /* 0x000fe400078e0035 */
[----:B------:R-:W-:-:S07]  /*2a260*/  IMAD.MOV.U32 R117, RZ, RZ, R118 ;  /* 0x000000ffff757224 */ /* 0x000fce00078e0076 */
.L_x_2273:
[----:B------:R-:W-:Y:S05]  /*2a270*/  BSYNC.RECONVERGENT B0 ;  /* 0x0000000000007941 */ /* 0x000fea0003800200 */
.L_x_2271:
        /* <DEDUP_REMOVED lines=9> */
.L_x_2275:
[----:B------:R-:W-:Y:S01]  /*2a310*/  MOV R118, R55 ;  /* 0x0000003700767202 */ /* 0x000fe20000000f00 */
[----:B------:R-:W-:Y:S02]  /*2a320*/  IMAD.MOV.U32 R53, RZ, RZ, R116 ;  /* 0x000000ffff357224 */ /* 0x000fe400078e0074 */
[----:B------:R-:W-:Y:S02]  /*2a330*/  IMAD.MOV.U32 R55, RZ, RZ, R52 ;  /* 0x000000ffff377224 */ /* 0x000fe400078e0034 */
[----:B------:R-:W-:-:S07]  /*2a340*/  IMAD.MOV.U32 R116, RZ, RZ, R117 ;  /* 0x000000ffff747224 */ /* 0x000fce00078e0075 */
.L_x_2276:
[----:B------:R-:W-:Y:S05]  /*2a350*/  BSYNC.RECONVERGENT B0 ;  /* 0x0000000000007941 */ /* 0x000fea0003800200 */
.L_x_2274:
        /* <DEDUP_REMOVED lines=9> */
.L_x_2278:
[----:B------:R-:W-:Y:S01]  /*2a3f0*/  MOV R117, R54 ;  /* 0x0000003600757202 */ /* 0x000fe20000000f00 */
[----:B------:R-:W-:Y:S02]  /*2a400*/  IMAD.MOV.U32 R52, RZ, RZ, R115 ;  /* 0x000000ffff347224 */ /* 0x000fe400078e0073 */
[----:B------:R-:W-:Y:S02]  /*2a410*/  IMAD.MOV.U32 R54, RZ, RZ, R55 ;  /* 0x000000ffff367224 */ /* 0x000fe400078e0037 */
[----:B------:R-:W-:-:S07]  /*2a420*/  IMAD.MOV.U32 R115, RZ, RZ, R116 ;  /* 0x000000ffff737224 */ /* 0x000fce00078e0074 */
.L_x_2279:
[----:B------:R-:W-:Y:S05]  /*2a430*/  BSYNC.RECONVERGENT B0 ;  /* 0x0000000000007941 */ /* 0x000fea0003800200 */
.L_x_2277:
        /* <DEDUP_REMOVED lines=9> */
.L_x_2281:
[----:B------:R-:W-:Y:S01]  /*2a4d0*/  MOV R116, R37 ;  /* 0x0000002500747202 */ /* 0x000fe20000000f00 */
[----:B------:R-:W-:Y:S02]  /*2a4e0*/  IMAD.MOV.U32 R55, RZ, RZ, R98 ;  /* 0x000000ffff377224 */ /* 0x000fe400078e0062 */
[----:B------:R-:W-:Y:S02]  /*2a4f0*/  IMAD.MOV.U32 R37, RZ, RZ, R54 ;  /* 0x000000ffff257224 */ /* 0x000fe400078e0036 */
[----:B------:R-:W-:-:S07]  /*2a500*/  IMAD.MOV.U32 R98, RZ, RZ, R115 ;  /* 0x000000ffff627224 */ /* 0x000fce00078e0073 */
.L_x_2282:
[----:B------:R-:W-:Y:S05]  /*2a510*/  BSYNC.RECONVERGENT B0 ;  /* 0x0000000000007941 */ /* 0x000fea0003800200 */
.L_x_2280:
        /* <DEDUP_REMOVED lines=18> */
.L_x_2284:
[----:B------:R-:W-:Y:S02]  /*2a640*/  IMAD.MOV.U32 R54, RZ, RZ, R113 ;  /* 0x000000ffff367224 */ /* 0x000fe400078e0071 */
[----:B------:R-:W-:Y:S02]  /*2a650*/  IMAD.MOV.U32 R115, RZ, RZ, R56 ;  /* 0x000000ffff737224 */ /* 0x000fe400078e0038 */
[----:B------:R-:W-:Y:S02]  /*2a660*/  IMAD.MOV.U32 R113, RZ, RZ, R114 ;  /* 0x000000ffff717224 */ /* 0x000fe400078e0072 */
[----:B------:R-:W-:-:S07]  /*2a670*/  IMAD.MOV.U32 R56, RZ, RZ, R57 ;  /* 0x000000ffff387224 */ /* 0x000fce00078e0039 */
.L_x_2285:
[----:B------:R-:W-:Y:S05]  /*2a680*/  BSYNC.RECONVERGENT B0 ;  /* 0x0000000000007941 */ /* 0x000fea0003800200 */
.L_x_2283:
        /* <DEDUP_REMOVED lines=9> */
.L_x_2287:
[----:B------:R-:W-:Y:S02]  /*2a720*/  IMAD.MOV.U32 R57, RZ, RZ, R112 ;  /* 0x000000ffff397224 */ /* 0x000fe400078e0070 */
[----:B------:R-:W-:Y:S02]  /*2a730*/  IMAD.MOV.U32 R114, RZ, RZ, R59 ;  /* 0x000000ffff727224 */ /* 0x000fe400078e003b */
[----:B------:R-:W-:Y:S02]  /*2a740*/  IMAD.MOV.U32 R112, RZ, RZ, R113 ;  /* 0x000000ffff707224 */ /* 0x000fe400078e0071 */
[----:B------:R-:W-:-:S07]  /*2a750*/  IMAD.MOV.U32 R59, RZ, RZ, R56 ;  /* 0x000000ffff3b7224 */ /* 0x000fce00078e0038 */
.L_x_2288:
[----:B------:R-:W-:Y:S05]  /*2a760*/  BSYNC.RECONVERGENT B0 ;  /* 0x0000000000007941 */ /* 0x000fea0003800200 */
.L_x_2286:
        /* <DEDUP_REMOVED lines=9> */
.L_x_2290:
[----:B------:R-:W-:Y:S02]  /*2a800*/  IMAD.MOV.U32 R56, RZ, RZ, R111 ;  /* 0x000000ffff387224 */ /* 0x000fe400078e006f */
[----:B------:R-:W-:Y:S02]  /*2a810*/  IMAD.MOV.U32 R113, RZ, RZ, R58 ;  /* 0x000000ffff717224 */ /* 0x000fe400078e003a */
[----:B------:R-:W-:Y:S02]  /*2a820*/  IMAD.MOV.U32 R111, RZ, RZ, R112 ;  /* 0x000000ffff6f7224 */ /* 0x000fe400078e0070 */
[----:B------:R-:W-:-:S07]  /*2a830*/  IMAD.MOV.U32 R58, RZ, RZ, R59 ;  /* 0x000000ffff3a7224 */ /* 0x000fce00078e003b */
.L_x_2291:
[----:B------:R-:W-:Y:S05]  /*2a840*/  BSYNC.RECONVERGENT B0 ;  /* 0x0000000000007941 */ /* 0x000fea0003800200 */
.L_x_2289:
        /* <DEDUP_REMOVED lines=9> */
.L_x_2293:
[----:B------:R-:W-:Y:S02]  /*2a8e0*/  IMAD.MOV.U32 R59, RZ, RZ, R110 ;  /* 0x000000ffff3b7224 */ /* 0x000fe400078e006e */
[----:B------:R-:W-:Y:S02]  /*2a8f0*/  IMAD.MOV.U32 R112, RZ, RZ, R61 ;  /* 0x000000ffff707224 */ /* 0x000fe400078e003d */
[----:B------:R-:W-:Y:S02]  /*2a900*/  IMAD.MOV.U32 R110, RZ, RZ, R111 ;  /* 0x000000ffff6e7224 */ /* 0x000fe400078e006f */
[----:B------:R-:W-:-:S07]  /*2a910*/  IMAD.MOV.U32 R61, RZ, RZ, R58 ;  /* 0x000000ffff3d7224 */ /* 0x000fce00078e003a */
.L_x_2294:
[----:B------:R-:W-:Y:S05]  /*2a920*/  BSYNC.RECONVERGENT B0 ;  /* 0x0000000000007941 */ /* 0x000fea0003800200 */
.L_x_2292:
        /* <DEDUP_REMOVED lines=9> */
.L_x_2296:
[----:B------:R-:W-:Y:S02]  /*2a9c0*/  IMAD.MOV.U32 R58, RZ, RZ, R109 ;  /* 0x000000ffff3a7224 */ /* 0x000fe400078e006d */
[----:B------:R-:W-:Y:S02]  /*2a9d0*/  IMAD.MOV.U32 R111, RZ, RZ, R60 ;  /* 0x000000ffff6f7224 */ /* 0x000fe400078e003c */
[----:B------:R-:W-:Y:S02]  /*2a9e0*/  IMAD.MOV.U32 R109, RZ, RZ, R110 ;  /* 0x000000ffff6d7224 */ /* 0x000fe400078e006e */
[----:B------:R-:W-:-:S07]  /*2a9f0*/  IMAD.MOV.U32 R60, RZ, RZ, R61 ;  /* 0x000000ffff3c7224 */ /* 0x000fce00078e003d */
.L_x_2297:
[----:B------:R-:W-:Y:S05]  /*2aa00*/  BSYNC.RECONVERGENT B0 ;  /* 0x0000000000007941 */ /* 0x000fea0003800200 */
.L_x_2295:
        /* <DEDUP_REMOVED lines=9> */
.L_x_2299:
[----:B------:R-:W-:Y:S02]  /*2aaa0*/  IMAD.MOV.U32 R61, RZ, RZ, R108 ;  /* 0x000000ffff3d7224 */ /* 0x000fe400078e006c */
[----:B------:R-:W-:Y:S02]  /*2aab0*/  IMAD.MOV.U32 R110, RZ, RZ, R63 ;  /* 0x000000ffff6e7224 */ /* 0x000fe400078e003f */
[----:B------:R-:W-:Y:S02]  /*2aac0*/  IMAD.MOV.U32 R108, RZ, RZ, R109 ;  /* 0x000000ffff6c7224 */ /* 0x000fe400078e006d */
[----:B------:R-:W-:-:S07]  /*2aad0*/  IMAD.MOV.U32 R63, RZ, RZ, R60 ;  /* 0x000000ffff3f7224 */ /* 0x000fce00078e003c */
.L_x_2300:
[----:B------:R-:W-:Y:S05]  /*2aae0*/  BSYNC.RECONVERGENT B0 ;  /* 0x0000000000007941 */ /* 0x000fea0003800200 */
.L_x_2298:
        /* <DEDUP_REMOVED lines=9> */
.L_x_2302:
[----:B------:R-:W-:Y:S02]  /*2ab80*/  IMAD.MOV.U32 R60, RZ, RZ, R107 ;  /* 0x000000ffff3c7224 */ /* 0x000fe400078e006b */
[----:B------:R-:W-:Y:S02]  /*2ab90*/  IMAD.MOV.U32 R109, RZ, RZ, R62 ;  /* 0x000000ffff6d7224 */ /* 0x000fe400078e003e */
[----:B------:R-:W-:Y:S02]  /*2aba0*/  IMAD.MOV.U32 R107, RZ, RZ, R108 ;  /* 0x000000ffff6b7224 */ /* 0x000fe400078e006c */
[----:B------:R-:W-:-:S07]  /*2abb0*/  IMAD.MOV.U32 R62, RZ, RZ, R63 ;  /* 0x000000ffff3e7224 */ /* 0x000fce00078e003f */
.L_x_2303:
[----:B------:R-:W-:Y:S05]  /*2abc0*/  BSYNC.RECONVERGENT B0 ;  /* 0x0000000000007941 */ /* 0x000fea0003800200 */
.L_x_2301:
        /* <DEDUP_REMOVED lines=9> */
.L_x_2305:
[----:B------:R-:W-:Y:S02]  /*2ac60*/  IMAD.MOV.U32 R63, RZ, RZ, R106 ;  /* 0x000000ffff3f7224 */ /* 0x000fe400078e006a */
[----:B------:R-:W-:Y:S02]  /*2ac70*/  IMAD.MOV.U32 R108, RZ, RZ, R65 ;  /* 0x000000ffff6c7224 */ /* 0x000fe400078e0041 */
[----:B------:R-:W-:Y:S02]  /*2ac80*/  IMAD.MOV.U32 R106, RZ, RZ, R107 ;  /* 0x000000ffff6a7224 */ /* 0x000fe400078e006b */
[----:B------:R-:W-:-:S07]  /*2ac90*/  IMAD.MOV.U32 R65, RZ, RZ, R62 ;  /* 0x000000ffff417224 */ /* 0x000fce00078e003e */
.L_x_2306:
[----:B------:R-:W-:Y:S05]  /*2aca0*/  BSYNC.RECONVERGENT B0 ;  /* 0x0000000000007941 */ /* 0x000fea0003800200 */
.L_x_2304:
        /* <DEDUP_REMOVED lines=9> */
.L_x_2308:
[----:B------:R-:W-:Y:S02]  /*2ad40*/  IMAD.MOV.U32 R62, RZ, RZ, R105 ;  /* 0x000000ffff3e7224 */ /* 0x000fe400078e0069 */
[----:B------:R-:W-:Y:S02]  /*2ad50*/  IMAD.MOV.U32 R107, RZ, RZ, R64 ;  /* 0x000000ffff6b7224 */ /* 0x000fe400078e0040 */
[----:B------:R-:W-:Y:S02]  /*2ad60*/  IMAD.MOV.U32 R105, RZ, RZ, R106 ;  /* 0x000000ffff697224 */ /* 0x000fe400078e006a */
[----:B------:R-:W-:-:S07]  /*2ad70*/  IMAD.MOV.U32 R64, RZ, RZ, R65 ;  /* 0x000000ffff407224 */ /* 0x000fce00078e0041 */
.L_x_2309:
[----:B------:R-:W-:Y:S05]  /*2ad80*/  BSYNC.RECONVERGENT B0 ;  /* 0x0000000000007941 */ /* 0x000fea0003800200 */
.L_x_2307:
        /* <DEDUP_REMOVED lines=9> */
.L_x_2311:
[----:B------:R-:W-:Y:S02]  /*2ae20*/  IMAD.MOV.U32 R65, RZ, RZ, R104 ;  /* 0x000000ffff417224 */ /* 0x000fe400078e0068 */
[----:B------:R-:W-:Y:S02]  /*2ae30*/  IMAD.MOV.U32 R106, RZ, RZ, R67 ;  /* 0x000000ffff6a7224 */ /* 0x000fe400078e0043 */
[----:B------:R-:W-:Y:S02]  /*2ae40*/  IMAD.MOV.U32 R104, RZ, RZ, R105 ;  /* 0x000000ffff687224 */ /* 0x000fe400078e0069 */
[----:B------:R-:W-:-:S07]  /*2ae50*/  IMAD.MOV.U32 R67, RZ, RZ, R64 ;  /* 0x000000ffff437224 */ /* 0x000fce00078e0040 */
.L_x_2312:
[----:B------:R-:W-:Y:S05]  /*2ae60*/  BSYNC.RECONVERGENT B0 ;  /* 0x0000000000007941 */ /* 0x000fea0003800200 */
.L_x_2310:
        /* <DEDUP_REMOVED lines=9> */
.L_x_2314:
[----:B------:R-:W-:Y:S02]  /*2af00*/  IMAD.MOV.U32 R64, RZ, RZ, R103 ;  /* 0x000000ffff407224 */ /* 0x000fe400078e0067 */
[----:B------:R-:W-:Y:S02]  /*2af10*/  IMAD.MOV.U32 R105, RZ, RZ, R66 ;  /* 0x000000ffff697224 */ /* 0x000fe400078e0042 */
[----:B------:R-:W-:Y:S02]  /*2af20*/  IMAD.MOV.U32 R103, RZ, RZ, R104 ;  /* 0x000000ffff677224 */ /* 0x000fe400078e0068 */
[----:B------:R-:W-:-:S07]  /*2af30*/  IMAD.MOV.U32 R66, RZ, RZ, R67 ;  /* 0x000000ffff427224 */ /* 0x000fce00078e0043 */
.L_x_2315:
[----:B------:R-:W-:Y:S05]  /*2af40*/  BSYNC.RECONVERGENT B0 ;  /* 0x0000000000007941 */ /* 0x000fea0003800200 */
.L_x_2313:
        /* <DEDUP_REMOVED lines=9> */
.L_x_2317:
[----:B------:R-:W-:Y:S02]  /*2afe0*/  IMAD.MOV.U32 R67, RZ, RZ, R102 ;  /* 0x000000ffff437224 */ /* 0x000fe400078e0066 */
[----:B------:R-:W-:Y:S02]  /*2aff0*/  IMAD.MOV.U32 R104, RZ, RZ, R69 ;  /* 0x000000ffff687224 */ /* 0x000fe400078e0045 */
[----:B------:R-:W-:Y:S02]  /*2b000*/  IMAD.MOV.U32 R102, RZ, RZ, R103 ;  /* 0x000000ffff667224 */ /* 0x000fe400078e0067 */
[----:B------:R-:W-:-:S07]  /*2b010*/  IMAD.MOV.U32 R69, RZ, RZ, R66 ;  /* 0x000000ffff457224 */ /* 0x000fce00078e0042 */
.L_x_2318:
[----:B------:R-:W-:Y:S05]  /*2b020*/  BSYNC.RECONVERGENT B0 ;  /* 0x0000000000007941 */ /* 0x000fea0003800200 */
.L_x_2316:
        /* <DEDUP_REMOVED lines=9> */
.L_x_2320:
[----:B------:R-:W-:Y:S02]  /*2b0c0*/  IMAD.MOV.U32 R66, RZ, RZ, R101 ;  /* 0x000000ffff427224 */ /* 0x000fe400078e0065 */
[----:B------:R-:W-:Y:S02]  /*2b0d0*/  IMAD.MOV.U32 R103, RZ, RZ, R68 ;  /* 0x000000ffff677224 */ /* 0x000fe400078e0044 */
[----:B------:R-:W-:Y:S02]  /*2b0e0*/  IMAD.MOV.U32 R101, RZ, RZ, R102 ;  /* 0x000000ffff657224 */ /* 0x000fe400078e0066 */
[----:B------:R-:W-:-:S07]  /*2b0f0*/  IMAD.MOV.U32 R68, RZ, RZ, R69 ;  /* 0x000000ffff447224 */ /* 0x000fce00078e0045 */
.L_x_2321:
[----:B------:R-:W-:Y:S05]  /*2b100*/  BSYNC.RECONVERGENT B0 ;  /* 0x0000000000007941 */ /* 0x000fea0003800200 */
.L_x_2319:
        /* <DEDUP_REMOVED lines=9> */
.L_x_2323:
[----:B------:R-:W-:Y:S02]  /*2b1a0*/  IMAD.MOV.U32 R69, RZ, RZ, R100 ;  /* 0x000000ffff457224 */ /* 0x000fe400078e0064 */
[----:B------:R-:W-:Y:S02]  /*2b1b0*/  IMAD.MOV.U32 R102, RZ, RZ, R71 ;  /* 0x000000ffff667224 */ /* 0x000fe400078e0047 */
[----:B------:R-:W-:Y:S02]  /*2b1c0*/  IMAD.MOV.U32 R100, RZ, RZ, R101 ;  /* 0x000000ffff647224 */ /* 0x000fe400078e0065 */
[----:B------:R-:W-:-:S07]  /*2b1d0*/  IMAD.MOV.U32 R71, RZ, RZ, R68 ;  /* 0x000000ffff477224 */ /* 0x000fce00078e0044 */
.L_x_2324:
[----:B------:R-:W-:Y:S05]  /*2b1e0*/  BSYNC.RECONVERGENT B0 ;  /* 0x0000000000007941 */ /* 0x000fea0003800200 */
.L_x_2322:
        /* <DEDUP_REMOVED lines=9> */
.L_x_2326:
[----:B------:R-:W-:Y:S02]  /*2b280*/  IMAD.MOV.U32 R68, RZ, RZ, R99 ;  /* 0x000000ffff447224 */ /* 0x000fe400078e0063 */
[----:B------:R-:W-:Y:S02]  /*2b290*/  IMAD.MOV.U32 R101, RZ, RZ, R70 ;  /* 0x000000ffff657224 */ /* 0x000fe400078e0046 */
[----:B------:R-:W-:Y:S02]  /*2b2a0*/  IMAD.MOV.U32 R99, RZ, RZ, R100 ;  /* 0x000000ffff637224 */ /* 0x000fe400078e0064 */
[----:B------:R-:W-:-:S07]  /*2b2b0*/  IMAD.MOV.U32 R70, RZ, RZ, R71 ;  /* 0x000000ffff467224 */ /* 0x000fce00078e0047 */
.L_x_2327:
[----:B------:R-:W-:Y:S05]  /*2b2c0*/  BSYNC.RECONVERGENT B0 ;  /* 0x0000000000007941 */ /* 0x000fea0003800200 */
.L_x_2325:
        /* <DEDUP_REMOVED lines=9> */
.L_x_2329:
[----:B------:R-:W-:Y:S02]  /*2b360*/  IMAD.MOV.U32 R71, RZ, RZ, R96 ;  /* 0x000000ffff477224 */ /* 0x000fe400078e0060 */
[----:B------:R-:W-:Y:S02]  /*2b370*/  IMAD.MOV.U32 R100, RZ, RZ, R73 ;  /* 0x000000ffff647224 */ /* 0x000fe400078e0049 */
[----:B------:R-:W-:Y:S02]  /*2b380*/  IMAD.MOV.U32 R96, RZ, RZ, R99 ;  /* 0x000000ffff607224 */ /* 0x000fe400078e0063 */
[----:B------:R-:W-:-:S07]  /*2b390*/  IMAD.MOV.U32 R73, RZ, RZ, R70 ;  /* 0x000000ffff497224 */ /* 0x000fce00078e0046 */
.L_x_2330:
[----:B------:R-:W-:Y:S05]  /*2b3a0*/  BSYNC.RECONVERGENT B0 ;  /* 0x0000000000007941 */ /* 0x000fea0003800200 */
.L_x_2328:
        /* <DEDUP_REMOVED lines=9> */
.L_x_2332:
[----:B------:R-:W-:Y:S02]  /*2b440*/  IMAD.MOV.U32 R70, RZ, RZ, R97 ;  /* 0x000000ffff467224 */ /* 0x000fe400078e0061 */
[----:B------:R-:W-:Y:S02]  /*2b450*/  IMAD.MOV.U32 R99, RZ, RZ, R72 ;  /* 0x000000ffff637224 */ /* 0x000fe400078e0048 */
[----:B------:R-:W-:Y:S02]  /*2b460*/  IMAD.MOV.U32 R97, RZ, RZ, R96 ;  /* 0x000000ffff617224 */ /* 0x000fe400078e0060 */
[----:B------:R-:W-:-:S07]  /*2b470*/  IMAD.MOV.U32 R72, RZ, RZ, R73 ;  /* 0x000000ffff487224 */ /* 0x000fce00078e0049 */
.L_x_2333:
[----:B------:R-:W-:Y:S05]  /*2b480*/  BSYNC.RECONVERGENT B0 ;  /* 0x0000000000007941 */ /* 0x000fea0003800200 */
.L_x_2331:
        /* <DEDUP_REMOVED lines=9> */
.L_x_2335:
[----:B------:R-:W-:Y:S02]  /*2b520*/  IMAD.MOV.U32 R73, RZ, RZ, R94 ;  /* 0x000000ffff497224 */ /* 0x000fe400078e005e */
[----:B------:R-:W-:Y:S02]  /*2b530*/  IMAD.MOV.U32 R96, RZ, RZ, R75 ;  /* 0x000000ffff607224 */ /* 0x000fe400078e004b */
[----:B------:R-:W-:Y:S02]  /*2b540*/  IMAD.MOV.U32 R94, RZ, RZ, R97 ;  /* 0x000000ffff5e7224 */ /* 0x000fe400078e0061 */
[----:B------:R-:W-:-:S07]  /*2b550*/  IMAD.MOV.U32 R75, RZ, RZ, R72 ;  /* 0x000000ffff4b7224 */ /* 0x000fce00078e0048 */
.L_x_2336:
[----:B------:R-:W-:Y:S05]  /*2b560*/  BSYNC.RECONVERGENT B0 ;  /* 0x0000000000007941 */ /* 0x000fea0003800200 */
.L_x_2334:
        /* <DEDUP_REMOVED lines=9> */
.L_x_2338:
[----:B------:R-:W-:Y:S02]  /*2b600*/  IMAD.MOV.U32 R72, RZ, RZ, R95 ;  /* 0x000000ffff487224 */ /* 0x000fe400078e005f */
[----:B------:R-:W-:Y:S02]  /*2b610*/  IMAD.MOV.U32 R97, RZ, RZ, R74 ;  /* 0x000000ffff617224 */ /* 0x000fe400078e004a */
[----:B------:R-:W-:Y:S02]  /*2b620*/  IMAD.MOV.U32 R95, RZ, RZ, R94 ;  /* 0x000000ffff5f7224 */ /* 0x000fe400078e005e */
[----:B------:R-:W-:-:S07]  /*2b630*/  IMAD.MOV.U32 R74, RZ, RZ, R75 ;  /* 0x000000ffff4a7224 */ /* 0x000fce00078e004b */
.L_x_2339:
[----:B------:R-:W-:Y:S05]  /*2b640*/  BSYNC.RECONVERGENT B0 ;  /* 0x0000000000007941 */ /* 0x000fea0003800200 */
.L_x_2337:
        /* <DEDUP_REMOVED lines=9> */
.L_x_2341:
[----:B------:R-:W-:Y:S02]  /*2b6e0*/  IMAD.MOV.U32 R75, RZ, RZ, R92 ;  /* 0x000000ffff4b7224 */ /* 0x000fe400078e005c */
[----:B------:R-:W-:Y:S02]  /*2b6f0*/  IMAD.MOV.U32 R94, RZ, RZ, R77 ;  /* 0x000000ffff5e7224 */ /* 0x000fe400078e004d */
[----:B------:R-:W-:Y:S02]  /*2b700*/  IMAD.MOV.U32 R92, RZ, RZ, R95 ;  /* 0x000000ffff5c7224 */ /* 0x000fe400078e005f */
[----:B------:R-:W-:-:S07]  /*2b710*/  IMAD.MOV.U32 R77, RZ, RZ, R74 ;  /* 0x000000ffff4d7224 */ /* 0x000fce00078e004a */
.L_x_2342:
[----:B------:R-:W-:Y:S05]  /*2b720*/  BSYNC.RECONVERGENT B0 ;  /* 0x0000000000007941 */ /* 0x000fea0003800200 */
.L_x_2340:
        /* <DEDUP_REMOVED lines=9> */
.L_x_2344:
[----:B------:R-:W-:Y:S02]  /*2b7c0*/  IMAD.MOV.U32 R74, RZ, RZ, R93 ;  /* 0x000000ffff4a7224 */ /* 0x000fe400078e005d */
[----:B------:R-:W-:Y:S02]  /*2b7d0*/  IMAD.MOV.U32 R95, RZ, RZ, R76 ;  /* 0x000000ffff5f7224 */ /* 0x000fe400078e004c */
[----:B------:R-:W-:Y:S02]  /*2b7e0*/  IMAD.MOV.U32 R93, RZ, RZ, R92 ;  /* 0x000000ffff5d7224 */ /* 0x000fe400078e005c */
[----:B------:R-:W-:-:S07]  /*2b7f0*/  IMAD.MOV.U32 R76, RZ, RZ, R77 ;  /* 0x000000ffff4c7224 */ /* 0x000fce00078e004d */
.L_x_2345:
[----:B------:R-:W-:Y:S05]  /*2b800*/  BSYNC.RECONVERGENT B0 ;  /* 0x0000000000007941 */ /* 0x000fea0003800200 */
.L_x_2343:
        /* <DEDUP_REMOVED lines=9> */
.L_x_2347:
[----:B------:R-:W-:Y:S02]  /*2b8a0*/  IMAD.MOV.U32 R77, RZ, RZ, R90 ;  /* 0x000000ffff4d7224 */ /* 0x000fe400078e005a */
[----:B------:R-:W-:Y:S02]  /*2b8b0*/  IMAD.MOV.U32 R92, RZ, RZ, R79 ;  /* 0x000000ffff5c7224 */ /* 0x000fe400078e004f */
[----:B------:R-:W-:Y:S02]  /*2b8c0*/  IMAD.MOV.U32 R90, RZ, RZ, R93 ;  /* 0x000000ffff5a7224 */ /* 0x000fe400078e005d */
[----:B------:R-:W-:-:S07]  /*2b8d0*/  IMAD.MOV.U32 R79, RZ, RZ, R76 ;  /* 0x000000ffff4f7224 */ /* 0x000fce00078e004c */
.L_x_2348:
[----:B------:R-:W-:Y:S05]  /*2b8e0*/  BSYNC.RECONVERGENT B0 ;  /* 0x0000000000007941 */ /* 0x000fea0003800200 */
.L_x_2346:
        /* <DEDUP_REMOVED lines=9> */
.L_x_2350:
[----:B------:R-:W-:Y:S02]  /*2b980*/  IMAD.MOV.U32 R76, RZ, RZ, R91 ;  /* 0x000000ffff4c7224 */ /* 0x000fe400078e005b */
[----:B------:R-:W-:Y:S02]  /*2b990*/  IMAD.MOV.U32 R93, RZ, RZ, R78 ;  /* 0x000000ffff5d7224 */ /* 0x000fe400078e004e */
[----:B------:R-:W-:Y:S02]  /*2b9a0*/  IMAD.MOV.U32 R91, RZ, RZ, R90 ;  /* 0x000000ffff5b7224 */ /* 0x000fe400078e005a */
[----:B------:R-:W-:-:S07]  /*2b9b0*/  IMAD.MOV.U32 R78, RZ, RZ, R79 ;  /* 0x000000ffff4e7224 */ /* 0x000fce00078e004f */
.L_x_2351:
[----:B------:R-:W-:Y:S05]  /*2b9c0*/  BSYNC.RECONVERGENT B0 ;  /* 0x0000000000007941 */ /* 0x000fea0003800200 */
.L_x_2349:
        /* <DEDUP_REMOVED lines=9> */
.L_x_2353:
[----:B------:R-:W-:Y:S02]  /*2ba60*/  IMAD.MOV.U32 R79, RZ, RZ, R88 ;  /* 0x000000ffff4f7224 */ /* 0x000fe400078e0058 */
[----:B------:R-:W-:Y:S02]  /*2ba70*/  IMAD.MOV.U32 R90, RZ, RZ, R81 ;  /* 0x000000ffff5a7224 */ /* 0x000fe400078e0051 */
[----:B------:R-:W-:Y:S02]  /*2ba80*/  IMAD.MOV.U32 R88, RZ, RZ, R91 ;  /* 0x000000ffff587224 */ /* 0x000fe400078e005b */
[----:B------:R-:W-:-:S07]  /*2ba90*/  IMAD.MOV.U32 R81, RZ, RZ, R78 ;  /* 0x000000ffff517224 */ /* 0x000fce00078e004e */
.L_x_2354:
[----:B------:R-:W-:Y:S05]  /*2baa0*/  BSYNC.RECONVERGENT B0 ;  /* 0x0000000000007941 */ /* 0x000fea0003800200 */
.L_x_2352:
        /* <DEDUP_REMOVED lines=9> */
.L_x_2356:
[----:B------:R-:W-:Y:S02]  /*2bb40*/  IMAD.MOV.U32 R78, RZ, RZ, R89 ;  /* 0x000000ffff4e7224 */ /* 0x000fe400078e0059 */
[----:B------:R-:W-:Y:S02]  /*2bb50*/  IMAD.MOV.U32 R91, RZ, RZ, R80 ;  /* 0x000000ffff5b7224 */ /* 0x000fe400078e0050 */
[----:B------:R-:W-:Y:S02]  /*2bb60*/  IMAD.MOV.U32 R89, RZ, RZ, R88 ;  /* 0x000000ffff597224 */ /* 0x000fe400078e0058 */
[----:B------:R-:W-:-:S07]  /*2bb70*/  IMAD.MOV.U32 R80, RZ, RZ, R81 ;  /* 0x000000ffff507224 */ /* 0x000fce00078e0051 */
.L_x_2357:
[----:B------:R-:W-:Y:S05]  /*2bb80*/  BSYNC.RECONVERGENT B0 ;  /* 0x0000000000007941 */ /* 0x000fea0003800200 */
.L_x_2355:
        /* <DEDUP_REMOVED lines=9> */
.L_x_2359:
[----:B------:R-:W-:Y:S02]  /*2bc20*/  IMAD.MOV.U32 R81, RZ, RZ, R86 ;  /* 0x000000ffff517224 */ /* 0x000fe400078e0056 */
[----:B------:R-:W-:Y:S02]  /*2bc30*/  IMAD.MOV.U32 R88, RZ, RZ, R83 ;  /* 0x000000ffff587224 */ /* 0x000fe400078e0053 */
[----:B------:R-:W-:Y:S02]  /*2bc40*/  IMAD.MOV.U32 R86, RZ, RZ, R89 ;  /* 0x000000ffff567224 */ /* 0x000fe400078e0059 */
[----:B------:R-:W-:-:S07]  /*2bc50*/  IMAD.MOV.U32 R83, RZ, RZ, R80 ;  /* 0x000000ffff537224 */ /* 0x000fce00078e0050 */
.L_x_2360:
[----:B------:R-:W-:Y:S05]  /*2bc60*/  BSYNC.RECONVERGENT B0 ;  /* 0x0000000000007941 */ /* 0x000fea0003800200 */
.L_x_2358:
        /* <DEDUP_REMOVED lines=9> */
.L_x_2362:
[----:B------:R-:W-:Y:S02]  /*2bd00*/  IMAD.MOV.U32 R80, RZ, RZ, R87 ;  /* 0x000000ffff507224 */ /* 0x000fe400078e0057 */
[----:B------:R-:W-:Y:S02]  /*2bd10*/  IMAD.MOV.U32 R89, RZ, RZ, R82 ;  /* 0x000000ffff597224 */ /* 0x000fe400078e0052 */
[----:B------:R-:W-:Y:S02]  /*2bd20*/  IMAD.MOV.U32 R87, RZ, RZ, R86 ;  /* 0x000000ffff577224 */ /* 0x000fe400078e0056 */
[----:B------:R-:W-:-:S07]  /*2bd30*/  IMAD.MOV.U32 R82, RZ, RZ, R83 ;  /* 0x000000ffff527224 */ /* 0x000fce00078e0053 */
.L_x_2363:
[----:B------:R-:W-:Y:S05]  /*2bd40*/  BSYNC.RECONVERGENT B0 ;  /* 0x0000000000007941 */ /* 0x000fea0003800200 */
.L_x_2361:
        /* <DEDUP_REMOVED lines=9> */
.L_x_2365:
[----:B------:R-:W-:Y:S02]  /*2bde0*/  IMAD.MOV.U32 R83, RZ, RZ, R84 ;  /* 0x000000ffff537224 */ /* 0x000fe400078e0054 */
[----:B------:R-:W-:Y:S02]  /*2bdf0*/  IMAD.MOV.U32 R86, RZ, RZ, R85 ;  /* 0x000000ffff567224 */ /* 0x000fe400078e0055 */
[----:B------:R-:W-:Y:S02]  /*2be00*/  IMAD.MOV.U32 R84, RZ, RZ, R87 ;  /* 0x000000ffff547224 */ /* 0x000fe400078e0057 */
[----:B------:R-:W-:-:S07]  /*2be10*/  IMAD.MOV.U32 R85, RZ, RZ, R82 ;  /* 0x000000ffff557224 */ /* 0x000fce00078e0052 */
.L_x_2366:
[----:B------:R-:W-:Y:S05]  /*2be20*/  BSYNC.RECONVERGENT B0 ;  /* 0x0000000000007941 */ /* 0x000fea0003800200 */
.L_x_2364:
        /* <DEDUP_REMOVED lines=9> */
.L_x_2368:
[----:B------:R-:W-:Y:S02]  /*2bec0*/  IMAD.MOV.U32 R82, RZ, RZ, R35 ;  /* 0x000000ffff527224 */ /* 0x000fe400078e0023 */
[----:B------:R-:W-:Y:S02]  /*2bed0*/  IMAD.MOV.U32 R87, RZ, RZ, R34 ;  /* 0x000000ffff577224 */ /* 0x000fe400078e0022 */
[----:B------:R-:W-:Y:S02]  /*2bee0*/  IMAD.MOV.U32 R35, RZ, RZ, R84 ;  /* 0x000000ffff237224 */ /* 0x000fe400078e0054 */
[----:B------:R-:W-:-:S07]  /*2bef0*/  IMAD.MOV.U32 R34, RZ, RZ, R85 ;  /* 0x000000ffff227224 */ /* 0x000fce00078e0055 */
.L_x_2369:
[----:B------:R-:W-:Y:S05]  /*2bf00*/  BSYNC.RECONVERGENT B0 ;  /* 0x0000000000007941 */ /* 0x000fea0003800200 */
.L_x_2367:
        /* <DEDUP_REMOVED lines=9> */
.L_x_2371:
[----:B------:R-:W-:Y:S02]  /*2bfa0*/  IMAD.MOV.U32 R85, RZ, RZ, R32 ;  /* 0x000000ffff557224 */ /* 0x000fe400078e0020 */
[----:B------:R-:W-:Y:S02]  /*2bfb0*/  IMAD.MOV.U32 R84, RZ, RZ, R33 ;  /* 0x000000ffff547224 */ /* 0x000fe400078e0021 */
[----:B------:R-:W-:Y:S02]  /*2bfc0*/  IMAD.MOV.U32 R32, RZ, RZ, R35 ;  /* 0x000000ffff207224 */ /* 0x000fe400078e0023 */
[----:B------:R-:W-:-:S07]  /*2bfd0*/  IMAD.MOV.U32 R33, RZ, RZ, R34 ;  /* 0x000000ffff217224 */ /* 0x000fce00078e0022 */
.L_x_2372:
[----:B------:R-:W-:Y:S05]  /*2bfe0*/  BSYNC.RECONVERGENT B0 ;  /* 0x0000000000007941 */ /* 0x000fea0003800200 */
.L_x_2370:
        /* <DEDUP_REMOVED lines=9> */
.L_x_2374:
[----:B------:R-:W-:Y:S02]  /*2c080*/  IMAD.MOV.U32 R34, RZ, RZ, R31 ;  /* 0x000000ffff227224 */ /* 0x000fe400078e001f */
[----:B------:R-:W-:Y:S02]  /*2c090*/  IMAD.MOV.U32 R35, RZ, RZ, R30 ;  /* 0x000000ffff237224 */ /* 0x000fe400078e001e */
[----:B------:R-:W-:Y:S02]  /*2c0a0*/  IMAD.MOV.U32 R31, RZ, RZ, R32 ;  /* 0x000000ffff1f7224 */ /* 0x000fe400078e0020 */
[----:B------:R-:W-:-:S07]  /*2c0b0*/  IMAD.MOV.U32 R30, RZ, RZ, R33 ;  /* 0x000000ffff1e7224 */ /* 0x000fce00078e0021 */
.L_x_2375:
[----:B------:R-:W-:Y:S05]  /*2c0c0*/  BSYNC.RECONVERGENT B0 ;  /* 0x0000000000007941 */ /* 0x000fea0003800200 */
.L_x_2373:
        /* <DEDUP_REMOVED lines=9> */
.L_x_2377:
[----:B------:R-:W-:Y:S02]  /*2c160*/  IMAD.MOV.U32 R33, RZ, RZ, R28 ;  /* 0x000000ffff217224 */ /* 0x000fe400078e001c */
[----:B------:R-:W-:Y:S02]  /*2c170*/  IMAD.MOV.U32 R32, RZ, RZ, R29 ;  /* 0x000000ffff207224 */ /* 0x000fe400078e001d */
[----:B------:R-:W-:Y:S02]  /*2c180*/  IMAD.MOV.U32 R28, RZ, RZ, R31 ;  /* 0x000000ffff1c7224 */ /* 0x000fe400078e001f */
[----:B------:R-:W-:-:S07]  /*2c190*/  IMAD.MOV.U32 R29, RZ, RZ, R30 ;  /* 0x000000ffff1d7224 */ /* 0x000fce00078e001e */
.L_x_2378:
[----:B------:R-:W-:Y:S05]  /*2c1a0*/  BSYNC.RECONVERGENT B0 ;  /* 0x0000000000007941 */ /* 0x000fea0003800200 */
.L_x_2376:
        /* <DEDUP_REMOVED lines=9> */
.L_x_2380:
[----:B------:R-:W-:Y:S02]  /*2c240*/  IMAD.MOV.U32 R30, RZ, RZ, R27 ;  /* 0x000000ffff1e7224 */ /* 0x000fe400078e001b */
[----:B------:R-:W-:Y:S02]  /*2c250*/  IMAD.MOV.U32 R31, RZ, RZ, R26 ;  /* 0x000000ffff1f7224 */ /* 0x000fe400078e001a */
[----:B------:R-:W-:Y:S02]  /*2c260*/  IMAD.MOV.U32 R27, RZ, RZ, R28 ;  /* 0x000000ffff1b7224 */ /* 0x000fe400078e001c */
[----:B------:R-:W-:-:S07]  /*2c270*/  IMAD.MOV.U32 R26, RZ, RZ, R29 ;  /* 0x000000ffff1a7224 */ /* 0x000fce00078e001d */
.L_x_2381:
[----:B------:R-:W-:Y:S05]  /*2c280*/  BSYNC.RECONVERGENT B0 ;  /* 0x0000000000007941 */ /* 0x000fea0003800200 */
.L_x_2379:
        /* <DEDUP_REMOVED lines=9> */
.L_x_2383:
[----:B------:R-:W-:Y:S02]  /*2c320*/  IMAD.MOV.U32 R29, RZ, RZ, R24 ;  /* 0x000000ffff1d7224 */ /* 0x000fe400078e0018 */
[----:B------:R-:W-:Y:S02]  /*2c330*/  IMAD.MOV.U32 R28, RZ, RZ, R25 ;  /* 0x000000ffff1c7224 */ /* 0x000fe400078e0019 */
[----:B------:R-:W-:Y:S02]  /*2c340*/  IMAD.MOV.U32 R24, RZ, RZ, R27 ;  /* 0x000000ffff187224 */ /* 0x000fe400078e001b */
[----:B------:R-:W-:-:S07]  /*2c350*/  IMAD.MOV.U32 R25, RZ, RZ, R26 ;  /* 0x000000ffff197224 */ /* 0x000fce00078e001a */
.L_x_2384:
[----:B------:R-:W-:Y:S05]  /*2c360*/  BSYNC.RECONVERGENT B0 ;  /* 0x0000000000007941 */ /* 0x000fea0003800200 */
.L_x_2382:
        /* <DEDUP_REMOVED lines=9> */
.L_x_2386:
[----:B------:R-:W-:Y:S02]  /*2c400*/  IMAD.MOV.U32 R26, RZ, RZ, R23 ;  /* 0x000000ffff1a7224 */ /* 0x000fe400078e0017 */
[----:B------:R-:W-:Y:S02]  /*2c410*/  IMAD.MOV.U32 R27, RZ, RZ, R22 ;  /* 0x000000ffff1b7224 */ /* 0x000fe400078e0016 */
[----:B------:R-:W-:Y:S02]  /*2c420*/  IMAD.MOV.U32 R23, RZ, RZ, R24 ;  /* 0x000000ffff177224 */ /* 0x000fe400078e0018 */
[----:B------:R-:W-:-:S07]  /*2c430*/  IMAD.MOV.U32 R22, RZ, RZ, R25 ;  /* 0x000000ffff167224 */ /* 0x000fce00078e0019 */
.L_x_2387:
[----:B------:R-:W-:Y:S05]  /*2c440*/  BSYNC.RECONVERGENT B0 ;  /* 0x0000000000007941 */ /* 0x000fea0003800200 */
.L_x_2385:
        /* <DEDUP_REMOVED lines=9> */
.L_x_2389:
[----:B------:R-:W-:Y:S02]  /*2c4e0*/  IMAD.MOV.U32 R25, RZ, RZ, R20 ;  /* 0x000000ffff197224 */ /* 0x000fe400078e0014 */
[----:B------:R-:W-:Y:S02]  /*2c4f0*/  IMAD.MOV.U32 R24, RZ, RZ, R21 ;  /* 0x000000ffff187224 */ /* 0x000fe400078e0015 */
[----:B------:R-:W-:Y:S02]  /*2c500*/  IMAD.MOV.U32 R20, RZ, RZ, R23 ;  /* 0x000000ffff147224 */ /* 0x000fe400078e0017 */
[----:B------:R-:W-:-:S07]  /*2c510*/  IMAD.MOV.U32 R21, RZ, RZ, R22 ;  /* 0x000000ffff157224 */ /* 0x000fce00078e0016 */
.L_x_2390:
[----:B------:R-:W-:Y:S05]  /*2c520*/  BSYNC.RECONVERGENT B0 ;  /* 0x0000000000007941 */ /* 0x000fea0003800200 */
.L_x_2388:
        /* <DEDUP_REMOVED lines=9> */
.L_x_2392:
[----:B------:R-:W-:Y:S02]  /*2c5c0*/  IMAD.MOV.U32 R22, RZ, RZ, R19 ;  /* 0x000000ffff167224 */ /* 0x000fe400078e0013 */
[----:B------:R-:W-:Y:S02]  /*2c5d0*/  IMAD.MOV.U32 R23, RZ, RZ, R18 ;  /* 0x000000ffff177224 */ /* 0x000fe400078e0012 */
[----:B------:R-:W-:Y:S02]  /*2c5e0*/  IMAD.MOV.U32 R19, RZ, RZ, R20 ;  /* 0x000000ffff137224 */ /* 0x000fe400078e0014 */
[----:B------:R-:W-:-:S07]  /*2c5f0*/  IMAD.MOV.U32 R18, RZ, RZ, R21 ;  /* 0x000000ffff127224 */ /* 0x000fce00078e0015 */
.L_x_2393:
[----:B------:R-:W-:Y:S05]  /*2c600*/  BSYNC.RECONVERGENT B0 ;  /* 0x0000000000007941 */ /* 0x000fea0003800200 */
.L_x_2391:
        /* <DEDUP_REMOVED lines=9> */
.L_x_2395:
[----:B------:R-:W-:Y:S02]  /*2c6a0*/  IMAD.MOV.U32 R21, RZ, RZ, R16 ;  /* 0x000000ffff157224 */ /* 0x000fe400078e0010 */
[----:B------:R-:W-:Y:S02]  /*2c6b0*/  IMAD.MOV.U32 R20, RZ, RZ, R17 ;  /* 0x000000ffff147224 */ /* 0x000fe400078e0011 */
[----:B------:R-:W-:Y:S02]  /*2c6c0*/  IMAD.MOV.U32 R16, RZ, RZ, R19 ;  /* 0x000000ffff107224 */ /* 0x000fe400078e0013 */
[----:B------:R-:W-:-:S07]  /*2c6d0*/  IMAD.MOV.U32 R17, RZ, RZ, R18 ;  /* 0x000000ffff117224 */ /* 0x000fce00078e0012 */
.L_x_2396:
[----:B------:R-:W-:Y:S05]  /*2c6e0*/  BSYNC.RECONVERGENT B0 ;  /* 0x0000000000007941 */ /* 0x000fea0003800200 */
.L_x_2394:
        /* <DEDUP_REMOVED lines=9> */
.L_x_2398:
[----:B------:R-:W-:Y:S02]  /*2c780*/  IMAD.MOV.U32 R18, RZ, RZ, R15 ;  /* 0x000000ffff127224 */ /* 0x000fe400078e000f */
[----:B------:R-:W-:Y:S02]  /*2c790*/  IMAD.MOV.U32 R19, RZ, RZ, R14 ;  /* 0x000000ffff137224 */ /* 0x000fe400078e000e */
[----:B------:R-:W-:Y:S02]  /*2c7a0*/  IMAD.MOV.U32 R15, RZ, RZ, R16 ;  /* 0x000000ffff0f7224 */ /* 0x000fe400078e0010 */
[----:B------:R-:W-:-:S07]  /*2c7b0*/  IMAD.MOV.U32 R14, RZ, RZ, R17 ;  /* 0x000000ffff0e7224 */ /* 0x000fce00078e0011 */
.L_x_2399:
[----:B------:R-:W-:Y:S05]  /*2c7c0*/  BSYNC.RECONVERGENT B0 ;  /* 0x0000000000007941 */ /* 0x000fea0003800200 */
.L_x_2397:
        /* <DEDUP_REMOVED lines=9> */
.L_x_2401:
[----:B------:R-:W-:Y:S02]  /*2c860*/  IMAD.MOV.U32 R17, RZ, RZ, R0 ;  /* 0x000000ffff117224 */ /* 0x000fe400078e0000 */
[----:B------:R-:W-:Y:S02]  /*2c870*/  IMAD.MOV.U32 R16, RZ, RZ, R13 ;  /* 0x000000ffff107224 */ /* 0x000fe400078e000d */
[----:B------:R-:W-:Y:S02]  /*2c880*/  IMAD.MOV.U32 R0, RZ, RZ, R15 ;  /* 0x000000ffff007224 */ /* 0x000fe400078e000f */
[----:B------:R-:W-:-:S07]  /*2c890*/  IMAD.MOV.U32 R13, RZ, RZ, R14 ;  /* 0x000000ffff0d7224 */ /* 0x000fce00078e000e */
.L_x_2402:
[----:B------:R-:W-:Y:S05]  /*2c8a0*/  BSYNC.RECONVERGENT B0 ;  /* 0x0000000000007941 */ /* 0x000fea0003800200 */
.L_x_2400:
        /* <DEDUP_REMOVED lines=9> */
.L_x_2404:
[----:B------:R-:W-:Y:S02]  /*2c940*/  IMAD.MOV.U32 R14, RZ, RZ, R11 ;  /* 0x000000ffff0e7224 */ /* 0x000fe400078e000b */
[----:B------:R-:W-:Y:S02]  /*2c950*/  IMAD.MOV.U32 R15, RZ, RZ, R12 ;  /* 0x000000ffff0f7224 */ /* 0x000fe400078e000c */
[----:B------:R-:W-:Y:S02]  /*2c960*/  IMAD.MOV.U32 R11, RZ, RZ, R0 ;  /* 0x000000ffff0b7224 */ /* 0x000fe400078e0000 */
[----:B------:R-:W-:-:S07]  /*2c970*/  IMAD.MOV.U32 R12, RZ, RZ, R13 ;  /* 0x000000ffff0c7224 */ /* 0x000fce00078e000d */
.L_x_2405:
[----:B------:R-:W-:Y:S05]  /*2c980*/  BSYNC.RECONVERGENT B0 ;  /* 0x0000000000007941 */ /* 0x000fea0003800200 */
.L_x_2403:
        /* <DEDUP_REMOVED lines=9> */
.L_x_2407:
[----:B------:R-:W-:Y:S02]  /*2ca20*/  IMAD.MOV.U32 R13, RZ, RZ, R10 ;  /* 0x000000ffff0d7224 */ /* 0x000fe400078e000a */
[----:B------:R-:W-:Y:S02]  /*2ca30*/  IMAD.MOV.U32 R0, RZ, RZ, R9 ;  /* 0x000000ffff007224 */ /* 0x000fe400078e0009 */
[----:B------:R-:W-:Y:S02]  /*2ca40*/  IMAD.MOV.U32 R10, RZ, RZ, R11 ;  /* 0x000000ffff0a7224 */ /* 0x000fe400078e000b */
[----:B------:R-:W-:-:S07]  /*2ca50*/  IMAD.MOV.U32 R9, RZ, RZ, R12 ;  /* 0x000000ffff097224 */ /* 0x000fce00078e000c */
.L_x_2408:
[----:B------:R-:W-:Y:S05]  /*2ca60*/  BSYNC.RECONVERGENT B0 ;  /* 0x0000000000007941 */ /* 0x000fea0003800200 */
.L_x_2406:
        /* <DEDUP_REMOVED lines=9> */
.L_x_2410:
[----:B------:R-:W-:Y:S02]  /*2cb00*/  IMAD.MOV.U32 R12, RZ, RZ, R7 ;  /* 0x000000ffff0c7224 */ /* 0x000fe400078e0007 */
[----:B------:R-:W-:Y:S02]  /*2cb10*/  IMAD.MOV.U32 R11, RZ, RZ, R8 ;  /* 0x000000ffff0b7224 */ /* 0x000fe400078e0008 */
[----:B------:R-:W-:Y:S02]  /*2cb20*/  IMAD.MOV.U32 R7, RZ, RZ, R10 ;  /* 0x000000ffff077224 */ /* 0x000fe400078e000a */
[----:B------:R-:W-:-:S07]  /*2cb30*/  IMAD.MOV.U32 R8, RZ, RZ, R9 ;  /* 0x000000ffff087224 */ /* 0x000fce00078e0009 */
.L_x_2411:
[----:B------:R-:W-:Y:S05]  /*2cb40*/  BSYNC.RECONVERGENT B0 ;  /* 0x0000000000007941 */ /* 0x000fea0003800200 */
.L_x_2409:
        /* <DEDUP_REMOVED lines=9> */
.L_x_2413:
[----:B------:R-:W-:Y:S02]  /*2cbe0*/  IMAD.MOV.U32 R9, RZ, RZ, R134 ;  /* 0x000000ffff097224 */ /* 0x000fe400078e0086 */
[----:B------:R-:W-:Y:S02]  /*2cbf0*/  IMAD.MOV.U32 R10, RZ, RZ, R135 ;  /* 0x000000ffff0a7224 */ /* 0x000fe400078e0087 */
[----:B------:R-:W-:Y:S02]  /*2cc00*/  IMAD.MOV.U32 R134, RZ, RZ, R7 ;  /* 0x000000ffff867224 */ /* 0x000fe400078e0007 */
[----:B------:R-:W-:-:S07]  /*2cc10*/  IMAD.MOV.U32 R135, RZ, RZ, R8 ;  /* 0x000000ffff877224 */ /* 0x000fce00078e0008 */
.L_x_2414:
[----:B------:R-:W-:Y:S05]  /*2cc20*/  BSYNC.RECONVERGENT B0 ;  /* 0x0000000000007941 */ /* 0x000fea0003800200 */
.L_x_2412:
        /* <DEDUP_REMOVED lines=9> */
.L_x_2416:
[----:B------:R-:W-:Y:S02]  /*2ccc0*/  IMAD.MOV.U32 R8, RZ, RZ, R133 ;  /* 0x000000ffff087224 */ /* 0x000fe400078e0085 */
[----:B------:R-:W-:Y:S02]  /*2ccd0*/  IMAD.MOV.U32 R7, RZ, RZ, R36 ;  /* 0x000000ffff077224 */ /* 0x000fe400078e0024 */
[----:B------:R-:W-:Y:S02]  /*2cce0*/  IMAD.MOV.U32 R133, RZ, RZ, R134 ;  /* 0x000000ffff857224 */ /* 0x000fe400078e0086 */
[----:B------:R-:W-:-:S07]  /*2ccf0*/  IMAD.MOV.U32 R36, RZ, RZ, R135 ;  /* 0x000000ffff247224 */ /* 0x000fce00078e0087 */
.L_x_2417:
[----:B------:R-:W-:Y:S05]  /*2cd00*/  BSYNC.RECONVERGENT B0 ;  /* 0x0000000000007941 */ /* 0x000fea0003800200 */
.L_x_2415:
        /* <DEDUP_REMOVED lines=9> */
.L_x_2419:
[----:B------:R-:W-:Y:S02]  /*2cda0*/  IMAD.MOV.U32 R135, RZ, RZ, R132 ;  /* 0x000000ffff877224 */ /* 0x000fe400078e0084 */
[----:B------:R-:W-:Y:S02]  /*2cdb0*/  IMAD.MOV.U32 R134, RZ, RZ, R39 ;  /* 0x000000ffff867224 */ /* 0x000fe400078e0027 */
[----:B------:R-:W-:Y:S02]  /*2cdc0*/  IMAD.MOV.U32 R132, RZ, RZ, R133 ;  /* 0x000000ffff847224 */ /* 0x000fe400078e0085 */
[----:B------:R-:W-:-:S07]  /*2cdd0*/  IMAD.MOV.U32 R39, RZ, RZ, R36 ;  /* 0x000000ffff277224 */ /* 0x000fce00078e0024 */
.L_x_2420:
[----:B------:R-:W-:Y:S05]  /*2cde0*/  BSYNC.RECONVERGENT B0 ;  /* 0x0000000000007941 */ /* 0x000fea0003800200 */
.L_x_2418:
        /* <DEDUP_REMOVED lines=9> */
.L_x_2422:
[----:B------:R-:W-:Y:S02]  /*2ce80*/  IMAD.MOV.U32 R36, RZ, RZ, R131 ;  /* 0x000000ffff247224 */ /* 0x000fe400078e0083 */
[----:B------:R-:W-:Y:S02]  /*2ce90*/  IMAD.MOV.U32 R133, RZ, RZ, R38 ;  /* 0x000000ffff857224 */ /* 0x000fe400078e0026 */
[----:B------:R-:W-:Y:S02]  /*2cea0*/  IMAD.MOV.U32 R131, RZ, RZ, R132 ;  /* 0x000000ffff837224 */ /* 0x000fe400078e0084 */
[----:B------:R-:W-:-:S07]  /*2ceb0*/  IMAD.MOV.U32 R38, RZ, RZ, R39 ;  /* 0x000000ffff267224 */ /* 0x000fce00078e0027 */
.L_x_2423:
[----:B------:R-:W-:Y:S05]  /*2cec0*/  BSYNC.RECONVERGENT B0 ;  /* 0x0000000000007941 */ /* 0x000fea0003800200 */
.L_x_2421:
        /* <DEDUP_REMOVED lines=9> */
.L_x_2425:
[----:B------:R-:W-:Y:S02]  /*2cf60*/  IMAD.MOV.U32 R39, RZ, RZ, R130 ;  /* 0x000000ffff277224 */ /* 0x000fe400078e0082 */
[----:B------:R-:W-:Y:S02]  /*2cf70*/  IMAD.MOV.U32 R132, RZ, RZ, R41 ;  /* 0x000000ffff847224 */ /* 0x000fe400078e0029 */
[----:B------:R-:W-:Y:S02]  /*2cf80*/  IMAD.MOV.U32 R130, RZ, RZ, R131 ;  /* 0x000000ffff827224 */ /* 0x000fe400078e0083 */
[----:B------:R-:W-:-:S07]  /*2cf90*/  IMAD.MOV.U32 R41, RZ, RZ, R38 ;  /* 0x000000ffff297224 */ /* 0x000fce00078e0026 */
.L_x_2426:
[----:B------:R-:W-:Y:S05]  /*2cfa0*/  BSYNC.RECONVERGENT B0 ;  /* 0x0000000000007941 */ /* 0x000fea0003800200 */
.L_x_2424:
        /* <DEDUP_REMOVED lines=9> */
.L_x_2428:
[----:B------:R-:W-:Y:S02]  /*2d040*/  IMAD.MOV.U32 R38, RZ, RZ, R129 ;  /* 0x000000ffff267224 */ /* 0x000fe400078e0081 */
[----:B------:R-:W-:Y:S02]  /*2d050*/  IMAD.MOV.U32 R131, RZ, RZ, R40 ;  /* 0x000000ffff837224 */ /* 0x000fe400078e0028 */
[----:B------:R-:W-:Y:S02]  /*2d060*/  IMAD.MOV.U32 R129, RZ, RZ, R130 ;  /* 0x000000ffff817224 */ /* 0x000fe400078e0082 */
[----:B------:R-:W-:-:S07]  /*2d070*/  IMAD.MOV.U32 R40, RZ, RZ, R41 ;  /* 0x000000ffff287224 */ /* 0x000fce00078e0029 */
.L_x_2429:
[----:B------:R-:W-:Y:S05]  /*2d080*/  BSYNC.RECONVERGENT B0 ;  /* 0x0000000000007941 */ /* 0x000fea0003800200 */
.L_x_2427:
        /* <DEDUP_REMOVED lines=9> */
.L_x_2431:
[----:B------:R-:W-:Y:S02]  /*2d120*/  IMAD.MOV.U32 R41, RZ, RZ, R128 ;  /* 0x000000ffff297224 */ /* 0x000fe400078e0080 */
[----:B------:R-:W-:Y:S02]  /*2d130*/  IMAD.MOV.U32 R130, RZ, RZ, R43 ;  /* 0x000000ffff827224 */ /* 0x000fe400078e002b */
[----:B------:R-:W-:Y:S02]  /*2d140*/  IMAD.MOV.U32 R128, RZ, RZ, R129 ;  /* 0x000000ffff807224 */ /* 0x000fe400078e0081 */
[----:B------:R-:W-:-:S07]  /*2d150*/  IMAD.MOV.U32 R43, RZ, RZ, R40 ;  /* 0x000000ffff2b7224 */ /* 0x000fce00078e0028 */
.L_x_2432:
[----:B------:R-:W-:Y:S05]  /*2d160*/  BSYNC.RECONVERGENT B0 ;  /* 0x0000000000007941 */ /* 0x000fea0003800200 */
.L_x_2430:
        /* <DEDUP_REMOVED lines=9> */
.L_x_2434:
[----:B------:R-:W-:Y:S02]  /*2d200*/  IMAD.MOV.U32 R40, RZ, RZ, R127 ;  /* 0x000000ffff287224 */ /* 0x000fe400078e007f */
[----:B------:R-:W-:Y:S02]  /*2d210*/  IMAD.MOV.U32 R129, RZ, RZ, R42 ;  /* 0x000000ffff817224 */ /* 0x000fe400078e002a */
[----:B------:R-:W-:Y:S02]  /*2d220*/  IMAD.MOV.U32 R127, RZ, RZ, R128 ;  /* 0x000000ffff7f7224 */ /* 0x000fe400078e0080 */
[----:B------:R-:W-:-:S07]  /*2d230*/  IMAD.MOV.U32 R42, RZ, RZ, R43 ;  /* 0x000000ffff2a7224 */ /* 0x000fce00078e002b */
.L_x_2435:
[----:B------:R-:W-:Y:S05]  /*2d240*/  BSYNC.RECONVERGENT B0 ;  /* 0x0000000000007941 */ /* 0x000fea0003800200 */
.L_x_2433:
        /* <DEDUP_REMOVED lines=9> */
.L_x_2437:
[----:B------:R-:W-:Y:S02]  /*2d2e0*/  IMAD.MOV.U32 R43, RZ, RZ, R126 ;  /* 0x000000ffff2b7224 */ /* 0x000fe400078e007e */
[----:B------:R-:W-:Y:S02]  /*2d2f0*/  IMAD.MOV.U32 R128, RZ, RZ, R45 ;  /* 0x000000ffff807224 */ /* 0x000fe400078e002d */
[----:B------:R-:W-:Y:S02]  /*2d300*/  IMAD.MOV.U32 R126, RZ, RZ, R127 ;  /* 0x000000ffff7e7224 */ /* 0x000fe400078e007f */
[----:B------:R-:W-:-:S07]  /*2d310*/  IMAD.MOV.U32 R45, RZ, RZ, R42 ;  /* 0x000000ffff2d7224 */ /* 0x000fce00078e002a */
.L_x_2438:
[----:B------:R-:W-:Y:S05]  /*2d320*/  BSYNC.RECONVERGENT B0 ;  /* 0x0000000000007941 */ /* 0x000fea0003800200 */
.L_x_2436:
        /* <DEDUP_REMOVED lines=9> */
.L_x_2440:
[----:B------:R-:W-:Y:S02]  /*2d3c0*/  IMAD.MOV.U32 R42, RZ, RZ, R125 ;  /* 0x000000ffff2a7224 */ /* 0x000fe400078e007d */
[----:B------:R-:W-:Y:S02]  /*2d3d0*/  IMAD.MOV.U32 R127, RZ, RZ, R44 ;  /* 0x000000ffff7f7224 */ /* 0x000fe400078e002c */
[----:B------:R-:W-:Y:S02]  /*2d3e0*/  IMAD.MOV.U32 R125, RZ, RZ, R126 ;  /* 0x000000ffff7d7224 */ /* 0x000fe400078e007e */
[----:B------:R-:W-:-:S07]  /*2d3f0*/  IMAD.MOV.U32 R44, RZ, RZ, R45 ;  /* 0x000000ffff2c7224 */ /* 0x000fce00078e002d */
.L_x_2441:
[----:B------:R-:W-:Y:S05]  /*2d400*/  BSYNC.RECONVERGENT B0 ;  /* 0x0000000000007941 */ /* 0x000fea0003800200 */
.L_x_2439:
        /* <DEDUP_REMOVED lines=9> */
.L_x_2443:
[----:B------:R-:W-:Y:S02]  /*2d4a0*/  IMAD.MOV.U32 R45, RZ, RZ, R124 ;  /* 0x000000ffff2d7224 */ /* 0x000fe400078e007c */
[----:B------:R-:W-:Y:S02]  /*2d4b0*/  IMAD.MOV.U32 R126, RZ, RZ, R47 ;  /* 0x000000ffff7e7224 */ /* 0x000fe400078e002f */
[----:B------:R-:W-:Y:S02]  /*2d4c0*/  IMAD.MOV.U32 R124, RZ, RZ, R125 ;  /* 0x000000ffff7c7224 */ /* 0x000fe400078e007d */
[----:B------:R-:W-:-:S07]  /*2d4d0*/  IMAD.MOV.U32 R47, RZ, RZ, R44 ;  /* 0x000000ffff2f7224 */ /* 0x000fce00078e002c */
.L_x_2444:
[----:B------:R-:W-:Y:S05]  /*2d4e0*/  BSYNC.RECONVERGENT B0 ;  /* 0x0000000000007941 */ /* 0x000fea0003800200 */
.L_x_2442:
        /* <DEDUP_REMOVED lines=9> */
.L_x_2446:
[----:B------:R-:W-:Y:S02]  /*2d580*/  IMAD.MOV.U32 R44, RZ, RZ, R123 ;  /* 0x000000ffff2c7224 */ /* 0x000fe400078e007b */
[----:B------:R-:W-:Y:S02]  /*2d590*/  IMAD.MOV.U32 R125, RZ, RZ, R46 ;  /* 0x000000ffff7d7224 */ /* 0x000fe400078e002e */
[----:B------:R-:W-:Y:S02]  /*2d5a0*/  IMAD.MOV.U32 R123, RZ, RZ, R124 ;  /* 0x000000ffff7b7224 */ /* 0x000fe400078e007c */
[----:B------:R-:W-:-:S07]  /*2d5b0*/  IMAD.MOV.U32 R46, RZ, RZ, R47 ;  /* 0x000000ffff2e7224 */ /* 0x000fce00078e002f */
.L_x_2447:
[----:B------:R-:W-:Y:S05]  /*2d5c0*/  BSYNC.RECONVERGENT B0 ;  /* 0x0000000000007941 */ /* 0x000fea0003800200 */
.L_x_2445:
        /* <DEDUP_REMOVED lines=9> */
.L_x_2449:
[----:B------:R-:W-:Y:S02]  /*2d660*/  IMAD.MOV.U32 R47, RZ, RZ, R122 ;  /* 0x000000ffff2f7224 */ /* 0x000fe400078e007a */
[----:B------:R-:W-:Y:S02]  /*2d670*/  IMAD.MOV.U32 R124, RZ, RZ, R49 ;  /* 0x000000ffff7c7224 */ /* 0x000fe400078e0031 */
[----:B------:R-:W-:Y:S02]  /*2d680*/  IMAD.MOV.U32 R122, RZ, RZ, R123 ;  /* 0x000000ffff7a7224 */ /* 0x000fe400078e007b */
[----:B------:R-:W-:-:S07]  /*2d690*/  IMAD.MOV.U32 R49, RZ, RZ, R46 ;  /* 0x000000ffff317224 */ /* 0x000fce00078e002e */
.L_x_2450:
[----:B------:R-:W-:Y:S05]  /*2d6a0*/  BSYNC.RECONVERGENT B0 ;  /* 0x0000000000007941 */ /* 0x000fea0003800200 */
.L_x_2448:
        /* <DEDUP_REMOVED lines=9> */
.L_x_2452:
[----:B------:R-:W-:Y:S02]  /*2d740*/  IMAD.MOV.U32 R46, RZ, RZ, R121 ;  /* 0x000000ffff2e7224 */ /* 0x000fe400078e0079 */
[----:B------:R-:W-:Y:S02]  /*2d750*/  IMAD.MOV.U32 R123, RZ, RZ, R48 ;  /* 0x000000ffff7b7224 */ /* 0x000fe400078e0030 */
[----:B------:R-:W-:Y:S02]  /*2d760*/  IMAD.MOV.U32 R121, RZ, RZ, R122 ;  /* 0x000000ffff797224 */ /* 0x000fe400078e007a */
[----:B------:R-:W-:-:S07]  /*2d770*/  IMAD.MOV.U32 R48, RZ, RZ, R49 ;  /* 0x000000ffff307224 */ /* 0x000fce00078e0031 */
.L_x_2453:
[----:B------:R-:W-:Y:S05]  /*2d780*/  BSYNC.RECONVERGENT B0 ;  /* 0x0000000000007941 */ /* 0x000fea0003800200 */
.L_x_2451:
        /* <DEDUP_REMOVED lines=9> */
.L_x_2455:
[----:B------:R-:W-:Y:S02]  /*2d820*/  IMAD.MOV.U32 R49, RZ, RZ, R120 ;  /* 0x000000ffff317224 */ /* 0x000fe400078e0078 */
[----:B------:R-:W-:Y:S02]  /*2d830*/  IMAD.MOV.U32 R122, RZ, RZ, R51 ;  /* 0x000000ffff7a7224 */ /* 0x000fe400078e0033 */
[----:B------:R-:W-:Y:S02]  /*2d840*/  IMAD.MOV.U32 R120, RZ, RZ, R121 ;  /* 0x000000ffff787224 */ /* 0x000fe400078e0079 */
[----:B------:R-:W-:-:S07]  /*2d850*/  IMAD.MOV.U32 R51, RZ, RZ, R48 ;  /* 0x000000ffff337224 */ /* 0x000fce00078e0030 */
.L_x_2456:
[----:B------:R-:W-:Y:S05]  /*2d860*/  BSYNC.RECONVERGENT B0 ;  /* 0x0000000000007941 */ /* 0x000fea0003800200 */
.L_x_2454:
        /* <DEDUP_REMOVED lines=9> */
.L_x_2458:
[----:B------:R-:W-:Y:S02]  /*2d900*/  IMAD.MOV.U32 R48, RZ, RZ, R119 ;  /* 0x000000ffff307224 */ /* 0x000fe400078e0077 */
[----:B------:R-:W-:Y:S02]  /*2d910*/  IMAD.MOV.U32 R121, RZ, RZ, R50 ;  /* 0x000000ffff797224 */ /* 0x000fe400078e0032 */
[----:B------:R-:W-:Y:S02]  /*2d920*/  IMAD.MOV.U32 R119, RZ, RZ, R120 ;  /* 0x000000ffff777224 */ /* 0x000fe400078e0078 */
[----:B------:R-:W-:-:S07]  /*2d930*/  IMAD.MOV.U32 R50, RZ, RZ, R51 ;  /* 0x000000ffff327224 */ /* 0x000fce00078e0033 */
.L_x_2459:
[----:B------:R-:W-:Y:S05]  /*2d940*/  BSYNC.RECONVERGENT B0 ;  /* 0x0000000000007941 */ /* 0x000fea0003800200 */
.L_x_2457:
        /* <DEDUP_REMOVED lines=9> */
.L_x_2461:
[----:B------:R-:W-:Y:S02]  /*2d9e0*/  IMAD.MOV.U32 R51, RZ, RZ, R118 ;  /* 0x000000ffff337224 */ /* 0x000fe400078e0076 */
[----:B------:R-:W-:Y:S02]  /*2d9f0*/  IMAD.MOV.U32 R120, RZ, RZ, R53 ;  /* 0x000000ffff787224 */ /* 0x000fe400078e0035 */
[----:B------:R-:W-:Y:S02]  /*2da00*/  IMAD.MOV.U32 R118, RZ, RZ, R119 ;  /* 0x000000ffff767224 */ /* 0x000fe400078e0077 */
[----:B------:R-:W-:-:S07]  /*2da10*/  IMAD.MOV.U32 R53, RZ, RZ, R50 ;  /* 0x000000ffff357224 */ /* 0x000fce00078e0032 */
.L_x_2462:
[----:B------:R-:W-:Y:S05]  /*2da20*/  BSYNC.RECONVERGENT B0 ;  /* 0x0000000000007941 */ /* 0x000fea0003800200 */
.L_x_2460:
        /* <DEDUP_REMOVED lines=9> */
.L_x_2464:
[----:B------:R-:W-:Y:S02]  /*2dac0*/  IMAD.MOV.U32 R50, RZ, RZ, R117 ;  /* 0x000000ffff327224 */ /* 0x000fe400078e0075 */
[----:B------:R-:W-:Y:S02]  /*2dad0*/  IMAD.MOV.U32 R119, RZ, RZ, R52 ;  /* 0x000000ffff777224 */ /* 0x000fe400078e0034 */
[----:B------:R-:W-:Y:S02]  /*2dae0*/  IMAD.MOV.U32 R117, RZ, RZ, R118 ;  /* 0x000000ffff757224 */ /* 0x000fe400078e0076 */
[----:B------:R-:W-:-:S07]  /*2daf0*/  IMAD.MOV.U32 R52, RZ, RZ, R53 ;  /* 0x000000ffff347224 */ /* 0x000fce00078e0035 */
.L_x_2465:
[----:B------:R-:W-:Y:S05]  /*2db00*/  BSYNC.RECONVERGENT B0 ;  /* 0x0000000000007941 */ /* 0x000fea0003800200 */
.L_x_2463:
        /* <DEDUP_REMOVED lines=9> */
.L_x_2467:
[----:B------:R-:W-:Y:S02]  /*2dba0*/  IMAD.MOV.U32 R53, RZ, RZ, R116 ;  /* 0x000000ffff357224 */ /* 0x000fe400078e0074 */
[----:B------:R-:W-:Y:S02]  /*2dbb0*/  IMAD.MOV.U32 R118, RZ, RZ, R55 ;  /* 0x000000ffff767224 */ /* 0x000fe400078e0037 */
[----:B------:R-:W-:Y:S02]  /*2dbc0*/  IMAD.MOV.U32 R116, RZ, RZ, R117 ;  /* 0x000000ffff747224 */ /* 0x000fe400078e0075 */
[----:B------:R-:W-:-:S07]  /*2dbd0*/  IMAD.MOV.U32 R55, RZ, RZ, R52 ;  /* 0x000000ffff377224 */ /* 0x000fce00078e0034 */
.L_x_2468:
[----:B------:R-:W-:Y:S05]  /*2dbe0*/  BSYNC.RECONVERGENT B0 ;  /* 0x0000000000007941 */ /* 0x000fea0003800200 */
.L_x_2466:
        /* <DEDUP_REMOVED lines=9> */
.L_x_2470:
[----:B------:R-:W-:Y:S02]  /*2dc80*/  IMAD.MOV.U32 R52, RZ, RZ, R37 ;  /* 0x000000ffff347224 */ /* 0x000fe400078e0025 */
[----:B------:R-:W-:Y:S02]  /*2dc90*/  IMAD.MOV.U32 R117, RZ, RZ, R98 ;  /* 0x000000ffff757224 */ /* 0x000fe400078e0062 */
[----:B------:R-:W-:Y:S02]  /*2dca0*/  IMAD.MOV.U32 R37, RZ, RZ, R116 ;  /* 0x000000ffff257224 */ /* 0x000fe400078e0074 */
[----:B------:R-:W-:-:S07]  /*2dcb0*/  IMAD.MOV.U32 R98, RZ, RZ, R55 ;  /* 0x000000ffff627224 */ /* 0x000fce00078e0037 */
.L_x_2471:
[----:B------:R-:W-:Y:S05]  /*2dcc0*/  BSYNC.RECONVERGENT B0 ;  /* 0x0000000000007941 */ /* 0x000fea0003800200 */
.L_x_2469:
        /* <DEDUP_REMOVED lines=18> */
.L_x_2473:
[----:B------:R-:W-:Y:S01]  /*2ddf0*/  IMAD.MOV.U32 R116, RZ, RZ, R57 ;  /* 0x000000ffff747224 */ /* 0x000fe200078e0039 */
[----:B------:R-:W-:Y:S01]  /*2de00*/  MOV R57, R54 ;  /* 0x0000003600397202 */ /* 0x000fe20000000f00 */
[----:B------:R-:W-:Y:S02]  /*2de10*/  IMAD.MOV.U32 R55, RZ, RZ, R114 ;  /* 0x000000ffff377224 */ /* 0x000fe400078e0072 */
[----:B------:R-:W-:-:S07]  /*2de20*/  IMAD.MOV.U32 R114, RZ, RZ, R115 ;  /* 0x000000ffff727224 */ /* 0x000fce00078e0073 */
.L_x_2474:
[----:B------:R-:W-:Y:S05]  /*2de30*/  BSYNC.RECONVERGENT B0 ;  /* 0x0000000000007941 */ /* 0x000fea0003800200 */
.L_x_2472:
        /* <DEDUP_REMOVED lines=9> */
.L_x_2476:
[----:B------:R-:W-:Y:S01]  /*2ded0*/  IMAD.MOV.U32 R115, RZ, RZ, R56 ;  /* 0x000000ffff737224 */ /* 0x000fe200078e0038 */
[----:B------:R-:W-:Y:S01]  /*2dee0*/  MOV R56, R57 ;  /* 0x0000003900387202 */ /* 0x000fe20000000f00 */
[----:B------:R-:W-:Y:S02]  /*2def0*/  IMAD.MOV.U32 R54, RZ, RZ, R113 ;  /* 0x000000ffff367224 */ /* 0x000fe400078e0071 */
[----:B------:R-:W-:-:S07]  /*2df00*/  IMAD.MOV.U32 R113, RZ, RZ, R114 ;  /* 0x000000ffff717224 */ /* 0x000fce00078e0072 */
.L_x_2477:
[----:B------:R-:W-:Y:S05]  /*2df10*/  BSYNC.RECONVERGENT B0 ;  /* 0x0000000000007941 */ /* 0x000fea0003800200 */
.L_x_2475:
        /* <DEDUP_REMOVED lines=9> */
.L_x_2479:
[----:B------:R-:W-:Y:S01]  /*2dfb0*/  IMAD.MOV.U32 R114, RZ, RZ, R59 ;  /* 0x000000ffff727224 */ /* 0x000fe200078e003b */
[----:B------:R-:W-:Y:S01]  /*2dfc0*/  MOV R59, R56 ;  /* 0x00000038003b7202 */ /* 0x000fe20000000f00 */
[----:B------:R-:W-:Y:S02]  /*2dfd0*/  IMAD.MOV.U32 R57, RZ, RZ, R112 ;  /* 0x000000ffff397224 */ /* 0x000fe400078e0070 */
[----:B------:R-:W-:-:S07]  /*2dfe0*/  IMAD.MOV.U32 R112, RZ, RZ, R113 ;  /* 0x000000ffff707224 */ /* 0x000fce00078e0071 */
.L_x_2480:
[----:B------:R-:W-:Y:S05]  /*2dff0*/  BSYNC.RECONVERGENT B0 ;  /* 0x0000000000007941 */ /* 0x000fea0003800200 */
.L_x_2478:
        /* <DEDUP_REMOVED lines=9> */
.L_x_2482:
[----:B------:R-:W-:Y:S01]  /*2e090*/  IMAD.MOV.U32 R113, RZ, RZ, R58 ;  /* 0x000000ffff717224 */ /* 0x000fe200078e003a */
[----:B------:R-:W-:Y:S01]  /*2e0a0*/  MOV R58, R59 ;  /* 0x0000003b003a7202 */ /* 0x000fe20000000f00 */
[----:B------:R-:W-:Y:S02]  /*2e0b0*/  IMAD.MOV.U32 R56, RZ, RZ, R111 ;  /* 0x000000ffff387224 */ /* 0x000fe400078e006f */
[----:B------:R-:W-:-:S07]  /*2e0c0*/  IMAD.MOV.U32 R111, RZ, RZ, R112 ;  /* 0x000000ffff6f7224 */ /* 0x000fce00078e0070 */
.L_x_2483:
[----:B------:R-:W-:Y:S05]  /*2e0d0*/  BSYNC.RECONVERGENT B0 ;  /* 0x0000000000007941 */ /* 0x000fea0003800200 */
.L_x_2481:
        /* <DEDUP_REMOVED lines=9> */
.L_x_2485:
[----:B------:R-:W-:Y:S01]  /*2e170*/  IMAD.MOV.U32 R112, RZ, RZ, R61 ;  /* 0x000000ffff707224 */ /* 0x000fe200078e003d */
[----:B------:R-:W-:Y:S01]  /*2e180*/  MOV R61, R58 ;  /* 0x0000003a003d7202 */ /* 0x000fe20000000f00 */
[----:B------:R-:W-:Y:S02]  /*2e190*/  IMAD.MOV.U32 R59, RZ, RZ, R110 ;  /* 0x000000ffff3b7224 */ /* 0x000fe400078e006e */
[----:B------:R-:W-:-:S07]  /*2e1a0*/  IMAD.MOV.U32 R110, RZ, RZ, R111 ;  /* 0x000000ffff6e7224 */ /* 0x000fce00078e006f */
.L_x_2486:
[----:B------:R-:W-:Y:S05]  /*2e1b0*/  BSYNC.RECONVERGENT B0 ;  /* 0x0000000000007941 */ /* 0x000fea0003800200 */
.L_x_2484:
        /* <DEDUP_REMOVED lines=9> */
.L_x_2488:
[----:B------:R-:W-:Y:S01]  /*2e250*/  IMAD.MOV.U32 R111, RZ, RZ, R60 ;  /* 0x000000ffff6f7224 */ /* 0x000fe200078e003c */
[----:B------:R-:W-:Y:S01]  /*2e260*/  MOV R60, R61 ;  /* 0x0000003d003c7202 */ /* 0x000fe20000000f00 */
[----:B------:R-:W-:Y:S02]  /*2e270*/  IMAD.MOV.U32 R58, RZ, RZ, R109 ;  /* 0x000000ffff3a7224 */ /* 0x000fe400078e006d */
[----:B------:R-:W-:-:S07]  /*2e280*/  IMAD.MOV.U32 R109, RZ, RZ, R110 ;  /* 0x000000ffff6d7224 */ /* 0x000fce00078e006e */
.L_x_2489:
[----:B------:R-:W-:Y:S05]  /*2e290*/  BSYNC.RECONVERGENT B0 ;  /* 0x0000000000007941 */ /* 0x000fea0003800200 */
.L_x_2487:
        /* <DEDUP_REMOVED lines=9> */
.L_x_2491:
[----:B------:R-:W-:Y:S01]  /*2e330*/  IMAD.MOV.U32 R110, RZ, RZ, R63 ;  /* 0x000000ffff6e7224 */ /* 0x000fe200078e003f */
[----:B------:R-:W-:Y:S01]  /*2e340*/  MOV R63, R60 ;  /* 0x0000003c003f7202 */ /* 0x000fe20000000f00 */
[----:B------:R-:W-:Y:S02]  /*2e350*/  IMAD.MOV.U32 R61, RZ, RZ, R108 ;  /* 0x000000ffff3d7224 */ /* 0x000fe400078e006c */
[----:B------:R-:W-:-:S07]  /*2e360*/  IMAD.MOV.U32 R108, RZ, RZ, R109 ;  /* 0x000000ffff6c7224 */ /* 0x000fce00078e006d */
.L_x_2492:
[----:B------:R-:W-:Y:S05]  /*2e370*/  BSYNC.RECONVERGENT B0 ;  /* 0x0000000000007941 */ /* 0x000fea0003800200 */
.L_x_2490:
        /* <DEDUP_REMOVED lines=9> */
.L_x_2494:
[----:B------:R-:W-:Y:S01]  /*2e410*/  IMAD.MOV.U32 R109, RZ, RZ, R62 ;  /* 0x000000ffff6d7224 */ /* 0x000fe200078e003e */
[----:B------:R-:W-:Y:S01]  /*2e420*/  MOV R62, R63 ;  /* 0x0000003f003e7202 */ /* 0x000fe20000000f00 */
[----:B------:R-:W-:Y:S02]  /*2e430*/  IMAD.MOV.U32 R60, RZ, RZ, R107 ;  /* 0x000000ffff3c7224 */ /* 0x000fe400078e006b */
[----:B------:R-:W-:-:S07]  /*2e440*/  IMAD.MOV.U32 R107, RZ, RZ, R108 ;  /* 0x000000ffff6b7224 */ /* 0x000fce00078e006c */
.L_x_2495:
[----:B------:R-:W-:Y:S05]  /*2e450*/  BSYNC.RECONVERGENT B0 ;  /* 0x0000000000007941 */ /* 0x000fea0003800200 */
.L_x_2493:
        /* <DEDUP_REMOVED lines=9> */
.L_x_2497:
[----:B------:R-:W-:Y:S01]  /*2e4f0*/  IMAD.MOV.U32 R108, RZ, RZ, R65 ;  /* 0x000000ffff6c7224 */ /* 0x000fe200078e0041 */
[----:B------:R-:W-:Y:S01]  /*2e500*/  MOV R65, R62 ;  /* 0x0000003e00417202 */ /* 0x000fe20000000f00 */
[----:B------:R-:W-:Y:S02]  /*2e510*/  IMAD.MOV.U32 R63, RZ, RZ, R106 ;  /* 0x000000ffff3f7224 */ /* 0x000fe400078e006a */
[----:B------:R-:W-:-:S07]  /*2e520*/  IMAD.MOV.U32 R106, RZ, RZ, R107 ;  /* 0x000000ffff6a7224 */ /* 0x000fce00078e006b */
.L_x_2498:
[----:B------:R-:W-:Y:S05]  /*2e530*/  BSYNC.RECONVERGENT B0 ;  /* 0x0000000000007941 */ /* 0x000fea0003800200 */
.L_x_2496:
        /* <DEDUP_REMOVED lines=9> */
.L_x_2500:
[----:B------:R-:W-:Y:S01]  /*2e5d0*/  IMAD.MOV.U32 R107, RZ, RZ, R64 ;  /* 0x000000ffff6b7224 */ /* 0x000fe200078e0040 */
[----:B------:R-:W-:Y:S01]  /*2e5e0*/  MOV R64, R65 ;  /* 0x0000004100407202 */ /* 0x000fe20000000f00 */
[----:B------:R-:W-:Y:S02]  /*2e5f0*/  IMAD.MOV.U32 R62, RZ, RZ, R105 ;  /* 0x000000ffff3e7224 */ /* 0x000fe400078e0069 */
[----:B------:R-:W-:-:S07]  /*2e600*/  IMAD.MOV.U32 R105, RZ, RZ, R106 ;  /* 0x000000ffff697224 */ /* 0x000fce00078e006a */
.L_x_2501:
[----:B------:R-:W-:Y:S05]  /*2e610*/  BSYNC.RECONVERGENT B0 ;  /* 0x0000000000007941 */ /* 0x000fea0003800200 */
.L_x_2499:
        /* <DEDUP_REMOVED lines=9> */
.L_x_2503:
[----:B------:R-:W-:Y:S01]  /*2e6b0*/  IMAD.MOV.U32 R106, RZ, RZ, R67 ;  /* 0x000000ffff6a7224 */ /* 0x000fe200078e0043 */
[----:B------:R-:W-:Y:S01]  /*2e6c0*/  MOV R67, R64 ;  /* 0x0000004000437202 */ /* 0x000fe20000000f00 */
[----:B------:R-:W-:Y:S02]  /*2e6d0*/  IMAD.MOV.U32 R65, RZ, RZ, R104 ;  /* 0x000000ffff417224 */ /* 0x000fe400078e0068 */
[----:B------:R-:W-:-:S07]  /*2e6e0*/  IMAD.MOV.U32 R104, RZ, RZ, R105 ;  /* 0x000000ffff687224 */ /* 0x000fce00078e0069 */
.L_x_2504:
[----:B------:R-:W-:Y:S05]  /*2e6f0*/  BSYNC.RECONVERGENT B0 ;  /* 0x0000000000007941 */ /* 0x000fea0003800200 */
.L_x_2502:
        /* <DEDUP_REMOVED lines=9> */
.L_x_2506:
[----:B------:R-:W-:Y:S01]  /*2e790*/  IMAD.MOV.U32 R105, RZ, RZ, R66 ;  /* 0x000000ffff697224 */ /* 0x000fe200078e0042 */
[----:B------:R-:W-:Y:S01]  /*2e7a0*/  MOV R66, R67 ;  /* 0x0000004300427202 */ /* 0x000fe20000000f00 */
[----:B------:R-:W-:Y:S02]  /*2e7b0*/  IMAD.MOV.U32 R64, RZ, RZ, R103 ;  /* 0x000000ffff407224 */ /* 0x000fe400078e0067 */
[----:B------:R-:W-:-:S07]  /*2e7c0*/  IMAD.MOV.U32 R103, RZ, RZ, R104 ;  /* 0x000000ffff677224 */ /* 0x000fce00078e0068 */
.L_x_2507:
[----:B------:R-:W-:Y:S05]  /*2e7d0*/  BSYNC.RECONVERGENT B0 ;  /* 0x0000000000007941 */ /* 0x000fea0003800200 */
.L_x_2505:
        /* <DEDUP_REMOVED lines=9> */
.L_x_2509:
[----:B------:R-:W-:Y:S01]  /*2e870*/  IMAD.MOV.U32 R104, RZ, RZ, R69 ;  /* 0x000000ffff687224 */ /* 0x000fe200078e0045 */
[----:B------:R-:W-:Y:S01]  /*2e880*/  MOV R69, R66 ;  /* 0x0000004200457202 */ /* 0x000fe20000000f00 */
[----:B------:R-:W-:Y:S02]  /*2e890*/  IMAD.MOV.U32 R67, RZ, RZ, R102 ;  /* 0x000000ffff437224 */ /* 0x000fe400078e0066 */
[----:B------:R-:W-:-:S07]  /*2e8a0*/  IMAD.MOV.U32 R102, RZ, RZ, R103 ;  /* 0x000000ffff667224 */ /* 0x000fce00078e0067 */
.L_x_2510:
[----:B------:R-:W-:Y:S05]  /*2e8b0*/  BSYNC.RECONVERGENT B0 ;  /* 0x0000000000007941 */ /* 0x000fea0003800200 */
.L_x_2508:
        /* <DEDUP_REMOVED lines=9> */
.L_x_2512:
[----:B------:R-:W-:Y:S01]  /*2e950*/  IMAD.MOV.U32 R103, RZ, RZ, R68 ;  /* 0x000000ffff677224 */ /* 0x000fe200078e0044 */
[----:B------:R-:W-:Y:S01]  /*2e960*/  MOV R68, R69 ;  /* 0x0000004500447202 */ /* 0x000fe20000000f00 */
[----:B------:R-:W-:Y:S02]  /*2e970*/  IMAD.MOV.U32 R66, RZ, RZ, R101 ;  /* 0x000000ffff427224 */ /* 0x000fe400078e0065 */
[----:B------:R-:W-:-:S07]  /*2e980*/  IMAD.MOV.U32 R101, RZ, RZ, R102 ;  /* 0x000000ffff657224 */ /* 0x000fce00078e0066 */
.L_x_2513:
[----:B------:R-:W-:Y:S05]  /*2e990*/  BSYNC.RECONVERGENT B0 ;  /* 0x0000000000007941 */ /* 0x000fea0003800200 */
.L_x_2511:
        /* <DEDUP_REMOVED lines=9> */
.L_x_2515:
[----:B------:R-:W-:Y:S01]  /*2ea30*/  IMAD.MOV.U32 R102, RZ, RZ, R71 ;  /* 0x000000ffff667224 */ /* 0x000fe200078e0047 */
[----:B------:R-:W-:Y:S01]  /*2ea40*/  MOV R71, R68 ;  /* 0x0000004400477202 */ /* 0x000fe20000000f00 */
[----:B------:R-:W-:Y:S02]  /*2ea50*/  IMAD.MOV.U32 R69, RZ, RZ, R100 ;  /* 0x000000ffff457224 */ /* 0x000fe400078e0064 */
[----:B------:R-:W-:-:S07]  /*2ea60*/  IMAD.MOV.U32 R100, RZ, RZ, R101 ;  /* 0x000000ffff647224 */ /* 0x000fce00078e0065 */
.L_x_2516:
[----:B------:R-:W-:Y:S05]  /*2ea70*/  BSYNC.RECONVERGENT B0 ;  /* 0x0000000000007941 */ /* 0x000fea0003800200 */
.L_x_2514:
        /* <DEDUP_REMOVED lines=9> */
.L_x_2518:
[----:B------:R-:W-:Y:S01]  /*2eb10*/  IMAD.MOV.U32 R101, RZ, RZ, R70 ;  /* 0x000000ffff657224 */ /* 0x000fe200078e0046 */
[----:B------:R-:W-:Y:S01]  /*2eb20*/  MOV R70, R71 ;  /* 0x0000004700467202 */ /* 0x000fe20000000f00 */
[----:B------:R-:W-:Y:S02]  /*2eb30*/  IMAD.MOV.U32 R68, RZ, RZ, R99 ;  /* 0x000000ffff447224 */ /* 0x000fe400078e0063 */
[----:B------:R-:W-:-:S07]  /*2eb40*/  IMAD.MOV.U32 R99, RZ, RZ, R100 ;  /* 0x000000ffff637224 */ /* 0x000fce00078e0064 */
.L_x_2519:
[----:B------:R-:W-:Y:S05]  /*2eb50*/  BSYNC.RECONVERGENT B0 ;  /* 0x0000000000007941 */ /* 0x000fea0003800200 */
.L_x_2517:
        /* <DEDUP_REMOVED lines=9> */
.L_x_2521:
[----:B------:R-:W-:Y:S01]  /*2ebf0*/  IMAD.MOV.U32 R100, RZ, RZ, R73 ;  /* 0x000000ffff647224 */ /* 0x000fe200078e0049 */
[----:B------:R-:W-:Y:S01]  /*2ec00*/  MOV R73, R70 ;  /* 0x0000004600497202 */ /* 0x000fe20000000f00 */
[----:B------:R-:W-:Y:S02]  /*2ec10*/  IMAD.MOV.U32 R71, RZ, RZ, R96 ;  /* 0x000000ffff477224 */ /* 0x000fe400078e0060 */
[----:B------:R-:W-:-:S07]  /*2ec20*/  IMAD.MOV.U32 R96, RZ, RZ, R99 ;  /* 0x000000ffff607224 */ /* 0x000fce00078e0063 */
.L_x_2522:
[----:B------:R-:W-:Y:S05]  /*2ec30*/  BSYNC.RECONVERGENT B0 ;  /* 0x0000000000007941 */ /* 0x000fea0003800200 */
.L_x_2520:
        /* <DEDUP_REMOVED lines=9> */
.L_x_2524:
[----:B------:R-:W-:Y:S01]  /*2ecd0*/  IMAD.MOV.U32 R99, RZ, RZ, R72 ;  /* 0x000000ffff637224 */ /* 0x000fe200078e0048 */
[----:B------:R-:W-:Y:S01]  /*2ece0*/  MOV R72, R73 ;  /* 0x0000004900487202 */ /* 0x000fe20000000f00 */
[----:B------:R-:W-:Y:S02]  /*2ecf0*/  IMAD.MOV.U32 R70, RZ, RZ, R97 ;  /* 0x000000ffff467224 */ /* 0x000fe400078e0061 */
[----:B------:R-:W-:-:S07]  /*2ed00*/  IMAD.MOV.U32 R97, RZ, RZ, R96 ;  /* 0x000000ffff617224 */ /* 0x000fce00078e0060 */
.L_x_2525:
[----:B------:R-:W-:Y:S05]  /*2ed10*/  BSYNC.RECONVERGENT B0 ;  /* 0x0000000000007941 */ /* 0x000fea0003800200 */
.L_x_2523:
        /* <DEDUP_REMOVED lines=9> */
.L_x_2527:
[----:B------:R-:W-:Y:S01]  /*2edb0*/  IMAD.MOV.U32 R96, RZ, RZ, R75 ;  /* 0x000000ffff607224 */ /* 0x000fe200078e004b */
[----:B------:R-:W-:Y:S01]  /*2edc0*/  MOV R75, R72 ;  /* 0x00000048004b7202 */ /* 0x000fe20000000f00 */
[----:B------:R-:W-:Y:S02]  /*2edd0*/  IMAD.MOV.U32 R73, RZ, RZ, R94 ;  /* 0x000000ffff497224 */ /* 0x000fe400078e005e */
[----:B------:R-:W-:-:S07]  /*2ede0*/  IMAD.MOV.U32 R94, RZ, RZ, R97 ;  /* 0x000000ffff5e7224 */ /* 0x000fce00078e0061 */
.L_x_2528:
[----:B------:R-:W-:Y:S05]  /*2edf0*/  BSYNC.RECONVERGENT B0 ;  /* 0x0000000000007941 */ /* 0x000fea0003800200 */
.L_x_2526:
        /* <DEDUP_REMOVED lines=9> */
.L_x_2530:
[----:B------:R-:W-:Y:S01]  /*2ee90*/  IMAD.MOV.U32 R97, RZ, RZ, R74 ;  /* 0x000000ffff617224 */ /* 0x000fe200078e004a */
[----:B------:R-:W-:Y:S01]  /*2eea0*/  MOV R74, R75 ;  /* 0x0000004b004a7202 */ /* 0x000fe20000000f00 */
[----:B------:R-:W-:Y:S02]  /*2eeb0*/  IMAD.MOV.U32 R72, RZ, RZ, R95 ;  /* 0x000000ffff487224 */ /* 0x000fe400078e005f */
[----:B------:R-:W-:-:S07]  /*2eec0*/  IMAD.MOV.U32 R95, RZ, RZ, R94 ;  /* 0x000000ffff5f7224 */ /* 0x000fce00078e005e */
.L_x_2531:
[----:B------:R-:W-:Y:S05]  /*2eed0*/  BSYNC.RECONVERGENT B0 ;  /* 0x0000000000007941 */ /* 0x000fea0003800200 */
.L_x_2529:
        /* <DEDUP_REMOVED lines=9> */
.L_x_2533:
[----:B------:R-:W-:Y:S01]  /*2ef70*/  IMAD.MOV.U32 R94, RZ, RZ, R77 ;  /* 0x000000ffff5e7224 */ /* 0x000fe200078e004d */
[----:B------:R-:W-:Y:S01]  /*2ef80*/  MOV R77, R74 ;  /* 0x0000004a004d7202 */ /* 0x000fe20000000f00 */
[----:B------:R-:W-:Y:S02]  /*2ef90*/  IMAD.MOV.U32 R75, RZ, RZ, R92 ;  /* 0x000000ffff4b7224 */ /* 0x000fe400078e005c */
[----:B------:R-:W-:-:S07]  /*2efa0*/  IMAD.MOV.U32 R92, RZ, RZ, R95 ;  /* 0x000000ffff5c7224 */ /* 0x000fce00078e005f */
.L_x_2534:
[----:B------:R-:W-:Y:S05]  /*2efb0*/  BSYNC.RECONVERGENT B0 ;  /* 0x0000000000007941 */ /* 0x000fea0003800200 */
.L_x_2532:
        /* <DEDUP_REMOVED lines=9> */
.L_x_2536:
[----:B------:R-:W-:Y:S01]  /*2f050*/  IMAD.MOV.U32 R95, RZ, RZ, R76 ;  /* 0x000000ffff5f7224 */ /* 0x000fe200078e004c */
[----:B------:R-:W-:Y:S01]  /*2f060*/  MOV R76, R77 ;  /* 0x0000004d004c7202 */ /* 0x000fe20000000f00 */
[----:B------:R-:W-:Y:S02]  /*2f070*/  IMAD.MOV.U32 R74, RZ, RZ, R93 ;  /* 0x000000ffff4a7224 */ /* 0x000fe400078e005d */
[----:B------:R-:W-:-:S07]  /*2f080*/  IMAD.MOV.U32 R93, RZ, RZ, R92 ;  /* 0x000000ffff5d7224 */ /* 0x000fce00078e005c */
.L_x_2537:
[----:B------:R-:W-:Y:S05]  /*2f090*/  BSYNC.RECONVERGENT B0 ;  /* 0x0000000000007941 */ /* 0x000fea0003800200 */
.L_x_2535:
        /* <DEDUP_REMOVED lines=9> */
.L_x_2539:
[----:B------:R-:W-:Y:S01]  /*2f130*/  IMAD.MOV.U32 R92, RZ, RZ, R79 ;  /* 0x000000ffff5c7224 */ /* 0x000fe200078e004f */
[----:B------:R-:W-:Y:S01]  /*2f140*/  MOV R79, R76 ;  /* 0x0000004c004f7202 */ /* 0x000fe20000000f00 */
[----:B------:R-:W-:Y:S02]  /*2f150*/  IMAD.MOV.U32 R77, RZ, RZ, R90 ;  /* 0x000000ffff4d7224 */ /* 0x000fe400078e005a */
[----:B------:R-:W-:-:S07]  /*2f160*/  IMAD.MOV.U32 R90, RZ, RZ, R93 ;  /* 0x000000ffff5a7224 */ /* 0x000fce00078e005d */
.L_x_2540:
[----:B------:R-:W-:Y:S05]  /*2f170*/  BSYNC.RECONVERGENT B0 ;  /* 0x0000000000007941 */ /* 0x000fea0003800200 */
.L_x_2538:
        /* <DEDUP_REMOVED lines=9> */
.L_x_2542:
[----:B------:R-:W-:Y:S01]  /*2f210*/  IMAD.MOV.U32 R93, RZ, RZ, R78 ;  /* 0x000000ffff5d7224 */ /* 0x000fe200078e004e */
[----:B------:R-:W-:Y:S01]  /*2f220*/  MOV R78, R79 ;  /* 0x0000004f004e7202 */ /* 0x000fe20000000f00 */
[----:B------:R-:W-:Y:S02]  /*2f230*/  IMAD.MOV.U32 R76, RZ, RZ, R91 ;  /* 0x000000ffff4c7224 */ /* 0x000fe400078e005b */
[----:B------:R-:W-:-:S07]  /*2f240*/  IMAD.MOV.U32 R91, RZ, RZ, R90 ;  /* 0x000000ffff5b7224 */ /* 0x000fce00078e005a */
.L_x_2543:
[----:B------:R-:W-:Y:S05]  /*2f250*/  BSYNC.RECONVERGENT B0 ;  /* 0x0000000000007941 */ /* 0x000fea0003800200 */
.L_x_2541:
        /* <DEDUP_REMOVED lines=9> */
.L_x_2545:
[----:B------:R-:W-:Y:S01]  /*2f2f0*/  IMAD.MOV.U32 R90, RZ, RZ, R81 ;  /* 0x000000ffff5a7224 */ /* 0x000fe200078e0051 */
[----:B------:R-:W-:Y:S01]  /*2f300*/  MOV R81, R78 ;  /* 0x0000004e00517202 */ /* 0x000fe20000000f00 */
[----:B------:R-:W-:Y:S02]  /*2f310*/  IMAD.MOV.U32 R79, RZ, RZ, R88 ;  /* 0x000000ffff4f7224 */ /* 0x000fe400078e0058 */
[----:B------:R-:W-:-:S07]  /*2f320*/  IMAD.MOV.U32 R88, RZ, RZ, R91 ;  /* 0x000000ffff587224 */ /* 0x000fce00078e005b */
.L_x_2546:
[----:B------:R-:W-:Y:S05]  /*2f330*/  BSYNC.RECONVERGENT B0 ;  /* 0x0000000000007941 */ /* 0x000fea0003800200 */
.L_x_2544:
        /* <DEDUP_REMOVED lines=9> */
.L_x_2548:
[----:B------:R-:W-:Y:S01]  /*2f3d0*/  IMAD.MOV.U32 R91, RZ, RZ, R80 ;  /* 0x000000ffff5b7224 */ /* 0x000fe200078e0050 */
[----:B------:R-:W-:Y:S01]  /*2f3e0*/  MOV R80, R81 ;  /* 0x0000005100507202 */ /* 0x000fe20000000f00 */
[----:B------:R-:W-:Y:S02]  /*2f3f0*/  IMAD.MOV.U32 R78, RZ, RZ, R89 ;  /* 0x000000ffff4e7224 */ /* 0x000fe400078e0059 */
[----:B------:R-:W-:-:S07]  /*2f400*/  IMAD.MOV.U32 R89, RZ, RZ, R88 ;  /* 0x000000ffff597224 */ /* 0x000fce00078e0058 */
.L_x_2549:
[----:B------:R-:W-:Y:S05]  /*2f410*/  BSYNC.RECONVERGENT B0 ;  /* 0x0000000000007941 */ /* 0x000fea0003800200 */
.L_x_2547:
        /* <DEDUP_REMOVED lines=9> */
.L_x_2551:
[----:B------:R-:W-:Y:S01]  /*2f4b0*/  IMAD.MOV.U32 R88, RZ, RZ, R83 ;  /* 0x000000ffff587224 */ /* 0x000fe200078e0053 */
[----:B------:R-:W-:Y:S01]  /*2f4c0*/  MOV R83, R80 ;  /* 0x0000005000537202 */ /* 0x000fe20000000f00 */
[----:B------:R-:W-:Y:S02]  /*2f4d0*/  IMAD.MOV.U32 R81, RZ, RZ, R86 ;  /* 0x000000ffff517224 */ /* 0x000fe400078e0056 */
[----:B------:R-:W-:-:S07]  /*2f4e0*/  IMAD.MOV.U32 R86, RZ, RZ, R89 ;  /* 0x000000ffff567224 */ /* 0x000fce00078e0059 */
.L_x_2552:
[----:B------:R-:W-:Y:S05]  /*2f4f0*/  BSYNC.RECONVERGENT B0 ;  /* 0x0000000000007941 */ /* 0x000fea0003800200 */
.L_x_2550:
        /* <DEDUP_REMOVED lines=9> */
.L_x_2554:
[----:B------:R-:W-:Y:S01]  /*2f590*/  IMAD.MOV.U32 R89, RZ, RZ, R82 ;  /* 0x000000ffff597224 */ /* 0x000fe200078e0052 */
[----:B------:R-:W-:Y:S01]  /*2f5a0*/  MOV R82, R83 ;  /* 0x0000005300527202 */ /* 0x000fe20000000f00 */
[----:B------:R-:W-:Y:S02]  /*2f5b0*/  IMAD.MOV.U32 R80, RZ, RZ, R87 ;  /* 0x000000ffff507224 */ /* 0x000fe400078e0057 */
[----:B------:R-:W-:-:S07]  /*2f5c0*/  IMAD.MOV.U32 R87, RZ, RZ, R86 ;  /* 0x000000ffff577224 */ /* 0x000fce00078e0056 */
.L_x_2555:
[----:B------:R-:W-:Y:S05]  /*2f5d0*/  BSYNC.RECONVERGENT B0 ;  /* 0x0000000000007941 */ /* 0x000fea0003800200 */
.L_x_2553:
        /* <DEDUP_REMOVED lines=9> */
.L_x_2557:
[----:B------:R-:W-:Y:S01]  /*2f670*/  IMAD.MOV.U32 R86, RZ, RZ, R85 ;  /* 0x000000ffff567224 */ /* 0x000fe200078e0055 */
[----:B------:R-:W-:Y:S01]  /*2f680*/  MOV R85, R82 ;  /* 0x0000005200557202 */ /* 0x000fe20000000f00 */
[----:B------:R-:W-:Y:S02]  /*2f690*/  IMAD.MOV.U32 R83, RZ, RZ, R84 ;  /* 0x000000ffff537224 */ /* 0x000fe400078e0054 */
[----:B------:R-:W-:-:S07]  /*2f6a0*/  IMAD.MOV.U32 R84, RZ, RZ, R87 ;  /* 0x000000ffff547224 */ /* 0x000fce00078e0057 */
.L_x_2558:
[----:B------:R-:W-:Y:S05]  /*2f6b0*/  BSYNC.RECONVERGENT B0 ;  /* 0x0000000000007941 */ /* 0x000fea0003800200 */
.L_x_2556:
        /* <DEDUP_REMOVED lines=9> */
.L_x_2560:
[----:B------:R-:W-:Y:S01]  /*2f750*/  IMAD.MOV.U32 R87, RZ, RZ, R34 ;  /* 0x000000ffff577224 */ /* 0x000fe200078e0022 */
[----:B------:R-:W-:Y:S01]  /*2f760*/  MOV R34, R85 ;  /* 0x0000005500227202 */ /* 0x000fe20000000f00 */
[----:B------:R-:W-:Y:S02]  /*2f770*/  IMAD.MOV.U32 R82, RZ, RZ, R35 ;  /* 0x000000ffff527224 */ /* 0x000fe400078e0023 */
[----:B------:R-:W-:-:S07]  /*2f780*/  IMAD.MOV.U32 R35, RZ, RZ, R84 ;  /* 0x000000ffff237224 */ /* 0x000fce00078e0054 */
.L_x_2561:
[----:B------:R-:W-:Y:S05]  /*2f790*/  BSYNC.RECONVERGENT B0 ;  /* 0x0000000000007941 */ /* 0x000fea0003800200 */
.L_x_2559:
        /* <DEDUP_REMOVED lines=9> */
.L_x_2563:
[----:B------:R-:W-:Y:S01]  /*2f830*/  IMAD.MOV.U32 R84, RZ, RZ, R33 ;  /* 0x000000ffff547224 */ /* 0x000fe200078e0021 */
[----:B------:R-:W-:Y:S01]  /*2f840*/  MOV R33, R34 ;  /* 0x0000002200217202 */ /* 0x000fe20000000f00 */
[----:B------:R-:W-:Y:S02]  /*2f850*/  IMAD.MOV.U32 R85, RZ, RZ, R32 ;  /* 0x000000ffff557224 */ /* 0x000fe400078e0020 */
[----:B------:R-:W-:-:S07]  /*2f860*/  IMAD.MOV.U32 R32, RZ, RZ, R35 ;  /* 0x000000ffff207224 */ /* 0x000fce00078e0023 */
.L_x_2564:
[----:B------:R-:W-:Y:S05]  /*2f870*/  BSYNC.RECONVERGENT B0 ;  /* 0x0000000000007941 */ /* 0x000fea0003800200 */
.L_x_2562:
        /* <DEDUP_REMOVED lines=9> */
.L_x_2566:
[----:B------:R-:W-:Y:S01]  /*2f910*/  IMAD.MOV.U32 R35, RZ, RZ, R30 ;  /* 0x000000ffff237224 */ /* 0x000fe200078e001e */
[----:B------:R-:W-:Y:S01]  /*2f920*/  MOV R30, R33 ;  /* 0x00000021001e7202 */ /* 0x000fe20000000f00 */
[----:B------:R-:W-:Y:S02]  /*2f930*/  IMAD.MOV.U32 R34, RZ, RZ, R31 ;  /* 0x000000ffff227224 */ /* 0x000fe400078e001f */
[----:B------:R-:W-:-:S07]  /*2f940*/  IMAD.MOV.U32 R31, RZ, RZ, R32 ;  /* 0x000000ffff1f7224 */ /* 0x000fce00078e0020 */
.L_x_2567:
[----:B------:R-:W-:Y:S05]  /*2f950*/  BSYNC.RECONVERGENT B0 ;  /* 0x0000000000007941 */ /* 0x000fea0003800200 */
.L_x_2565:
        /* <DEDUP_REMOVED lines=9> */
.L_x_2569:
[----:B------:R-:W-:Y:S01]  /*2f9f0*/  IMAD.MOV.U32 R32, RZ, RZ, R29 ;  /* 0x000000ffff207224 */ /* 0x000fe200078e001d */
[----:B------:R-:W-:Y:S01]  /*2fa00*/  MOV R29, R30 ;  /* 0x0000001e001d7202 */ /* 0x000fe20000000f00 */
[----:B------:R-:W-:Y:S02]  /*2fa10*/  IMAD.MOV.U32 R33, RZ, RZ, R28 ;  /* 0x000000ffff217224 */ /* 0x000fe400078e001c */
[----:B------:R-:W-:-:S07]  /*2fa20*/  IMAD.MOV.U32 R28, RZ, RZ, R31 ;  /* 0x000000ffff1c7224 */ /* 0x000fce00078e001f */
.L_x_2570:
[----:B------:R-:W-:Y:S05]  /*2fa30*/  BSYNC.RECONVERGENT B0 ;  /* 0x0000000000007941 */ /* 0x000fea0003800200 */
.L_x_2568:
        /* <DEDUP_REMOVED lines=9> */
.L_x_2572:
[----:B------:R-:W-:Y:S01]  /*2fad0*/  IMAD.MOV.U32 R31, RZ, RZ, R26 ;  /* 0x000000ffff1f7224 */ /* 0x000fe200078e001a */
[----:B------:R-:W-:Y:S01]  /*2fae0*/  MOV R26, R29 ;  /* 0x0000001d001a7202 */ /* 0x000fe20000000f00 */
[----:B------:R-:W-:Y:S02]  /*2faf0*/  IMAD.MOV.U32 R30, RZ, RZ, R27 ;  /* 0x000000ffff1e7224 */ /* 0x000fe400078e001b */
[----:B------:R-:W-:-:S07]  /*2fb00*/  IMAD.MOV.U32 R27, RZ, RZ, R28 ;  /* 0x000000ffff1b7224 */ /* 0x000fce00078e001c */
.L_x_2573:
[----:B------:R-:W-:Y:S05]  /*2fb10*/  BSYNC.RECONVERGENT B0 ;  /* 0x0000000000007941 */ /* 0x000fea0003800200 */
.L_x_2571:
        /* <DEDUP_REMOVED lines=9> */
.L_x_2575:
[----:B------:R-:W-:Y:S01]  /*2fbb0*/  IMAD.MOV.U32 R28, RZ, RZ, R25 ;  /* 0x000000ffff1c7224 */ /* 0x000fe200078e0019 */
[----:B------:R-:W-:Y:S01]  /*2fbc0*/  MOV R25, R26 ;  /* 0x0000001a00197202 */ /* 0x000fe20000000f00 */
[----:B------:R-:W-:Y:S02]  /*2fbd0*/  IMAD.MOV.U32 R29, RZ, RZ, R24 ;  /* 0x000000ffff1d7224 */ /* 0x000fe400078e0018 */
[----:B------:R-:W-:-:S07]  /*2fbe0*/  IMAD.MOV.U32 R24, RZ, RZ, R27 ;  /* 0x000000ffff187224 */ /* 0x000fce00078e001b */
.L_x_2576:
[----:B------:R-:W-:Y:S05]  /*2fbf0*/  BSYNC.RECONVERGENT B0 ;  /* 0x0000000000007941 */ /* 0x000fea0003800200 */
.L_x_2574:
        /* <DEDUP_REMOVED lines=9> */
.L_x_2578:
[----:B------:R-:W-:Y:S01]  /*2fc90*/  IMAD.MOV.U32 R27, RZ, RZ, R22 ;  /* 0x000000ffff1b7224 */ /* 0x000fe200078e0016 */
[----:B------:R-:W-:Y:S01]  /*2fca0*/  MOV R22, R25 ;  /* 0x0000001900167202 */ /* 0x000fe20000000f00 */
[----:B------:R-:W-:Y:S02]  /*2fcb0*/  IMAD.MOV.U32 R26, RZ, RZ, R23 ;  /* 0x000000ffff1a7224 */ /* 0x000fe400078e0017 */
[----:B------:R-:W-:-:S07]  /*2fcc0*/  IMAD.MOV.U32 R23, RZ, RZ, R24 ;  /* 0x000000ffff177224 */ /* 0x000fce00078e0018 */
.L_x_2579:
[----:B------:R-:W-:Y:S05]  /*2fcd0*/  BSYNC.RECONVERGENT B0 ;  /* 0x0000000000007941 */ /* 0x000fea0003800200 */
.L_x_2577:
        /* <DEDUP_REMOVED lines=9> */
.L_x_2581:
[----:B------:R-:W-:Y:S01]  /*2fd70*/  IMAD.MOV.U32 R24, RZ, RZ, R21 ;  /* 0x000000ffff187224 */ /* 0x000fe200078e0015 */
[----:B------:R-:W-:Y:S01]  /*2fd80*/  MOV R21, R22 ;  /* 0x0000001600157202 */ /* 0x000fe20000000f00 */
[----:B------:R-:W-:Y:S02]  /*2fd90*/  IMAD.MOV.U32 R25, RZ, RZ, R20 ;  /* 0x000000ffff197224 */ /* 0x000fe400078e0014 */
[----:B------:R-:W-:-:S07]  /*2fda0*/  IMAD.MOV.U32 R20, RZ, RZ, R23 ;  /* 0x000000ffff147224 */ /* 0x000fce00078e0017 */
.L_x_2582:
[----:B------:R-:W-:Y:S05]  /*2fdb0*/  BSYNC.RECONVERGENT B0 ;  /* 0x0000000000007941 */ /* 0x000fea0003800200 */
.L_x_2580:
        /* <DEDUP_REMOVED lines=9> */
.L_x_2584:
[----:B------:R-:W-:Y:S01]  /*2fe50*/  IMAD.MOV.U32 R23, RZ, RZ, R18 ;  /* 0x000000ffff177224 */ /* 0x000fe200078e0012 */
[----:B------:R-:W-:Y:S01]  /*2fe60*/  MOV R18, R21 ;  /* 0x0000001500127202 */ /* 0x000fe20000000f00 */
[----:B------:R-:W-:Y:S02]  /*2fe70*/  IMAD.MOV.U32 R22, RZ, RZ, R19 ;  /* 0x000000ffff167224 */ /* 0x000fe400078e0013 */
[----:B------:R-:W-:-:S07]  /*2fe80*/  IMAD.MOV.U32 R19, RZ, RZ, R20 ;  /* 0x000000ffff137224 */ /* 0x000fce00078e0014 */
.L_x_2585:
[----:B------:R-:W-:Y:S05]  /*2fe90*/  BSYNC.RECONVERGENT B0 ;  /* 0x0000000000007941 */ /* 0x000fea0003800200 */
.L_x_2583:
        /* <DEDUP_REMOVED lines=9> */
.L_x_2587:
[----:B------:R-:W-:Y:S01]  /*2ff30*/  IMAD.MOV.U32 R20, RZ, RZ, R17 ;  /* 0x000000ffff147224 */ /* 0x000fe200078e0011 */
[----:B------:R-:W-:Y:S01]  /*2ff40*/  MOV R17, R18 ;  /* 0x0000001200117202 */ /* 0x000fe20000000f00 */
[----:B------:R-:W-:Y:S02]  /*2ff50*/  IMAD.MOV.U32 R21, RZ, RZ, R16 ;  /* 0x000000ffff157224 */ /* 0x000fe400078e0010 */
[----:B------:R-:W-:-:S07]  /*2ff60*/  IMAD.MOV.U32 R16, RZ, RZ, R19 ;  /* 0x000000ffff107224 */ /* 0x000fce00078e0013 */
.L_x_2588:
[----:B------:R-:W-:Y:S05]  /*2ff70*/  BSYNC.RECONVERGENT B0 ;  /* 0x0000000000007941 */ /* 0x000fea0003800200 */
.L_x_2586:
        /* <DEDUP_REMOVED lines=9> */
.L_x_2590:
[----:B------:R-:W-:Y:S01]  /*30010*/  IMAD.MOV.U32 R19, RZ, RZ, R14 ;  /* 0x000000ffff137224 */ /* 0x000fe200078e000e */
[----:B------:R-:W-:Y:S01]  /*30020*/  MOV R14, R17 ;  /* 0x00000011000e7202 */ /* 0x000fe20000000f00 */
[----:B------:R-:W-:Y:S02]  /*30030*/  IMAD.MOV.U32 R18, RZ, RZ, R15 ;  /* 0x000000ffff127224 */ /* 0x000fe400078e000f */
[----:B------:R-:W-:-:S07]  /*30040*/  IMAD.MOV.U32 R15, RZ, RZ, R16 ;  /* 0x000000ffff0f7224 */ /* 0x000fce00078e0010 */
.L_x_2591:
[----:B------:R-:W-:Y:S05]  /*30050*/  BSYNC.RECONVERGENT B0 ;  /* 0x0000000000007941 */ /* 0x000fea0003800200 */
.L_x_2589:
        /* <DEDUP_REMOVED lines=9> */
.L_x_2593:
[----:B------:R-:W-:Y:S01]  /*300f0*/  IMAD.MOV.U32 R16, RZ, RZ, R13 ;  /* 0x000000ffff107224 */ /* 0x000fe200078e000d */
[----:B------:R-:W-:Y:S01]  /*30100*/  MOV R13, R14 ;  /* 0x0000000e000d7202 */ /* 0x000fe20000000f00 */
[----:B------:R-:W-:Y:S02]  /*30110*/  IMAD.MOV.U32 R17, RZ, RZ, R0 ;  /* 0x000000ffff117224 */ /* 0x000fe400078e0000 */
[----:B------:R-:W-:-:S07]  /*30120*/  IMAD.MOV.U32 R0, RZ, RZ, R15 ;  /* 0x000000ffff007224 */ /* 0x000fce00078e000f */
.L_x_2594:
[----:B------:R-:W-:Y:S05]  /*30130*/  BSYNC.RECONVERGENT B0 ;  /* 0x0000000000007941 */ /* 0x000fea0003800200 */
.L_x_2592:
        /* <DEDUP_REMOVED lines=9> */
.L_x_2596:
[----:B------:R-:W-:Y:S01]  /*301d0*/  IMAD.MOV.U32 R15, RZ, RZ, R12 ;  /* 0x000000ffff0f7224 */ /* 0x000fe200078e000c */
[----:B------:R-:W-:Y:S01]  /*301e0*/  MOV R12, R13 ;  /* 0x0000000d000c7202 */ /* 0x000fe20000000f00 */
[----:B------:R-:W-:Y:S02]  /*301f0*/  IMAD.MOV.U32 R14, RZ, RZ, R11 ;  /* 0x000000ffff0e7224 */ /* 0x000fe400078e000b */
[----:B------:R-:W-:-:S07]  /*30200*/  IMAD.MOV.U32 R11, RZ, RZ, R0 ;  /* 0x000000ffff0b7224 */ /* 0x000fce00078e0000 */
.L_x_2597:
[----:B------:R-:W-:Y:S05]  /*30210*/  BSYNC.RECONVERGENT B0 ;  /* 0x0000000000007941 */ /* 0x000fea0003800200 */
.L_x_2595:
        /* <DEDUP_REMOVED lines=9> */
.L_x_2599:
[----:B------:R-:W-:Y:S01]  /*302b0*/  IMAD.MOV.U32 R0, RZ, RZ, R9 ;  /* 0x000000ffff007224 */ /* 0x000fe200078e0009 */
[----:B------:R-:W-:Y:S01]  /*302c0*/  MOV R9, R12 ;  /* 0x0000000c00097202 */ /* 0x000fe20000000f00 */
[----:B------:R-:W-:Y:S02]  /*302d0*/  IMAD.MOV.U32 R13, RZ, RZ, R10 ;  /* 0x000000ffff0d7224 */ /* 0x000fe400078e000a */
[----:B------:R-:W-:-:S07]  /*302e0*/  IMAD.MOV.U32 R10, RZ, RZ, R11 ;  /* 0x000000ffff0a7224 */ /* 0x000fce00078e000b */
.L_x_2600:
[----:B------:R-:W-:Y:S05]  /*302f0*/  BSYNC.RECONVERGENT B0 ;  /* 0x0000000000007941 */ /* 0x000fea0003800200 */
.L_x_2598:
        /* <DEDUP_REMOVED lines=9> */
.L_x_2602:
[----:B------:R-:W-:Y:S01]  /*30390*/  IMAD.MOV.U32 R11, RZ, RZ, R8 ;  /* 0x000000ffff0b7224 */ /* 0x000fe200078e0008 */
[----:B------:R-:W-:Y:S01]  /*303a0*/  MOV R8, R9 ;  /* 0x0000000900087202 */ /* 0x000fe20000000f00 */
[----:B------:R-:W-:Y:S02]  /*303b0*/  IMAD.MOV.U32 R12, RZ, RZ, R7 ;  /* 0x000000ffff0c7224 */ /* 0x000fe400078e0007 */
[----:B------:R-:W-:-:S07]  /*303c0*/  IMAD.MOV.U32 R7, RZ, RZ, R10 ;  /* 0x000000ffff077224 */ /* 0x000fce00078e000a */
.L_x_2603:
[----:B------:R-:W-:Y:S05]  /*303d0*/  BSYNC.RECONVERGENT B0 ;  /* 0x0000000000007941 */ /* 0x000fea0003800200 */
.L_x_2601:
        /* <DEDUP_REMOVED lines=9> */
.L_x_2605:
[----:B------:R-:W-:Y:S01]  /*30470*/  IMAD.MOV.U32 R10, RZ, RZ, R135 ;  /* 0x000000ffff0a7224 */ /* 0x000fe200078e0087 */
[----:B------:R-:W-:Y:S01]  /*30480*/  MOV R135, R8 ;  /* 0x0000000800877202 */ /* 0x000fe20000000f00 */
[----:B------:R-:W-:Y:S02]  /*30490*/  IMAD.MOV.U32 R9, RZ, RZ, R134 ;  /* 0x000000ffff097224 */ /* 0x000fe400078e0086 */
[----:B------:R-:W-:-:S07]  /*304a0*/  IMAD.MOV.U32 R134, RZ, RZ, R7 ;  /* 0x000000ffff867224 */ /* 0x000fce00078e0007 */
.L_x_2606:
[----:B------:R-:W-:Y:S05]  /*304b0*/  BSYNC.RECONVERGENT B0 ;  /* 0x0000000000007941 */ /* 0x000fea0003800200 */
.L_x_2604:
        /* <DEDUP_REMOVED lines=9> */
.L_x_2608:
[----:B------:R-:W-:Y:S01]  /*30550*/  IMAD.MOV.U32 R7, RZ, RZ, R36 ;  /* 0x000000ffff077224 */ /* 0x000fe200078e0024 */
[----:B------:R-:W-:Y:S01]  /*30560*/  MOV R36, R135 ;  /* 0x0000008700247202 */ /* 0x000fe20000000f00 */
[----:B------:R-:W-:Y:S02]  /*30570*/  IMAD.MOV.U32 R8, RZ, RZ, R133 ;  /* 0x000000ffff087224 */ /* 0x000fe400078e0085 */
[----:B------:R-:W-:-:S07]  /*30580*/  IMAD.MOV.U32 R133, RZ, RZ, R134 ;  /* 0x000000ffff857224 */ /* 0x000fce00078e0086 */
.L_x_2609:
[----:B------:R-:W-:Y:S05]  /*30590*/  BSYNC.RECONVERGENT B0 ;  /* 0x0000000000007941 */ /* 0x000fea0003800200 */
.L_x_2607:
        /* <DEDUP_REMOVED lines=9> */
.L_x_2611:
[----:B------:R-:W-:Y:S01]  /*30630*/  IMAD.MOV.U32 R134, RZ, RZ, R39 ;  /* 0x000000ffff867224 */ /* 0x000fe200078e0027 */
[----:B------:R-:W-:Y:S01]  /*30640*/  MOV R39, R36 ;  /* 0x0000002400277202 */ /* 0x000fe20000000f00 */
[----:B------:R-:W-:Y:S02]  /*30650*/  IMAD.MOV.U32 R135, RZ, RZ, R132 ;  /* 0x000000ffff877224 */ /* 0x000fe400078e0084 */
[----:B------:R-:W-:-:S07]  /*30660*/  IMAD.MOV.U32 R132, RZ, RZ, R133 ;  /* 0x000000ffff847224 */ /* 0x000fce00078e0085 */
.L_x_2612:
[----:B------:R-:W-:Y:S05]  /*30670*/  BSYNC.RECONVERGENT B0 ;  /* 0x0000000000007941 */ /* 0x000fea0003800200 */
.L_x_2610:
        /* <DEDUP_REMOVED lines=9> */
.L_x_2614:
[----:B------:R-:W-:Y:S01]  /*30710*/  IMAD.MOV.U32 R133, RZ, RZ, R38 ;  /* 0x000000ffff857224 */ /* 0x000fe200078e0026 */
[----:B------:R-:W-:Y:S01]  /*30720*/  MOV R38, R39 ;  /* 0x0000002700267202 */ /* 0x000fe20000000f00 */
[----:B------:R-:W-:Y:S02]  /*30730*/  IMAD.MOV.U32 R36, RZ, RZ, R131 ;  /* 0x000000ffff247224 */ /* 0x000fe400078e0083 */
[----:B------:R-:W-:-:S07]  /*30740*/  IMAD.MOV.U32 R131, RZ, RZ, R132 ;  /* 0x000000ffff837224 */ /* 0x000fce00078e0084 */
.L_x_2615:
[----:B------:R-:W-:Y:S05]  /*30750*/  BSYNC.RECONVERGENT B0 ;  /* 0x0000000000007941 */ /* 0x000fea0003800200 */
.L_x_2613:
        /* <DEDUP_REMOVED lines=9> */
.L_x_2617:
[----:B------:R-:W-:Y:S01]  /*307f0*/  IMAD.MOV.U32 R132, RZ, RZ, R41 ;  /* 0x000000ffff847224 */ /* 0x000fe200078e0029 */
[----:B------:R-:W-:Y:S01]  /*30800*/  MOV R41, R38 ;  /* 0x0000002600297202 */ /* 0x000fe20000000f00 */
[----:B------:R-:W-:Y:S02]  /*30810*/  IMAD.MOV.U32 R39, RZ, RZ, R130 ;  /* 0x000000ffff277224 */ /* 0x000fe400078e0082 */
[----:B------:R-:W-:-:S07]  /*30820*/  IMAD.MOV.U32 R130, RZ, RZ, R131 ;  /* 0x000000ffff827224 */ /* 0x000fce00078e0083 */
.L_x_2618:
[----:B------:R-:W-:Y:S05]  /*30830*/  BSYNC.RECONVERGENT B0 ;  /* 0x0000000000007941 */ /* 0x000fea0003800200 */
.L_x_2616:
        /* <DEDUP_REMOVED lines=9> */
.L_x_2620:
[----:B------:R-:W-:Y:S01]  /*308d0*/  IMAD.MOV.U32 R131, RZ, RZ, R40 ;  /* 0x000000ffff837224 */ /* 0x000fe200078e0028 */
[----:B------:R-:W-:Y:S01]  /*308e0*/  MOV R40, R41 ;  /* 0x0000002900287202 */ /* 0x000fe20000000f00 */
[----:B------:R-:W-:Y:S02]  /*308f0*/  IMAD.MOV.U32 R38, RZ, RZ, R129 ;  /* 0x000000ffff267224 */ /* 0x000fe400078e0081 */
[----:B------:R-:W-:-:S07]  /*30900*/  IMAD.MOV.U32 R129, RZ, RZ, R130 ;  /* 0x000000ffff817224 */ /* 0x000fce00078e0082 */
.L_x_2621:
[----:B------:R-:W-:Y:S05]  /*30910*/  BSYNC.RECONVERGENT B0 ;  /* 0x0000000000007941 */ /* 0x000fea0003800200 */
.L_x_2619:
        /* <DEDUP_REMOVED lines=9> */
.L_x_2623:
[----:B------:R-:W-:Y:S01]  /*309b0*/  IMAD.MOV.U32 R130, RZ, RZ, R43 ;  /* 0x000000ffff827224 */ /* 0x000fe200078e002b */
[----:B------:R-:W-:Y:S01]  /*309c0*/  MOV R43, R40 ;  /* 0x00000028002b7202 */ /* 0x000fe20000000f00 */
[----:B------:R-:W-:Y:S02]  /*309d0*/  IMAD.MOV.U32 R41, RZ, RZ, R128 ;  /* 0x000000ffff297224 */ /* 0x000fe400078e0080 */
[----:B------:R-:W-:-:S07]  /*309e0*/  IMAD.MOV.U32 R128, RZ, RZ, R129 ;  /* 0x000000ffff807224 */ /* 0x000fce00078e0081 */
.L_x_2624:
[----:B------:R-:W-:Y:S05]  /*309f0*/  BSYNC.RECONVERGENT B0 ;  /* 0x0000000000007941 */ /* 0x000fea0003800200 */
.L_x_2622:
        /* <DEDUP_REMOVED lines=9> */
.L_x_2626:
[----:B------:R-:W-:Y:S01]  /*30a90*/  IMAD.MOV.U32 R129, RZ, RZ, R42 ;  /* 0x000000ffff817224 */ /* 0x000fe200078e002a */
[----:B------:R-:W-:Y:S01]  /*30aa0*/  MOV R42, R43 ;  /* 0x0000002b002a7202 */ /* 0x000fe20000000f00 */
[----:B------:R-:W-:Y:S02]  /*30ab0*/  IMAD.MOV.U32 R40, RZ, RZ, R127 ;  /* 0x000000ffff287224 */ /* 0x000fe400078e007f */
[----:B------:R-:W-:-:S07]  /*30ac0*/  IMAD.MOV.U32 R127, RZ, RZ, R128 ;  /* 0x000000ffff7f7224 */ /* 0x000fce00078e0080 */
.L_x_2627:
[----:B------:R-:W-:Y:S05]  /*30ad0*/  BSYNC.RECONVERGENT B0 ;  /* 0x0000000000007941 */ /* 0x000fea0003800200 */
.L_x_2625:
        /* <DEDUP_REMOVED lines=9> */
.L_x_2629:
[----:B------:R-:W-:Y:S01]  /*30b70*/  IMAD.MOV.U32 R128, RZ, RZ, R45 ;  /* 0x000000ffff807224 */ /* 0x000fe200078e002d */
[----:B------:R-:W-:Y:S01]  /*30b80*/  MOV R45, R42 ;  /* 0x0000002a002d7202 */ /* 0x000fe20000000f00 */
[----:B------:R-:W-:Y:S02]  /*30b90*/  IMAD.MOV.U32 R43, RZ, RZ, R126 ;  /* 0x000000ffff2b7224 */ /* 0x000fe400078e007e */
[----:B------:R-:W-:-:S07]  /*30ba0*/  IMAD.MOV.U32 R126, RZ, RZ, R127 ;  /* 0x000000ffff7e7224 */ /* 0x000fce00078e007f */
.L_x_2630:
[----:B------:R-:W-:Y:S05]  /*30bb0*/  BSYNC.RECONVERGENT B0 ;  /* 0x0000000000007941 */ /* 0x000fea0003800200 */
.L_x_2628:
        /* <DEDUP_REMOVED lines=9> */
.L_x_2632:
[----:B------:R-:W-:Y:S01]  /*30c50*/  IMAD.MOV.U32 R127, RZ, RZ, R44 ;  /* 0x000000ffff7f7224 */ /* 0x000fe200078e002c */
[----:B------:R-:W-:Y:S01]  /*30c60*/  MOV R44, R45 ;  /* 0x0000002d002c7202 */ /* 0x000fe20000000f00 */
[----:B------:R-:W-:Y:S02]  /*30c70*/  IMAD.MOV.U32 R42, RZ, RZ, R125 ;  /* 0x000000ffff2a7224 */ /* 0x000fe400078e007d */
[----:B------:R-:W-:-:S07]  /*30c80*/  IMAD.MOV.U32 R125, RZ, RZ, R126 ;  /* 0x000000ffff7d7224 */ /* 0x000fce00078e007e */
.L_x_2633:
[----:B------:R-:W-:Y:S05]  /*30c90*/  BSYNC.RECONVERGENT B0 ;  /* 0x0000000000007941 */ /* 0x000fea0003800200 */
.L_x_2631:
        /* <DEDUP_REMOVED lines=9> */
.L_x_2635:
[----:B------:R-:W-:Y:S01]  /*30d30*/  IMAD.MOV.U32 R126, RZ, RZ, R47 ;  /* 0x000000ffff7e7224 */ /* 0x000fe200078e002f */
[----:B------:R-:W-:Y:S01]  /*30d40*/  MOV R47, R44 ;  /* 0x0000002c002f7202 */ /* 0x000fe20000000f00 */
[----:B------:R-:W-:Y:S02]  /*30d50*/  IMAD.MOV.U32 R45, RZ, RZ, R124 ;  /* 0x000000ffff2d7224 */ /* 0x000fe400078e007c */
[----:B------:R-:W-:-:S07]  /*30d60*/  IMAD.MOV.U32 R124, RZ, RZ, R125 ;  /* 0x000000ffff7c7224 */ /* 0x000fce00078e007d */
.L_x_2636:
[----:B------:R-:W-:Y:S05]  /*30d70*/  BSYNC.RECONVERGENT B0 ;  /* 0x0000000000007941 */ /* 0x000fea0003800200 */
.L_x_2634:
        /* <DEDUP_REMOVED lines=9> */
.L_x_2638:
[----:B------:R-:W-:Y:S01]  /*30e10*/  IMAD.MOV.U32 R125, RZ, RZ, R46 ;  /* 0x000000ffff7d7224 */ /* 0x000fe200078e002e */
[----:B------:R-:W-:Y:S01]  /*30e20*/  MOV R46, R47 ;  /* 0x0000002f002e7202 */ /* 0x000fe20000000f00 */
[----:B------:R-:W-:Y:S02]  /*30e30*/  IMAD.MOV.U32 R44, RZ, RZ, R123 ;  /* 0x000000ffff2c7224 */ /* 0x000fe400078e007b */
[----:B------:R-:W-:-:S07]  /*30e40*/  IMAD.MOV.U32 R123, RZ, RZ, R124 ;  /* 0x000000ffff7b7224 */ /* 0x000fce00078e007c */
.L_x_2639:
[----:B------:R-:W-:Y:S05]  /*30e50*/  BSYNC.RECONVERGENT B0 ;  /* 0x0000000000007941 */ /* 0x000fea0003800200 */
.L_x_2637:
        /* <DEDUP_REMOVED lines=9> */
.L_x_2641:
[----:B------:R-:W-:Y:S01]  /*30ef0*/  IMAD.MOV.U32 R124, RZ, RZ, R49 ;  /* 0x000000ffff7c7224 */ /* 0x000fe200078e0031 */
[----:B------:R-:W-:Y:S01]  /*30f00*/  MOV R49, R46 ;  /* 0x0000002e00317202 */ /* 0x000fe20000000f00 */
[----:B------:R-:W-:Y:S02]  /*30f10*/  IMAD.MOV.U32 R47, RZ, RZ, R122 ;  /* 0x000000ffff2f7224 */ /* 0x000fe400078e007a */
[----:B------:R-:W-:-:S07]  /*30f20*/  IMAD.MOV.U32 R122, RZ, RZ, R123 ;  /* 0x000000ffff7a7224 */ /* 0x000fce00078e007b */
.L_x_2642:
[----:B------:R-:W-:Y:S05]  /*30f30*/  BSYNC.RECONVERGENT B0 ;  /* 0x0000000000007941 */ /* 0x000fea0003800200 */
.L_x_2640:
        /* <DEDUP_REMOVED lines=9> */
.L_x_2644:
[----:B------:R-:W-:Y:S01]  /*30fd0*/  IMAD.MOV.U32 R123, RZ, RZ, R48 ;  /* 0x000000ffff7b7224 */ /* 0x000fe200078e0030 */
[----:B------:R-:W-:Y:S01]  /*30fe0*/  MOV R48, R49 ;  /* 0x0000003100307202 */ /* 0x000fe20000000f00 */
[----:B------:R-:W-:Y:S02]  /*30ff0*/  IMAD.MOV.U32 R46, RZ, RZ, R121 ;  /* 0x000000ffff2e7224 */ /* 0x000fe400078e0079 */
[----:B------:R-:W-:-:S07]  /*31000*/  IMAD.MOV.U32 R121, RZ, RZ, R122 ;  /* 0x000000ffff797224 */ /* 0x000fce00078e007a */
.L_x_2645:
[----:B------:R-:W-:Y:S05]  /*31010*/  BSYNC.RECONVERGENT B0 ;  /* 0x0000000000007941 */ /* 0x000fea0003800200 */
.L_x_2643:
        /* <DEDUP_REMOVED lines=9> */
.L_x_2647:
[----:B------:R-:W-:Y:S01]  /*310b0*/  IMAD.MOV.U32 R122, RZ, RZ, R51 ;  /* 0x000000ffff7a7224 */ /* 0x000fe200078e0033 */
[----:B------:R-:W-:Y:S01]  /*310c0*/  MOV R51, R48 ;  /* 0x0000003000337202 */ /* 0x000fe20000000f00 */
[----:B------:R-:W-:Y:S02]  /*310d0*/  IMAD.MOV.U32 R49, RZ, RZ, R120 ;  /* 0x000000ffff317224 */ /* 0x000fe400078e0078 */
[----:B------:R-:W-:-:S07]  /*310e0*/  IMAD.MOV.U32 R120, RZ, RZ, R121 ;  /* 0x000000ffff787224 */ /* 0x000fce00078e0079 */
.L_x_2648:
[----:B------:R-:W-:Y:S05]  /*310f0*/  BSYNC.RECONVERGENT B0 ;  /* 0x0000000000007941 */ /* 0x000fea0003800200 */
.L_x_2646:
        /* <DEDUP_REMOVED lines=9> */
.L_x_2650:
[----:B------:R-:W-:Y:S01]  /*31190*/  IMAD.MOV.U32 R121, RZ, RZ, R50 ;  /* 0x000000ffff797224 */ /* 0x000fe200078e0032 */
[----:B------:R-:W-:Y:S01]  /*311a0*/  MOV R50, R51 ;  /* 0x0000003300327202 */ /* 0x000fe20000000f00 */
[----:B------:R-:W-:Y:S02]  /*311b0*/  IMAD.MOV.U32 R48, RZ, RZ, R119 ;  /* 0x000000ffff307224 */ /* 0x000fe400078e0077 */
[----:B------:R-:W-:-:S07]  /*311c0*/  IMAD.MOV.U32 R119, RZ, RZ, R120 ;  /* 0x000000ffff777224 */ /* 0x000fce00078e0078 */
.L_x_2651:
[----:B------:R-:W-:Y:S05]  /*311d0*/  BSYNC.RECONVERGENT B0 ;  /* 0x0000000000007941 */ /* 0x000fea0003800200 */
.L_x_2649:
        /* <DEDUP_REMOVED lines=9> */
.L_x_2653:
[----:B------:R-:W-:Y:S01]  /*31270*/  IMAD.MOV.U32 R120, RZ, RZ, R53 ;  /* 0x000000ffff787224 */ /* 0x000fe200078e0035 */
[----:B------:R-:W-:Y:S01]  /*31280*/  MOV R53, R50 ;  /* 0x0000003200357202 */ /* 0x000fe20000000f00 */
[----:B------:R-:W-:Y:S02]  /*31290*/  IMAD.MOV.U32 R51, RZ, RZ, R118 ;  /* 0x000000ffff337224 */ /* 0x000fe400078e0076 */
[----:B------:R-:W-:-:S07]  /*312a0*/  IMAD.MOV.U32 R118, RZ, RZ, R119 ;  /* 0x000000ffff767224 */ /* 0x000fce00078e0077 */
.L_x_2654:
[----:B------:R-:W-:Y:S05]  /*312b0*/  BSYNC.RECONVERGENT B0 ;  /* 0x0000000000007941 */ /* 0x000fea0003800200 */
.L_x_2652:
        /* <DEDUP_REMOVED lines=9> */
.L_x_2656:
[----:B------:R-:W-:Y:S01]  /*31350*/  IMAD.MOV.U32 R119, RZ, RZ, R52 ;  /* 0x000000ffff777224 */ /* 0x000fe200078e0034 */
[----:B------:R-:W-:Y:S01]  /*31360*/  MOV R52, R53 ;  /* 0x0000003500347202 */ /* 0x000fe20000000f00 */
[----:B------:R-:W-:Y:S02]  /*31370*/  IMAD.MOV.U32 R50, RZ, RZ, R117 ;  /* 0x000000ffff327224 */ /* 0x000fe400078e0075 */
[----:B------:R-:W-:-:S07]  /*31380*/  IMAD.MOV.U32 R117, RZ, RZ, R118 ;  /* 0x000000ffff757224 */ /* 0x000fce00078e0076 */
.L_x_2657:
[----:B------:R-:W-:Y:S05]  /*31390*/  BSYNC.RECONVERGENT B0 ;  /* 0x0000000000007941 */ /* 0x000fea0003800200 */
.L_x_2655:
        /* <DEDUP_REMOVED lines=9> */
.L_x_2659:
[----:B------:R-:W-:Y:S01]  /*31430*/  IMAD.MOV.U32 R118, RZ, RZ, R37 ;  /* 0x000000ffff767224 */ /* 0x000fe200078e0025 */
[----:B------:R-:W-:Y:S01]  /*31440*/  MOV R37, R52 ;  /* 0x0000003400257202 */ /* 0x000fe20000000f00 */
[----:B------:R-:W-:Y:S02]  /*31450*/  IMAD.MOV.U32 R53, RZ, RZ, R98 ;  /* 0x000000ffff357224 */ /* 0x000fe400078e0062 */
[----:B------:R-:W-:-:S07]  /*31460*/  IMAD.MOV.U32 R98, RZ, RZ, R117 ;  /* 0x000000ffff627224 */ /* 0x000fce00078e0075 */
.L_x_2660:
[----:B------:R-:W-:Y:S05]  /*31470*/  BSYNC.RECONVERGENT B0 ;  /* 0x0000000000007941 */ /* 0x000fea0003800200 */
.L_x_2658:
        /* <DEDUP_REMOVED lines=18> */
.L_x_2662:
[----:B------:R-:W-:Y:S01]  /*315a0*/  MOV R52, R115 ;  /* 0x0000007300347202 */ /* 0x000fe20000000f00 */
[----:B------:R-:W-:Y:S02]  /*315b0*/  IMAD.MOV.U32 R117, RZ, RZ, R54 ;  /* 0x000000ffff757224 */ /* 0x000fe400078e0036 */
[----:B------:R-:W-:Y:S02]  /*315c0*/  IMAD.MOV.U32 R115, RZ, RZ, R116 ;  /* 0x000000ffff737224 */ /* 0x000fe400078e0074 */
[----:B------:R-:W-:-:S07]  /*315d0*/  IMAD.MOV.U32 R54, RZ, RZ, R55 ;  /* 0x000000ffff367224 */ /* 0x000fce00078e0037 */
.L_x_2663:
[----:B------:R-:W-:Y:S05]  /*315e0*/  BSYNC.RECONVERGENT B0 ;  /* 0x0000000000007941 */ /* 0x000fea0003800200 */
.L_x_2661:
        /* <DEDUP_REMOVED lines=9> */
.L_x_2665:
[----:B------:R-:W-:Y:S01]  /*31680*/  MOV R55, R114 ;  /* 0x0000007200377202 */ /* 0x000fe20000000f00 */
[----:B------:R-:W-:Y:S02]  /*31690*/  IMAD.MOV.U32 R116, RZ, RZ, R57 ;  /* 0x000000ffff747224 */ /* 0x000fe400078e0039 */
[----:B------:R-:W-:Y:S02]  /*316a0*/  IMAD.MOV.U32 R114, RZ, RZ, R115 ;  /* 0x000000ffff727224 */ /* 0x000fe400078e0073 */
[----:B------:R-:W-:-:S07]  /*316b0*/  IMAD.MOV.U32 R57, RZ, RZ, R54 ;  /* 0x000000ffff397224 */ /* 0x000fce00078e0036 */
.L_x_2666:
[----:B------:R-:W-:Y:S05]  /*316c0*/  BSYNC.RECONVERGENT B0 ;  /* 0x0000000000007941 */ /* 0x000fea0003800200 */
.L_x_2664:
        /* <DEDUP_REMOVED lines=9> */
.L_x_2668:
[----:B------:R-:W-:Y:S01]  /*31760*/  MOV R54, R113 ;  /* 0x0000007100367202 */ /* 0x000fe20000000f00 */
[----:B------:R-:W-:Y:S02]  /*31770*/  IMAD.MOV.U32 R115, RZ, RZ, R56 ;  /* 0x000000ffff737224 */ /* 0x000fe400078e0038 */
[----:B------:R-:W-:Y:S02]  /*31780*/  IMAD.MOV.U32 R113, RZ, RZ, R114 ;  /* 0x000000ffff717224 */ /* 0x000fe400078e0072 */
[----:B------:R-:W-:-:S07]  /*31790*/  IMAD.MOV.U32 R56, RZ, RZ, R57 ;  /* 0x000000ffff387224 */ /* 0x000fce00078e0039 */
.L_x_2669:
[----:B------:R-:W-:Y:S05]  /*317a0*/  BSYNC.RECONVERGENT B0 ;  /* 0x0000000000007941 */ /* 0x000fea0003800200 */
.L_x_2667:
        /* <DEDUP_REMOVED lines=9> */
.L_x_2671:
[----:B------:R-:W-:Y:S01]  /*31840*/  MOV R57, R112 ;  /* 0x0000007000397202 */ /* 0x000fe20000000f00 */
[----:B------:R-:W-:Y:S02]  /*31850*/  IMAD.MOV.U32 R114, RZ, RZ, R59 ;  /* 0x000000ffff727224 */ /* 0x000fe400078e003b */
[----:B------:R-:W-:Y:S02]  /*31860*/  IMAD.MOV.U32 R112, RZ, RZ, R113 ;  /* 0x000000ffff707224 */ /* 0x000fe400078e0071 */
[----:B------:R-:W-:-:S07]  /*31870*/  IMAD.MOV.U32 R59, RZ, RZ, R56 ;  /* 0x000000ffff3b7224 */ /* 0x000fce00078e0038 */
.L_x_2672:
[----:B------:R-:W-:Y:S05]  /*31880*/  BSYNC.RECONVERGENT B0 ;  /* 0x0000000000007941 */ /* 0x000fea0003800200 */
.L_x_2670:
        /* <DEDUP_REMOVED lines=9> */
.L_x_2674:
[----:B------:R-:W-:Y:S01]  /*31920*/  MOV R56, R111 ;  /* 0x0000006f00387202 */ /* 0x000fe20000000f00 */
[----:B------:R-:W-:Y:S02]  /*31930*/  IMAD.MOV.U32 R113, RZ, RZ, R58 ;  /* 0x000000ffff717224 */ /* 0x000fe400078e003a */
[----:B------:R-:W-:Y:S02]  /*31940*/  IMAD.MOV.U32 R111, RZ, RZ, R112 ;  /* 0x000000ffff6f7224 */ /* 0x000fe400078e0070 */
[----:B------:R-:W-:-:S07]  /*31950*/  IMAD.MOV.U32 R58, RZ, RZ, R59 ;  /* 0x000000ffff3a7224 */ /* 0x000fce00078e003b */
.L_x_2675:
[----:B------:R-:W-:Y:S05]  /*31960*/  BSYNC.RECONVERGENT B0 ;  /* 0x0000000000007941 */ /* 0x000fea0003800200 */
.L_x_2673:
        /* <DEDUP_REMOVED lines=9> */
.L_x_2677:
[----:B------:R-:W-:Y:S01]  /*31a00*/  MOV R59, R110 ;  /* 0x0000006e003b7202 */ /* 0x000fe20000000f00 */
[----:B------:R-:W-:Y:S02]  /*31a10*/  IMAD.MOV.U32 R112, RZ, RZ, R61 ;  /* 0x000000ffff707224 */ /* 0x000fe400078e003d */
[----:B------:R-:W-:Y:S02]  /*31a20*/  IMAD.MOV.U32 R110, RZ, RZ, R111 ;  /* 0x000000ffff6e7224 */ /* 0x000fe400078e006f */
[----:B------:R-:W-:-:S07]  /*31a30*/  IMAD.MOV.U32 R61, RZ, RZ, R58 ;  /* 0x000000ffff3d7224 */ /* 0x000fce00078e003a */
.L_x_2678:
[----:B------:R-:W-:Y:S05]  /*31a40*/  BSYNC.RECONVERGENT B0 ;  /* 0x0000000000007941 */ /* 0x000fea0003800200 */
.L_x_2676:
        /* <DEDUP_REMOVED lines=9> */
.L_x_2680:
[----:B------:R-:W-:Y:S01]  /*31ae0*/  MOV R58, R109 ;  /* 0x0000006d003a7202 */ /* 0x000fe20000000f00 */
[----:B------:R-:W-:Y:S02]  /*31af0*/  IMAD.MOV.U32 R111, RZ, RZ, R60 ;  /* 0x000000ffff6f7224 */ /* 0x000fe400078e003c */
[----:B------:R-:W-:Y:S02]  /*31b00*/  IMAD.MOV.U32 R109, RZ, RZ, R110 ;  /* 0x000000ffff6d7224 */ /* 0x000fe400078e006e */
[----:B------:R-:W-:-:S07]  /*31b10*/  IMAD.MOV.U32 R60, RZ, RZ, R61 ;  /* 0x000000ffff3c7224 */ /* 0x000fce00078e003d */
.L_x_2681:
[----:B------:R-:W-:Y:S05]  /*31b20*/  BSYNC.RECONVERGENT B0 ;  /* 0x0000000000007941 */ /* 0x000fea0003800200 */
.L_x_2679:
        /* <DEDUP_REMOVED lines=9> */
.L_x_2683:
[----:B------:R-:W-:Y:S01]  /*31bc0*/  MOV R61, R108 ;  /* 0x0000006c003d7202 */ /* 0x000fe20000000f00 */
[----:B------:R-:W-:Y:S02]  /*31bd0*/  IMAD.MOV.U32 R110, RZ, RZ, R63 ;  /* 0x000000ffff6e7224 */ /* 0x000fe400078e003f */
[----:B------:R-:W-:Y:S02]  /*31be0*/  IMAD.MOV.U32 R108, RZ, RZ, R109 ;  /* 0x000000ffff6c7224 */ /* 0x000fe400078e006d */
[----:B------:R-:W-:-:S07]  /*31bf0*/  IMAD.MOV.U32 R63, RZ, RZ, R60 ;  /* 0x000000ffff3f7224 */ /* 0x000fce00078e003c */
.L_x_2684:
[----:B------:R-:W-:Y:S05]  /*31c00*/  BSYNC.RECONVERGENT B0 ;  /* 0x0000000000007941 */ /* 0x000fea0003800200 */
.L_x_2682:
        /* <DEDUP_REMOVED lines=9> */
.L_x_2686:
[----:B------:R-:W-:Y:S01]  /*31ca0*/  MOV R60, R107 ;  /* 0x0000006b003c7202 */ /* 0x000fe20000000f00 */
[----:B------:R-:W-:Y:S02]  /*31cb0*/  IMAD.MOV.U32 R109, RZ, RZ, R62 ;  /* 0x000000ffff6d7224 */ /* 0x000fe400078e003e */
[----:B------:R-:W-:Y:S02]  /*31cc0*/  IMAD.MOV.U32 R107, RZ, RZ, R108 ;  /* 0x000000ffff6b7224 */ /* 0x000fe400078e006c */
[----:B------:R-:W-:-:S07]  /*31cd0*/  IMAD.MOV.U32 R62, RZ, RZ, R63 ;  /* 0x000000ffff3e7224 */ /* 0x000fce00078e003f */
.L_x_2687:
[----:B------:R-:W-:Y:S05]  /*31ce0*/  BSYNC.RECONVERGENT B0 ;  /* 0x0000000000007941 */ /* 0x000fea0003800200 */
.L_x_2685:
        /* <DEDUP_REMOVED lines=9> */
.L_x_2689:
[----:B------:R-:W-:Y:S01]  /*31d80*/  MOV R63, R106 ;  /* 0x0000006a003f7202 */ /* 0x000fe20000000f00 */
[----:B------:R-:W-:Y:S02]  /*31d90*/  IMAD.MOV.U32 R108, RZ, RZ, R65 ;  /* 0x000000ffff6c7224 */ /* 0x000fe400078e0041 */
[----:B------:R-:W-:Y:S02]  /*31da0*/  IMAD.MOV.U32 R106, RZ, RZ, R107 ;  /* 0x000000ffff6a7224 */ /* 0x000fe400078e006b */
[----:B------:R-:W-:-:S07]  /*31db0*/  IMAD.MOV.U32 R65, RZ, RZ, R62 ;  /* 0x000000ffff417224 */ /* 0x000fce00078e003e */
.L_x_2690:
[----:B------:R-:W-:Y:S05]  /*31dc0*/  BSYNC.RECONVERGENT B0 ;  /* 0x0000000000007941 */ /* 0x000fea0003800200 */
.L_x_2688:
        /* <DEDUP_REMOVED lines=9> */
.L_x_2692:
[----:B------:R-:W-:Y:S01]  /*31e60*/  MOV R62, R105 ;  /* 0x00000069003e7202 */ /* 0x000fe20000000f00 */
[----:B------:R-:W-:Y:S02]  /*31e70*/  IMAD.MOV.U32 R107, RZ, RZ, R64 ;  /* 0x000000ffff6b7224 */ /* 0x000fe400078e0040 */
[----:B------:R-:W-:Y:S02]  /*31e80*/  IMAD.MOV.U32 R105, RZ, RZ, R106 ;  /* 0x000000ffff697224 */ /* 0x000fe400078e006a */
[----:B------:R-:W-:-:S07]  /*31e90*/  IMAD.MOV.U32 R64, RZ, RZ, R65 ;  /* 0x000000ffff407224 */ /* 0x000fce00078e0041 */
.L_x_2693:
[----:B------:R-:W-:Y:S05]  /*31ea0*/  BSYNC.RECONVERGENT B0 ;  /* 0x0000000000007941 */ /* 0x000fea0003800200 */
.L_x_2691:
        /* <DEDUP_REMOVED lines=9> */
.L_x_2695:
[----:B------:R-:W-:Y:S01]  /*31f40*/  MOV R65, R104 ;  /* 0x0000006800417202 */ /* 0x000fe20000000f00 */
[----:B------:R-:W-:Y:S02]  /*31f50*/  IMAD.MOV.U32 R106, RZ, RZ, R67 ;  /* 0x000000ffff6a7224 */ /* 0x000fe400078e0043 */
[----:B------:R-:W-:Y:S02]  /*31f60*/  IMAD.MOV.U32 R104, RZ, RZ, R105 ;  /* 0x000000ffff687224 */ /* 0x000fe400078e0069 */
[----:B------:R-:W-:-:S07]  /*31f70*/  IMAD.MOV.U32 R67, RZ, RZ, R64 ;  /* 0x000000ffff437224 */ /* 0x000fce00078e0040 */
.L_x_2696:
[----:B------:R-:W-:Y:S05]  /*31f80*/  BSYNC.RECONVERGENT B0 ;  /* 0x0000000000007941 */ /* 0x000fea0003800200 */
.L_x_2694:
        /* <DEDUP_REMOVED lines=9> */
.L_x_2698:
[----:B------:R-:W-:Y:S01]  /*32020*/  MOV R64, R103 ;  /* 0x0000006700407202 */ /* 0x000fe20000000f00 */
[----:B------:R-:W-:Y:S02]  /*32030*/  IMAD.MOV.U32 R105, RZ, RZ, R66 ;  /* 0x000000ffff697224 */ /* 0x000fe400078e0042 */
[----:B------:R-:W-:Y:S02]  /*32040*/  IMAD.MOV.U32 R103, RZ, RZ, R104 ;  /* 0x000000ffff677224 */ /* 0x000fe400078e0068 */
[----:B------:R-:W-:-:S07]  /*32050*/  IMAD.MOV.U32 R66, RZ, RZ, R67 ;  /* 0x000000ffff427224 */ /* 0x000fce00078e0043 */
.L_x_2699:
[----:B------:R-:W-:Y:S05]  /*32060*/  BSYNC.RECONVERGENT B0 ;  /* 0x0000000000007941 */ /* 0x000fea0003800200 */
.L_x_2697:
        /* <DEDUP_REMOVED lines=9> */
.L_x_2701:
[----:B------:R-:W-:Y:S01]  /*32100*/  MOV R67, R102 ;  /* 0x0000006600437202 */ /* 0x000fe20000000f00 */
[----:B------:R-:W-:Y:S02]  /*32110*/  IMAD.MOV.U32 R104, RZ, RZ, R69 ;  /* 0x000000ffff687224 */ /* 0x000fe400078e0045 */
[----:B------:R-:W-:Y:S02]  /*32120*/  IMAD.MOV.U32 R102, RZ, RZ, R103 ;  /* 0x000000ffff667224 */ /* 0x000fe400078e0067 */
[----:B------:R-:W-:-:S07]  /*32130*/  IMAD.MOV.U32 R69, RZ, RZ, R66 ;  /* 0x000000ffff457224 */ /* 0x000fce00078e0042 */
.L_x_2702:
[----:B------:R-:W-:Y:S05]  /*32140*/  BSYNC.RECONVERGENT B0 ;  /* 0x0000000000007941 */ /* 0x000fea0003800200 */
.L_x_2700:
        /* <DEDUP_REMOVED lines=9> */
.L_x_2704:
[----:B------:R-:W-:Y:S01]  /*321e0*/  MOV R66, R101 ;  /* 0x0000006500427202 */ /* 0x000fe20000000f00 */
[----:B------:R-:W-:Y:S02]  /*321f0*/  IMAD.MOV.U32 R103, RZ, RZ, R68 ;  /* 0x000000ffff677224 */ /* 0x000fe400078e0044 */
[----:B------:R-:W-:Y:S02]  /*32200*/  IMAD.MOV.U32 R101, RZ, RZ, R102 ;  /* 0x000000ffff657224 */ /* 0x000fe400078e0066 */
[----:B------:R-:W-:-:S07]  /*32210*/  IMAD.MOV.U32 R68, RZ, RZ, R69 ;  /* 0x000000ffff447224 */ /* 0x000fce00078e0045 */
.L_x_2705:
[----:B------:R-:W-:Y:S05]  /*32220*/  BSYNC.RECONVERGENT B0 ;  /* 0x0000000000007941 */ /* 0x000fea0003800200 */
.L_x_2703:
        /* <DEDUP_REMOVED lines=9> */
.L_x_2707:
[----:B------:R-:W-:Y:S01]  /*322c0*/  MOV R69, R100 ;  /* 0x0000006400457202 */ /* 0x000fe20000000f00 */
[----:B------:R-:W-:Y:S02]  /*322d0*/  IMAD.MOV.U32 R102, RZ, RZ, R71 ;  /* 0x000000ffff667224 */ /* 0x000fe400078e0047 */
[----:B------:R-:W-:Y:S02]  /*322e0*/  IMAD.MOV.U32 R100, RZ, RZ, R101 ;  /* 0x000000ffff647224 */ /* 0x000fe400078e0065 */
[----:B------:R-:W-:-:S07]  /*322f0*/  IMAD.MOV.U32 R71, RZ, RZ, R68 ;  /* 0x000000ffff477224 */ /* 0x000fce00078e0044 */
.L_x_2708:
[----:B------:R-:W-:Y:S05]  /*32300*/  BSYNC.RECONVERGENT B0 ;  /* 0x0000000000007941 */ /* 0x000fea0003800200 */
.L_x_2706:
        /* <DEDUP_REMOVED lines=9> */
.L_x_2710:
[----:B------:R-:W-:Y:S01]  /*323a0*/  MOV R68, R99 ;  /* 0x0000006300447202 */ /* 0x000fe20000000f00 */
[----:B------:R-:W-:Y:S02]  /*323b0*/  IMAD.MOV.U32 R101, RZ, RZ, R70 ;  /* 0x000000ffff657224 */ /* 0x000fe400078e0046 */
[----:B------:R-:W-:Y:S02]  /*323c0*/  IMAD.MOV.U32 R99, RZ, RZ, R100 ;  /* 0x000000ffff637224 */ /* 0x000fe400078e0064 */
[----:B------:R-:W-:-:S07]  /*323d0*/  IMAD.MOV.U32 R70, RZ, RZ, R71 ;  /* 0x000000ffff467224 */ /* 0x000fce00078e0047 */
.L_x_2711:
[----:B------:R-:W-:Y:S05]  /*323e0*/  BSYNC.RECONVERGENT B0 ;  /* 0x0000000000007941 */ /* 0x000fea0003800200 */
.L_x_2709:
        /* <DEDUP_REMOVED lines=9> */
.L_x_2713:
[----:B------:R-:W-:Y:S01]  /*32480*/  MOV R71, R96 ;  /* 0x0000006000477202 */ /* 0x000fe20000000f00 */
[----:B------:R-:W-:Y:S02]  /*32490*/  IMAD.MOV.U32 R100, RZ, RZ, R73 ;  /* 0x000000ffff647224 */ /* 0x000fe400078e0049 */
[----:B------:R-:W-:Y:S02]  /*324a0*/  IMAD.MOV.U32 R96, RZ, RZ, R99 ;  /* 0x000000ffff607224 */ /* 0x000fe400078e0063 */
[----:B------:R-:W-:-:S07]  /*324b0*/  IMAD.MOV.U32 R73, RZ, RZ, R70 ;  /* 0x000000ffff497224 */ /* 0x000fce00078e0046 */
.L_x_2714:
[----:B------:R-:W-:Y:S05]  /*324c0*/  BSYNC.RECONVERGENT B0 ;  /* 0x0000000000007941 */ /* 0x000fea0003800200 */
.L_x_2712:
        /* <DEDUP_REMOVED lines=9> */
.L_x_2716:
[----:B------:R-:W-:Y:S01]  /*32560*/  MOV R70, R97 ;  /* 0x0000006100467202 */ /* 0x000fe20000000f00 */
[----:B------:R-:W-:Y:S02]  /*32570*/  IMAD.MOV.U32 R99, RZ, RZ, R72 ;  /* 0x000000ffff637224 */ /* 0x000fe400078e0048 */
[----:B------:R-:W-:Y:S02]  /*32580*/  IMAD.MOV.U32 R97, RZ, RZ, R96 ;  /* 0x000000ffff617224 */ /* 0x000fe400078e0060 */
[----:B------:R-:W-:-:S07]  /*32590*/  IMAD.MOV.U32 R72, RZ, RZ, R73 ;  /* 0x000000ffff487224 */ /* 0x000fce00078e0049 */
.L_x_2717:
[----:B------:R-:W-:Y:S05]  /*325a0*/  BSYNC.RECONVERGENT B0 ;  /* 0x0000000000007941 */ /* 0x000fea0003800200 */
.L_x_2715:
        /* <DEDUP_REMOVED lines=9> */
.L_x_2719:
[----:B------:R-:W-:Y:S01]  /*32640*/  MOV R73, R94 ;  /* 0x0000005e00497202 */ /* 0x000fe20000000f00 */
[----:B------:R-:W-:Y:S02]  /*32650*/  IMAD.MOV.U32 R96, RZ, RZ, R75 ;  /* 0x000000ffff607224 */ /* 0x000fe400078e004b */
[----:B------:R-:W-:Y:S02]  /*32660*/  IMAD.MOV.U32 R94, RZ, RZ, R97 ;  /* 0x000000ffff5e7224 */ /* 0x000fe400078e0061 */
[----:B------:R-:W-:-:S07]  /*32670*/  IMAD.MOV.U32 R75, RZ, RZ, R72 ;  /* 0x000000ffff4b7224 */ /* 0x000fce00078e0048 */
.L_x_2720:
[----:B------:R-:W-:Y:S05]  /*32680*/  BSYNC.RECONVERGENT B0 ;  /* 0x0000000000007941 */ /* 0x000fea0003800200 */
.L_x_2718:
        /* <DEDUP_REMOVED lines=9> */
.L_x_2722:
[----:B------:R-:W-:Y:S01]  /*32720*/  MOV R72, R95 ;  /* 0x0000005f00487202 */ /* 0x000fe20000000f00 */
[----:B------:R-:W-:Y:S02]  /*32730*/  IMAD.MOV.U32 R97, RZ, RZ, R74 ;  /* 0x000000ffff617224 */ /* 0x000fe400078e004a */
[----:B------:R-:W-:Y:S02]  /*32740*/  IMAD.MOV.U32 R95, RZ, RZ, R94 ;  /* 0x000000ffff5f7224 */ /* 0x000fe400078e005e */
[----:B------:R-:W-:-:S07]  /*32750*/  IMAD.MOV.U32 R74, RZ, RZ, R75 ;  /* 0x000000ffff4a7224 */ /* 0x000fce00078e004b */
.L_x_2723:
[----:B------:R-:W-:Y:S05]  /*32760*/  BSYNC.RECONVERGENT B0 ;  /* 0x0000000000007941 */ /* 0x000fea0003800200 */
.L_x_2721:
        /* <DEDUP_REMOVED lines=9> */
.L_x_2725:
[----:B------:R-:W-:Y:S01]  /*32800*/  MOV R75, R92 ;  /* 0x0000005c004b7202 */ /* 0x000fe20000000f00 */
[----:B------:R-:W-:Y:S02]  /*32810*/  IMAD.MOV.U32 R94, RZ, RZ, R77 ;  /* 0x000000ffff5e7224 */ /* 0x000fe400078e004d */
[----:B------:R-:W-:Y:S02]  /*32820*/  IMAD.MOV.U32 R92, RZ, RZ, R95 ;  /* 0x000000ffff5c7224 */ /* 0x000fe400078e005f */
[----:B------:R-:W-:-:S07]  /*32830*/  IMAD.MOV.U32 R77, RZ, RZ, R74 ;  /* 0x000000ffff4d7224 */ /* 0x000fce00078e004a */
.L_x_2726:
[----:B------:R-:W-:Y:S05]  /*32840*/  BSYNC.RECONVERGENT B0 ;  /* 0x0000000000007941 */ /* 0x000fea0003800200 */
.L_x_2724:
        /* <DEDUP_REMOVED lines=9> */
.L_x_2728:
[----:B------:R-:W-:Y:S01]  /*328e0*/  MOV R74, R93 ;  /* 0x0000005d004a7202 */ /* 0x000fe20000000f00 */
[----:B------:R-:W-:Y:S02]  /*328f0*/  IMAD.MOV.U32 R95, RZ, RZ, R76 ;  /* 0x000000ffff5f7224 */ /* 0x000fe400078e004c */
[----:B------:R-:W-:Y:S02]  /*32900*/  IMAD.MOV.U32 R93, RZ, RZ, R92 ;  /* 0x000000ffff5d7224 */ /* 0x000fe400078e005c */
[----:B------:R-:W-:-:S07]  /*32910*/  IMAD.MOV.U32 R76, RZ, RZ, R77 ;  /* 0x000000ffff4c7224 */ /* 0x000fce00078e004d */
.L_x_2729:
[----:B------:R-:W-:Y:S05]  /*32920*/  BSYNC.RECONVERGENT B0 ;  /* 0x0000000000007941 */ /* 0x000fea0003800200 */
.L_x_2727:
        /* <DEDUP_REMOVED lines=9> */
.L_x_2731:
[----:B------:R-:W-:Y:S01]  /*329c0*/  MOV R77, R90 ;  /* 0x0000005a004d7202 */ /* 0x000fe20000000f00 */
[----:B------:R-:W-:Y:S02]  /*329d0*/  IMAD.MOV.U32 R92, RZ, RZ, R79 ;  /* 0x000000ffff5c7224 */ /* 0x000fe400078e004f */
[----:B------:R-:W-:Y:S02]  /*329e0*/  IMAD.MOV.U32 R90, RZ, RZ, R93 ;  /* 0x000000ffff5a7224 */ /* 0x000fe400078e005d */
[----:B------:R-:W-:-:S07]  /*329f0*/  IMAD.MOV.U32 R79, RZ, RZ, R76 ;  /* 0x000000ffff4f7224 */ /* 0x000fce00078e004c */
.L_x_2732:
[----:B------:R-:W-:Y:S05]  /*32a00*/  BSYNC.RECONVERGENT B0 ;  /* 0x0000000000007941 */ /* 0x000fea0003800200 */
.L_x_2730:
        /* <DEDUP_REMOVED lines=9> */
.L_x_2734:
[----:B------:R-:W-:Y:S01]  /*32aa0*/  MOV R76, R91 ;  /* 0x0000005b004c7202 */ /* 0x000fe20000000f00 */
[----:B------:R-:W-:Y:S02]  /*32ab0*/  IMAD.MOV.U32 R93, RZ, RZ, R78 ;  /* 0x000000ffff5d7224 */ /* 0x000fe400078e004e */
[----:B------:R-:W-:Y:S02]  /*32ac0*/  IMAD.MOV.U32 R91, RZ, RZ, R90 ;  /* 0x000000ffff5b7224 */ /* 0x000fe400078e005a */
[----:B------:R-:W-:-:S07]  /*32ad0*/  IMAD.MOV.U32 R78, RZ, RZ, R79 ;  /* 0x000000ffff4e7224 */ /* 0x000fce00078e004f */
.L_x_2735:
[----:B------:R-:W-:Y:S05]  /*32ae0*/  BSYNC.RECONVERGENT B0 ;  /* 0x0000000000007941 */ /* 0x000fea0003800200 */
.L_x_2733:
        /* <DEDUP_REMOVED lines=9> */
.L_x_2737:
[----:B------:R-:W-:Y:S01]  /*32b80*/  MOV R79, R88 ;  /* 0x00000058004f7202 */ /* 0x000fe20000000f00 */
[----:B------:R-:W-:Y:S02]  /*32b90*/  IMAD.MOV.U32 R90, RZ, RZ, R81 ;  /* 0x000000ffff5a7224 */ /* 0x000fe400078e0051 */
[----:B------:R-:W-:Y:S02]  /*32ba0*/  IMAD.MOV.U32 R88, RZ, RZ, R91 ;  /* 0x000000ffff587224 */ /* 0x000fe400078e005b */
[----:B------:R-:W-:-:S07]  /*32bb0*/  IMAD.MOV.U32 R81, RZ, RZ, R78 ;  /* 0x000000ffff517224 */ /* 0x000fce00078e004e */
.L_x_2738:
[----:B------:R-:W-:Y:S05]  /*32bc0*/  BSYNC.RECONVERGENT B0 ;  /* 0x0000000000007941 */ /* 0x000fea0003800200 */
.L_x_2736:
        /* <DEDUP_REMOVED lines=9> */
.L_x_2740:
[----:B------:R-:W-:Y:S01]  /*32c60*/  MOV R78, R89 ;  /* 0x00000059004e7202 */ /* 0x000fe20000000f00 */
[----:B------:R-:W-:Y:S02]  /*32c70*/  IMAD.MOV.U32 R91, RZ, RZ, R80 ;  /* 0x000000ffff5b7224 */ /* 0x000fe400078e0050 */
[----:B------:R-:W-:Y:S02]  /*32c80*/  IMAD.MOV.U32 R89, RZ, RZ, R88 ;  /* 0x000000ffff597224 */ /* 0x000fe400078e0058 */
[----:B------:R-:W-:-:S07]  /*32c90*/  IMAD.MOV.U32 R80, RZ, RZ, R81 ;  /* 0x000000ffff507224 */ /* 0x000fce00078e0051 */
.L_x_2741:
[----:B------:R-:W-:Y:S05]  /*32ca0*/  BSYNC.RECONVERGENT B0 ;  /* 0x0000000000007941 */ /* 0x000fea0003800200 */
.L_x_2739:
        /* <DEDUP_REMOVED lines=9> */
.L_x_2743:
[----:B------:R-:W-:Y:S01]  /*32d40*/  MOV R81, R86 ;  /* 0x0000005600517202 */ /* 0x000fe20000000f00 */
[----:B------:R-:W-:Y:S02]  /*32d50*/  IMAD.MOV.U32 R88, RZ, RZ, R83 ;  /* 0x000000ffff587224 */ /* 0x000fe400078e0053 */
[----:B------:R-:W-:Y:S02]  /*32d60*/  IMAD.MOV.U32 R86, RZ, RZ, R89 ;  /* 0x000000ffff567224 */ /* 0x000fe400078e0059 */
[----:B------:R-:W-:-:S07]  /*32d70*/  IMAD.MOV.U32 R83, RZ, RZ, R80 ;  /* 0x000000ffff537224 */ /* 0x000fce00078e0050 */
.L_x_2744:
[----:B------:R-:W-:Y:S05]  /*32d80*/  BSYNC.RECONVERGENT B0 ;  /* 0x0000000000007941 */ /* 0x000fea0003800200 */
.L_x_2742:
        /* <DEDUP_REMOVED lines=9> */
.L_x_2746:
[----:B------:R-:W-:Y:S01]  /*32e20*/  MOV R80, R87 ;  /* 0x0000005700507202 */ /* 0x000fe20000000f00 */
[----:B------:R-:W-:Y:S02]  /*32e30*/  IMAD.MOV.U32 R89, RZ, RZ, R82 ;  /* 0x000000ffff597224 */ /* 0x000fe400078e0052 */
[----:B------:R-:W-:Y:S02]  /*32e40*/  IMAD.MOV.U32 R87, RZ, RZ, R86 ;  /* 0x000000ffff577224 */ /* 0x000fe400078e0056 */
[----:B------:R-:W-:-:S07]  /*32e50*/  IMAD.MOV.U32 R82, RZ, RZ, R83 ;  /* 0x000000ffff527224 */ /* 0x000fce00078e0053 */
.L_x_2747:
[----:B------:R-:W-:Y:S05]  /*32e60*/  BSYNC.RECONVERGENT B0 ;  /* 0x0000000000007941 */ /* 0x000fea0003800200 */
.L_x_2745:
        /* <DEDUP_REMOVED lines=9> */
.L_x_2749:
[----:B------:R-:W-:Y:S01]  /*32f00*/  MOV R83, R84 ;  /* 0x0000005400537202 */ /* 0x000fe20000000f00 */
[----:B------:R-:W-:Y:S02]  /*32f10*/  IMAD.MOV.U32 R86, RZ, RZ, R85 ;  /* 0x000000ffff567224 */ /* 0x000fe400078e0055 */
[----:B------:R-:W-:Y:S02]  /*32f20*/  IMAD.MOV.U32 R84, RZ, RZ, R87 ;  /* 0x000000ffff547224 */ /* 0x000fe400078e0057 */
[----:B------:R-:W-:-:S07]  /*32f30*/  IMAD.MOV.U32 R85, RZ, RZ, R82 ;  /* 0x000000ffff557224 */ /* 0x000fce00078e0052 */
.L_x_2750:
[----:B------:R-:W-:Y:S05]  /*32f40*/  BSYNC.RECONVERGENT B0 ;  /* 0x0000000000007941 */ /* 0x000fea0003800200 */
.L_x_2748:
        /* <DEDUP_REMOVED lines=9> */
.L_x_2752:
[----:B------:R-:W-:Y:S01]  /*32fe0*/  MOV R82, R35 ;  /* 0x0000002300527202 */ /* 0x000fe20000000f00 */
[----:B------:R-:W-:Y:S02]  /*32ff0*/  IMAD.MOV.U32 R87, RZ, RZ, R34 ;  /* 0x000000ffff577224 */ /* 0x000fe400078e0022 */
[----:B------:R-:W-:Y:S02]  /*33000*/  IMAD.MOV.U32 R35, RZ, RZ, R84 ;  /* 0x000000ffff237224 */ /* 0x000fe400078e0054 */
[----:B------:R-:W-:-:S07]  /*33010*/  IMAD.MOV.U32 R34, RZ, RZ, R85 ;  /* 0x000000ffff227224 */ /* 0x000fce00078e0055 */
.L_x_2753:
[----:B------:R-:W-:Y:S05]  /*33020*/  BSYNC.RECONVERGENT B0 ;  /* 0x0000000000007941 */ /* 0x000fea0003800200 */
.L_x_2751:
        /* <DEDUP_REMOVED lines=9> */
.L_x_2755:
[----:B------:R-:W-:Y:S01]  /*330c0*/  MOV R85, R32 ;  /* 0x0000002000557202 */ /* 0x000fe20000000f00 */
[----:B------:R-:W-:Y:S02]  /*330d0*/  IMAD.MOV.U32 R84, RZ, RZ, R33 ;  /* 0x000000ffff547224 */ /* 0x000fe400078e0021 */
[----:B------:R-:W-:Y:S02]  /*330e0*/  IMAD.MOV.U32 R32, RZ, RZ, R35 ;  /* 0x000000ffff207224 */ /* 0x000fe400078e0023 */
[----:B------:R-:W-:-:S07]  /*330f0*/  IMAD.MOV.U32 R33, RZ, RZ, R34 ;  /* 0x000000ffff217224 */ /* 0x000fce00078e0022 */
.L_x_2756:
[----:B------:R-:W-:Y:S05]  /*33100*/  BSYNC.RECONVERGENT B0 ;  /* 0x0000000000007941 */ /* 0x000fea0003800200 */
.L_x_2754:
        /* <DEDUP_REMOVED lines=9> */
.L_x_2758:
[----:B------:R-:W-:Y:S01]  /*331a0*/  MOV R34, R31 ;  /* 0x0000001f00227202 */ /* 0x000fe20000000f00 */
[----:B------:R-:W-:Y:S02]  /*331b0*/  IMAD.MOV.U32 R35, RZ, RZ, R30 ;  /* 0x000000ffff237224 */ /* 0x000fe400078e001e */
[----:B------:R-:W-:Y:S02]  /*331c0*/  IMAD.MOV.U32 R31, RZ, RZ, R32 ;  /* 0x000000ffff1f7224 */ /* 0x000fe400078e0020 */
[----:B------:R-:W-:-:S07]  /*331d0*/  IMAD.MOV.U32 R30, RZ, RZ, R33 ;  /* 0x000000ffff1e7224 */ /* 0x000fce00078e0021 */
.L_x_2759:
[----:B------:R-:W-:Y:S05]  /*331e0*/  BSYNC.RECONVERGENT B0 ;  /* 0x0000000000007941 */ /* 0x000fea0003800200 */
.L_x_2757:
        /* <DEDUP_REMOVED lines=9> */
.L_x_2761:
[----:B------:R-:W-:Y:S01]  /*33280*/  MOV R33, R28 ;  /* 0x0000001c00217202 */ /* 0x000fe20000000f00 */
[----:B------:R-:W-:Y:S02]  /*33290*/  IMAD.MOV.U32 R32, RZ, RZ, R29 ;  /* 0x000000ffff207224 */ /* 0x000fe400078e001d */
[----:B------:R-:W-:Y:S02]  /*332a0*/  IMAD.MOV.U32 R28, RZ, RZ, R31 ;  /* 0x000000ffff1c7224 */ /* 0x000fe400078e001f */
[----:B------:R-:W-:-:S07]  /*332b0*/  IMAD.MOV.U32 R29, RZ, RZ, R30 ;  /* 0x000000ffff1d7224 */ /* 0x000fce00078e001e */
.L_x_2762:
[----:B------:R-:W-:Y:S05]  /*332c0*/  BSYNC.RECONVERGENT B0 ;  /* 0x0000000000007941 */ /* 0x000fea0003800200 */
.L_x_2760:
        /* <DEDUP_REMOVED lines=9> */
.L_x_2764:
[----:B------:R-:W-:Y:S01]  /*33360*/  MOV R30, R27 ;  /* 0x0000001b001e7202 */ /* 0x000fe20000000f00 */
[----:B------:R-:W-:Y:S02]  /*33370*/  IMAD.MOV.U32 R31, RZ, RZ, R26 ;  /* 0x000000ffff1f7224 */ /* 0x000fe400078e001a */
[----:B------:R-:W-:Y:S02]  /*33380*/  IMAD.MOV.U32 R27, RZ, RZ, R28 ;  /* 0x000000ffff1b7224 */ /* 0x000fe400078e001c */
[----:B------:R-:W-:-:S07]  /*33390*/  IMAD.MOV.U32 R26, RZ, RZ, R29 ;  /* 0x000000ffff1a7224 */ /* 0x000fce00078e001d */
.L_x_2765:
[----:B------:R-:W-:Y:S05]  /*333a0*/  BSYNC.RECONVERGENT B0 ;  /* 0x0000000000007941 */ /* 0x000fea0003800200 */
.L_x_2763:
        /* <DEDUP_REMOVED lines=9> */
.L_x_2767:
[----:B------:R-:W-:Y:S01]  /*33440*/  MOV R29, R24 ;  /* 0x00000018001d7202 */ /* 0x000fe20000000f00 */
[----:B------:R-:W-:Y:S02]  /*33450*/  IMAD.MOV.U32 R28, RZ, RZ, R25 ;  /* 0x000000ffff1c7224 */ /* 0x000fe400078e0019 */
[----:B------:R-:W-:Y:S02]  /*33460*/  IMAD.MOV.U32 R24, RZ, RZ, R27 ;  /* 0x000000ffff187224 */ /* 0x000fe400078e001b */
[----:B------:R-:W-:-:S07]  /*33470*/  IMAD.MOV.U32 R25, RZ, RZ, R26 ;  /* 0x000000ffff197224 */ /* 0x000fce00078e001a */
.L_x_2768:
[----:B------:R-:W-:Y:S05]  /*33480*/  BSYNC.RECONVERGENT B0 ;  /* 0x0000000000007941 */ /* 0x000fea0003800200 */
.L_x_2766:
        /* <DEDUP_REMOVED lines=9> */
.L_x_2770:
[----:B------:R-:W-:Y:S01]  /*33520*/  MOV R26, R23 ;  /* 0x00000017001a7202 */ /* 0x000fe20000000f00 */
[----:B------:R-:W-:Y:S02]  /*33530*/  IMAD.MOV.U32 R27, RZ, RZ, R22 ;  /* 0x000000ffff1b7224 */ /* 0x000fe400078e0016 */
[----:B------:R-:W-:Y:S02]  /*33540*/  IMAD.MOV.U32 R23, RZ, RZ, R24 ;  /* 0x000000ffff177224 */ /* 0x000fe400078e0018 */
[----:B------:R-:W-:-:S07]  /*33550*/  IMAD.MOV.U32 R22, RZ, RZ, R25 ;  /* 0x000000ffff167224 */ /* 0x000fce00078e0019 */
.L_x_2771:
[----:B------:R-:W-:Y:S05]  /*33560*/  BSYNC.RECONVERGENT B0 ;  /* 0x0000000000007941 */ /* 0x000fea0003800200 */
.L_x_2769:
        /* <DEDUP_REMOVED lines=9> */
.L_x_2773:
[----:B------:R-:W-:Y:S01]  /*33600*/  MOV R25, R20 ;  /* 0x0000001400197202 */ /* 0x000fe20000000f00 */
[----:B------:R-:W-:Y:S02]  /*33610*/  IMAD.MOV.U32 R24, RZ, RZ, R21 ;  /* 0x000000ffff187224 */ /* 0x000fe400078e0015 */
[----:B------:R-:W-:Y:S02]  /*33620*/  IMAD.MOV.U32 R20, RZ, RZ, R23 ;  /* 0x000000ffff147224 */ /* 0x000fe400078e0017 */
[----:B------:R-:W-:-:S07]  /*33630*/  IMAD.MOV.U32 R21, RZ, RZ, R22 ;  /* 0x000000ffff157224 */ /* 0x000fce00078e0016 */
.L_x_2774:
[----:B------:R-:W-:Y:S05]  /*33640*/  BSYNC.RECONVERGENT B0 ;  /* 0x0000000000007941 */ /* 0x000fea0003800200 */
.L_x_2772:
        /* <DEDUP_REMOVED lines=9> */
.L_x_2776:
[----:B------:R-:W-:Y:S01]  /*336e0*/  MOV R22, R19 ;  /* 0x0000001300167202 */ /* 0x000fe20000000f00 */
[----:B------:R-:W-:Y:S02]  /*336f0*/  IMAD.MOV.U32 R23, RZ, RZ, R18 ;  /* 0x000000ffff177224 */ /* 0x000fe400078e0012 */
[----:B------:R-:W-:Y:S02]  /*33700*/  IMAD.MOV.U32 R19, RZ, RZ, R20 ;  /* 0x000000ffff137224 */ /* 0x000fe400078e0014 */
[----:B------:R-:W-:-:S07]  /*33710*/  IMAD.MOV.U32 R18, RZ, RZ, R21 ;  /* 0x000000ffff127224 */ /* 0x000fce00078e0015 */
.L_x_2777:
[----:B------:R-:W-:Y:S05]  /*33720*/  BSYNC.RECONVERGENT B0 ;  /* 0x0000000000007941 */ /* 0x000fea0003800200 */
.L_x_2775:
        /* <DEDUP_REMOVED lines=9> */
.L_x_2779:
[----:B------:R-:W-:Y:S01]  /*337c0*/  MOV R21, R16 ;  /* 0x0000001000157202 */ /* 0x000fe20000000f00 */
[----:B------:R-:W-:Y:S02]  /*337d0*/  IMAD.MOV.U32 R20, RZ, RZ, R17 ;  /* 0x000000ffff147224 */ /* 0x000fe400078e0011 */
[----:B------:R-:W-:Y:S02]  /*337e0*/  IMAD.MOV.U32 R16, RZ, RZ, R19 ;  /* 0x000000ffff107224 */ /* 0x000fe400078e0013 */
[----:B------:R-:W-:-:S07]  /*337f0*/  IMAD.MOV.U32 R17, RZ, RZ, R18 ;  /* 0x000000ffff117224 */ /* 0x000fce00078e0012 */
.L_x_2780:
[----:B------:R-:W-:Y:S05]  /*33800*/  BSYNC.RECONVERGENT B0 ;  /* 0x0000000000007941 */ /* 0x000fea0003800200 */
.L_x_2778:
        /* <DEDUP_REMOVED lines=9> */
.L_x_2782:
[----:B------:R-:W-:Y:S01]  /*338a0*/  MOV R18, R15 ;  /* 0x0000000f00127202 */ /* 0x000fe20000000f00 */
[----:B------:R-:W-:Y:S02]  /*338b0*/  IMAD.MOV.U32 R19, RZ, RZ, R14 ;  /* 0x000000ffff137224 */ /* 0x000fe400078e000e */
[----:B------:R-:W-:Y:S02]  /*338c0*/  IMAD.MOV.U32 R15, RZ, RZ, R16 ;  /* 0x000000ffff0f7224 */ /* 0x000fe400078e0010 */
[----:B------:R-:W-:-:S07]  /*338d0*/  IMAD.MOV.U32 R14, RZ, RZ, R17 ;  /* 0x000000ffff0e7224 */ /* 0x000fce00078e0011 */
.L_x_2783:
[----:B------:R-:W-:Y:S05]  /*338e0*/  BSYNC.RECONVERGENT B0 ;  /* 0x0000000000007941 */ /* 0x000fea0003800200 */
.L_x_2781:
        /* <DEDUP_REMOVED lines=9> */
.L_x_2785:
[----:B------:R-:W-:Y:S01]  /*33980*/  MOV R17, R0 ;  /* 0x0000000000117202 */ /* 0x000fe20000000f00 */
[----:B------:R-:W-:Y:S02]  /*33990*/  IMAD.MOV.U32 R16, RZ, RZ, R13 ;  /* 0x000000ffff107224 */ /* 0x000fe400078e000d */
[----:B------:R-:W-:Y:S02]  /*339a0*/  IMAD.MOV.U32 R0, RZ, RZ, R15 ;  /* 0x000000ffff007224 */ /* 0x000fe400078e000f */
[----:B------:R-:W-:-:S07]  /*339b0*/  IMAD.MOV.U32 R13, RZ, RZ, R14 ;  /* 0x000000ffff0d7224 */ /* 0x000fce00078e000e */
.L_x_2786:
[----:B------:R-:W-:Y:S05]  /*339c0*/  BSYNC.RECONVERGENT B0 ;  /* 0x0000000000007941 */ /* 0x000fea0003800200 */
.L_x_2784:
        /* <DEDUP_REMOVED lines=9> */
.L_x_2788:
[----:B------:R-:W-:Y:S01]  /*33a60*/  MOV R14, R11 ;  /* 0x0000000b000e7202 */ /* 0x000fe20000000f00 */
[----:B------:R-:W-:Y:S02]  /*33a70*/  IMAD.MOV.U32 R15, RZ, RZ, R12 ;  /* 0x000000ffff0f7224 */ /* 0x000fe400078e000c */
[----:B------:R-:W-:Y:S02]  /*33a80*/  IMAD.MOV.U32 R11, RZ, RZ, R0 ;  /* 0x000000ffff0b7224 */ /* 0x000fe400078e0000 */
[----:B------:R-:W-:-:S07]  /*33a90*/  IMAD.MOV.U32 R12, RZ, RZ, R13 ;  /* 0x000000ffff0c7224 */ /* 0x000fce00078e000d */
.L_x_2789:
[----:B------:R-:W-:Y:S05]  /*33aa0*/  BSYNC.RECONVERGENT B0 ;  /* 0x0000000000007941 */ /* 0x000fea0003800200 */
.L_x_2787:
        /* <DEDUP_REMOVED lines=9> */
.L_x_2791:
[----:B------:R-:W-:Y:S01]  /*33b40*/  MOV R13, R10 ;  /* 0x0000000a000d7202 */ /* 0x000fe20000000f00 */
[----:B------:R-:W-:Y:S02]  /*33b50*/  IMAD.MOV.U32 R0, RZ, RZ, R9 ;  /* 0x000000ffff007224 */ /* 0x000fe400078e0009 */
[----:B------:R-:W-:Y:S02]  /*33b60*/  IMAD.MOV.U32 R10, RZ, RZ, R11 ;  /* 0x000000ffff0a7224 */ /* 0x000fe400078e000b */
[----:B------:R-:W-:-:S07]  /*33b70*/  IMAD.MOV.U32 R9, RZ, RZ, R12 ;  /* 0x000000ffff097224 */ /* 0x000fce00078e000c */
.L_x_2792:
[----:B------:R-:W-:Y:S05]  /*33b80*/  BSYNC.RECONVERGENT B0 ;  /* 0x0000000000007941 */ /* 0x000fea0003800200 */
.L_x_2790:
        /* <DEDUP_REMOVED lines=9> */
.L_x_2794:
[----:B------:R-:W-:Y:S01]  /*33c20*/  MOV R12, R7 ;  /* 0x00000007000c7202 */ /* 0x000fe20000000f00 */
[----:B------:R-:W-:Y:S02]  /*33c30*/  IMAD.MOV.U32 R11, RZ, RZ, R8 ;  /* 0x000000ffff0b7224 */ /* 0x000fe400078e0008 */
[----:B------:R-:W-:Y:S02]  /*33c40*/  IMAD.MOV.U32 R7, RZ, RZ, R10 ;  /* 0x000000ffff077224 */ /* 0x000fe400078e000a */
[----:B------:R-:W-:-:S07]  /*33c50*/  IMAD.MOV.U32 R8, RZ, RZ, R9 ;  /* 0x000000ffff087224 */ /* 0x000fce00078e0009 */
.L_x_2795:
[----:B------:R-:W-:Y:S05]  /*33c60*/  BSYNC.RECONVERGENT B0 ;  /* 0x0000000000007941 */ /* 0x000fea0003800200 */
.L_x_2793:
        /* <DEDUP_REMOVED lines=9> */
.L_x_2797:
[----:B------:R-:W-:Y:S01]  /*33d00*/  MOV R9, R134 ;  /* 0x0000008600097202 */ /* 0x000fe20000000f00 */
[----:B------:R-:W-:Y:S02]  /*33d10*/  IMAD.MOV.U32 R10, RZ, RZ, R135 ;  /* 0x000000ffff0a7224 */ /* 0x000fe400078e0087 */
[----:B------:R-:W-:Y:S02]  /*33d20*/  IMAD.MOV.U32 R134, RZ, RZ, R7 ;  /* 0x000000ffff867224 */ /* 0x000fe400078e0007 */
[----:B------:R-:W-:-:S07]  /*33d30*/  IMAD.MOV.U32 R135, RZ, RZ, R8 ;  /* 0x000000ffff877224 */ /* 0x000fce00078e0008 */
.L_x_2798:
[----:B------:R-:W-:Y:S05]  /*33d40*/  BSYNC.RECONVERGENT B0 ;  /* 0x0000000000007941 */ /* 0x000fea0003800200 */
.L_x_2796:
        /* <DEDUP_REMOVED lines=9> */
.L_x_2800:
[----:B------:R-:W-:Y:S01]  /*33de0*/  MOV R8, R133 ;  /* 0x0000008500087202 */ /* 0x000fe20000000f00 */
[----:B------:R-:W-:Y:S02]  /*33df0*/  IMAD.MOV.U32 R7, RZ, RZ, R36 ;  /* 0x000000ffff077224 */ /* 0x000fe400078e0024 */
[----:B------:R-:W-:Y:S02]  /*33e00*/  IMAD.MOV.U32 R133, RZ, RZ, R134 ;  /* 0x000000ffff857224 */ /* 0x000fe400078e0086 */
[----:B------:R-:W-:-:S07]  /*33e10*/  IMAD.MOV.U32 R36, RZ, RZ, R135 ;  /* 0x000000ffff247224 */ /* 0x000fce00078e0087 */
.L_x_2801:
[----:B------:R-:W-:Y:S05]  /*33e20*/  BSYNC.RECONVERGENT B0 ;  /* 0x0000000000007941 */ /* 0x000fea0003800200 */
.L_x_2799:
        /* <DEDUP_REMOVED lines=9> */
.L_x_2803:
[----:B------:R-:W-:Y:S01]  /*33ec0*/  MOV R135, R132 ;  /* 0x0000008400877202 */ /* 0x000fe20000000f00 */
[----:B------:R-:W-:Y:S02]  /*33ed0*/  IMAD.MOV.U32 R134, RZ, RZ, R39 ;  /* 0x000000ffff867224 */ /* 0x000fe400078e0027 */
[----:B------:R-:W-:Y:S02]  /*33ee0*/  IMAD.MOV.U32 R132, RZ, RZ, R133 ;  /* 0x000000ffff847224 */ /* 0x000fe400078e0085 */
[----:B------:R-:W-:-:S07]  /*33ef0*/  IMAD.MOV.U32 R39, RZ, RZ, R36 ;  /* 0x000000ffff277224 */ /* 0x000fce00078e0024 */
.L_x_2804:
[----:B------:R-:W-:Y:S05]  /*33f00*/  BSYNC.RECONVERGENT B0 ;  /* 0x0000000000007941 */ /* 0x000fea0003800200 */
.L_x_2802:
        /* <DEDUP_REMOVED lines=9> */
.L_x_2806:
[----:B------:R-:W-:Y:S01]  /*33fa0*/  MOV R36, R131 ;  /* 0x0000008300247202 */ /* 0x000fe20000000f00 */
[----:B------:R-:W-:Y:S02]  /*33fb0*/  IMAD.MOV.U32 R133, RZ, RZ, R38 ;  /* 0x000000ffff857224 */ /* 0x000fe400078e0026 */
[----:B------:R-:W-:Y:S02]  /*33fc0*/  IMAD.MOV.U32 R131, RZ, RZ, R132 ;  /* 0x000000ffff837224 */ /* 0x000fe400078e0084 */
[----:B------:R-:W-:-:S07]  /*33fd0*/  IMAD.MOV.U32 R38, RZ, RZ, R39 ;  /* 0x000000ffff267224 */ /* 0x000fce00078e0027 */
.L_x_2807:
[----:B------:R-:W-:Y:S05]  /*33fe0*/  BSYNC.RECONVERGENT B0 ;  /* 0x0000000000007941 */ /* 0x000fea0003800200 */
.L_x_2805:
        /* <DEDUP_REMOVED lines=9> */
.L_x_2809:
[----:B------:R-:W-:Y:S01]  /*34080*/  MOV R39, R130 ;  /* 0x0000008200277202 */ /* 0x000fe20000000f00 */
[----:B------:R-:W-:Y:S02]  /*34090*/  IMAD.MOV.U32 R132, RZ, RZ, R41 ;  /* 0x000000ffff847224 */ /* 0x000fe400078e0029 */
[----:B------:R-:W-:Y:S02]  /*340a0*/  IMAD.MOV.U32 R130, RZ, RZ, R131 ;  /* 0x000000ffff827224 */ /* 0x000fe400078e0083 */
[----:B------:R-:W-:-:S07]  /*340b0*/  IMAD.MOV.U32 R41, RZ, RZ, R38 ;  /* 0x000000ffff297224 */ /* 0x000fce00078e0026 */
.L_x_2810:
[----:B------:R-:W-:Y:S05]  /*340c0*/  BSYNC.RECONVERGENT B0 ;  /* 0x0000000000007941 */ /* 0x000fea0003800200 */
.L_x_2808:
        /* <DEDUP_REMOVED lines=9> */
.L_x_2812:
[----:B------:R-:W-:Y:S01]  /*34160*/  MOV R38, R129 ;  /* 0x0000008100267202 */ /* 0x000fe20000000f00 */
[----:B------:R-:W-:Y:S02]  /*34170*/  IMAD.MOV.U32 R131, RZ, RZ, R40 ;  /* 0x000000ffff837224 */ /* 0x000fe400078e0028 */
[----:B------:R-:W-:Y:S02]  /*34180*/  IMAD.MOV.U32 R129, RZ, RZ, R130 ;  /* 0x000000ffff817224 */ /* 0x000fe400078e0082 */
[----:B------:R-:W-:-:S07]  /*34190*/  IMAD.MOV.U32 R40, RZ, RZ, R41 ;  /* 0x000000ffff287224 */ /* 0x000fce00078e0029 */
.L_x_2813:
[----:B------:R-:W-:Y:S05]  /*341a0*/  BSYNC.RECONVERGENT B0 ;  /* 0x0000000000007941 */ /* 0x000fea0003800200 */
.L_x_2811:
        /* <DEDUP_REMOVED lines=9> */
.L_x_2815:
[----:B------:R-:W-:Y:S01]  /*34240*/  MOV R41, R128 ;  /* 0x0000008000297202 */ /* 0x000fe20000000f00 */
[----:B------:R-:W-:Y:S02]  /*34250*/  IMAD.MOV.U32 R130, RZ, RZ, R43 ;  /* 0x000000ffff827224 */ /* 0x000fe400078e002b */
[----:B------:R-:W-:Y:S02]  /*34260*/  IMAD.MOV.U32 R128, RZ, RZ, R129 ;  /* 0x000000ffff807224 */ /* 0x000fe400078e0081 */
[----:B------:R-:W-:-:S07]  /*34270*/  IMAD.MOV.U32 R43, RZ, RZ, R40 ;  /* 0x000000ffff2b7224 */ /* 0x000fce00078e0028 */
.L_x_2816:
[----:B------:R-:W-:Y:S05]  /*34280*/  BSYNC.RECONVERGENT B0 ;  /* 0x0000000000007941 */ /* 0x000fea0003800200 */
.L_x_2814:
        /* <DEDUP_REMOVED lines=9> */
.L_x_2818:
[----:B------:R-:W-:Y:S01]  /*34320*/  MOV R40, R127 ;  /* 0x0000007f00287202 */ /* 0x000fe20000000f00 */
[----:B------:R-:W-:Y:S02]  /*34330*/  IMAD.MOV.U32 R129, RZ, RZ, R42 ;  /* 0x000000ffff817224 */ /* 0x000fe400078e002a */
[----:B------:R-:W-:Y:S02]  /*34340*/  IMAD.MOV.U32 R127, RZ, RZ, R128 ;  /* 0x000000ffff7f7224 */ /* 0x000fe400078e0080 */
[----:B------:R-:W-:-:S07]  /*34350*/  IMAD.MOV.U32 R42, RZ, RZ, R43 ;  /* 0x000000ffff2a7224 */ /* 0x000fce00078e002b */
.L_x_2819:
[----:B------:R-:W-:Y:S05]  /*34360*/  BSYNC.RECONVERGENT B0 ;  /* 0x0000000000007941 */ /* 0x000fea0003800200 */
.L_x_2817:
        /* <DEDUP_REMOVED lines=9> */
.L_x_2821:
[----:B------:R-:W-:Y:S01]  /*34400*/  MOV R43, R126 ;  /* 0x0000007e002b7202 */ /* 0x000fe20000000f00 */
[----:B------:R-:W-:Y:S02]  /*34410*/  IMAD.MOV.U32 R128, RZ, RZ, R45 ;  /* 0x000000ffff807224 */ /* 0x000fe400078e002d */
[----:B------:R-:W-:Y:S02]  /*34420*/  IMAD.MOV.U32 R126, RZ, RZ, R127 ;  /* 0x000000ffff7e7224 */ /* 0x000fe400078e007f */
[----:B------:R-:W-:-:S07]  /*34430*/  IMAD.MOV.U32 R45, RZ, RZ, R42 ;  /* 0x000000ffff2d7224 */ /* 0x000fce00078e002a */
.L_x_2822:
[----:B------:R-:W-:Y:S05]  /*34440*/  BSYNC.RECONVERGENT B0 ;  /* 0x0000000000007941 */ /* 0x000fea0003800200 */
.L_x_2820:
        /* <DEDUP_REMOVED lines=9> */
.L_x_2824:
[----:B------:R-:W-:Y:S01]  /*344e0*/  MOV R42, R125 ;  /* 0x0000007d002a7202 */ /* 0x000fe20000000f00 */
[----:B------:R-:W-:Y:S02]  /*344f0*/  IMAD.MOV.U32 R127, RZ, RZ, R44 ;  /* 0x000000ffff7f7224 */ /* 0x000fe400078e002c */
[----:B------:R-:W-:Y:S02]  /*34500*/  IMAD.MOV.U32 R125, RZ, RZ, R126 ;  /* 0x000000ffff7d7224 */ /* 0x000fe400078e007e */
[----:B------:R-:W-:-:S07]  /*34510*/  IMAD.MOV.U32 R44, RZ, RZ, R45 ;  /* 0x000000ffff2c7224 */ /* 0x000fce00078e002d */
.L_x_2825:
[----:B------:R-:W-:Y:S05]  /*34520*/  BSYNC.RECONVERGENT B0 ;  /* 0x0000000000007941 */ /* 0x000fea0003800200 */
.L_x_2823:
        /* <DEDUP_REMOVED lines=9> */
.L_x_2827:
[----:B------:R-:W-:Y:S01]  /*345c0*/  MOV R45, R124 ;  /* 0x0000007c002d7202 */ /* 0x000fe20000000f00 */
[----:B------:R-:W-:Y:S02]  /*345d0*/  IMAD.MOV.U32 R126, RZ, RZ, R47 ;  /* 0x000000ffff7e7224 */ /* 0x000fe400078e002f */
[----:B------:R-:W-:Y:S02]  /*345e0*/  IMAD.MOV.U32 R124, RZ, RZ, R125 ;  /* 0x000000ffff7c7224 */ /* 0x000fe400078e007d */
[----:B------:R-:W-:-:S07]  /*345f0*/  IMAD.MOV.U32 R47, RZ, RZ, R44 ;  /* 0x000000ffff2f7224 */ /* 0x000fce00078e002c */
.L_x_2828:
[----:B------:R-:W-:Y:S05]  /*34600*/  BSYNC.RECONVERGENT B0 ;  /* 0x0000000000007941 */ /* 0x000fea0003800200 */
.L_x_2826:
        /* <DEDUP_REMOVED lines=9> */
.L_x_2830:
[----:B------:R-:W-:Y:S01]  /*346a0*/  MOV R44, R123 ;  /* 0x0000007b002c7202 */ /* 0x000fe20000000f00 */
[----:B------:R-:W-:Y:S02]  /*346b0*/  IMAD.MOV.U32 R125, RZ, RZ, R46 ;  /* 0x000000ffff7d7224 */ /* 0x000fe400078e002e */
[----:B------:R-:W-:Y:S02]  /*346c0*/  IMAD.MOV.U32 R123, RZ, RZ, R124 ;  /* 0x000000ffff7b7224 */ /* 0x000fe400078e007c */
[----:B------:R-:W-:-:S07]  /*346d0*/  IMAD.MOV.U32 R46, RZ, RZ, R47 ;  /* 0x000000ffff2e7224 */ /* 0x000fce00078e002f */
.L_x_2831:
[----:B------:R-:W-:Y:S05]  /*346e0*/  BSYNC.RECONVERGENT B0 ;  /* 0x0000000000007941 */ /* 0x000fea0003800200 */
.L_x_2829:
        /* <DEDUP_REMOVED lines=9> */
.L_x_2833:
[----:B------:R-:W-:Y:S01]  /*34780*/  MOV R47, R122 ;  /* 0x0000007a002f7202 */ /* 0x000fe20000000f00 */
[----:B------:R-:W-:Y:S02]  /*34790*/  IMAD.MOV.U32 R124, RZ, RZ, R49 ;  /* 0x000000ffff7c7224 */ /* 0x000fe400078e0031 */
[----:B------:R-:W-:Y:S02]  /*347a0*/  IMAD.MOV.U32 R122, RZ, RZ, R123 ;  /* 0x000000ffff7a7224 */ /* 0x000fe400078e007b */
[----:B------:R-:W-:-:S07]  /*347b0*/  IMAD.MOV.U32 R49, RZ, RZ, R46 ;  /* 0x000000ffff317224 */ /* 0x000fce00078e002e */
.L_x_2834:
[----:B------:R-:W-:Y:S05]  /*347c0*/  BSYNC.RECONVERGENT B0 ;  /* 0x0000000000007941 */ /* 0x000fea0003800200 */
.L_x_2832:
        /* <DEDUP_REMOVED lines=9> */
.L_x_2836:
[----:B------:R-:W-:Y:S01]  /*34860*/  MOV R46, R121 ;  /* 0x00000079002e7202 */ /* 0x000fe20000000f00 */
[----:B------:R-:W-:Y:S02]  /*34870*/  IMAD.MOV.U32 R123, RZ, RZ, R48 ;  /* 0x000000ffff7b7224 */ /* 0x000fe400078e0030 */
[----:B------:R-:W-:Y:S02]  /*34880*/  IMAD.MOV.U32 R121, RZ, RZ, R122 ;  /* 0x000000ffff797224 */ /* 0x000fe400078e007a */
[----:B------:R-:W-:-:S07]  /*34890*/  IMAD.MOV.U32 R48, RZ, RZ, R49 ;  /* 0x000000ffff307224 */ /* 0x000fce00078e0031 */
.L_x_2837:
[----:B------:R-:W-:Y:S05]  /*348a0*/  BSYNC.RECONVERGENT B0 ;  /* 0x0000000000007941 */ /* 0x000fea0003800200 */
.L_x_2835:
        /* <DEDUP_REMOVED lines=9> */
.L_x_2839:
[----:B------:R-:W-:Y:S01]  /*34940*/  MOV R49, R120 ;  /* 0x0000007800317202 */ /* 0x000fe20000000f00 */
[----:B------:R-:W-:Y:S02]  /*34950*/  IMAD.MOV.U32 R122, RZ, RZ, R51 ;  /* 0x000000ffff7a7224 */ /* 0x000fe400078e0033 */
[----:B------:R-:W-:Y:S02]  /*34960*/  IMAD.MOV.U32 R120, RZ, RZ, R121 ;  /* 0x000000ffff787224 */ /* 0x000fe400078e0079 */
[----:B------:R-:W-:-:S07]  /*34970*/  IMAD.MOV.U32 R51, RZ, RZ, R48 ;  /* 0x000000ffff337224 */ /* 0x000fce00078e0030 */
.L_x_2840:
[----:B------:R-:W-:Y:S05]  /*34980*/  BSYNC.RECONVERGENT B0 ;  /* 0x0000000000007941 */ /* 0x000fea0003800200 */
.L_x_2838:
        /* <DEDUP_REMOVED lines=9> */
.L_x_2842:
[----:B------:R-:W-:Y:S01]  /*34a20*/  MOV R48, R119 ;  /* 0x0000007700307202 */ /* 0x000fe20000000f00 */
[----:B------:R-:W-:Y:S02]  /*34a30*/  IMAD.MOV.U32 R121, RZ, RZ, R50 ;  /* 0x000000ffff797224 */ /* 0x000fe400078e0032 */
[----:B------:R-:W-:Y:S02]  /*34a40*/  IMAD.MOV.U32 R119, RZ, RZ, R120 ;  /* 0x000000ffff777224 */ /* 0x000fe400078e0078 */
[----:B------:R-:W-:-:S07]  /*34a50*/  IMAD.MOV.U32 R50, RZ, RZ, R51 ;  /* 0x000000ffff327224 */ /* 0x000fce00078e0033 */
.L_x_2843:
[----:B------:R-:W-:Y:S05]  /*34a60*/  BSYNC.RECONVERGENT B0 ;  /* 0x0000000000007941 */ /* 0x000fea0003800200 */
.L_x_2841:
        /* <DEDUP_REMOVED lines=9> */
.L_x_2845:
[----:B------:R-:W-:Y:S01]  /*34b00*/  MOV R51, R118 ;  /* 0x0000007600337202 */ /* 0x000fe20000000f00 */
[----:B------:R-:W-:Y:S02]  /*34b10*/  IMAD.MOV.U32 R120, RZ, RZ, R53 ;  /* 0x000000ffff787224 */ /* 0x000fe400078e0035 */
[----:B------:R-:W-:Y:S02]  /*34b20*/  IMAD.MOV.U32 R118, RZ, RZ, R119 ;  /* 0x000000ffff767224 */ /* 0x000fe400078e0077 */
[----:B------:R-:W-:-:S07]  /*34b30*/  IMAD.MOV.U32 R53, RZ, RZ, R50 ;  /* 0x000000ffff357224 */ /* 0x000fce00078e0032 */
.L_x_2846:
[----:B------:R-:W-:Y:S05]  /*34b40*/  BSYNC.RECONVERGENT B0 ;  /* 0x0000000000007941 */ /* 0x000fea0003800200 */
.L_x_2844:
        /* <DEDUP_REMOVED lines=9> */
.L_x_2848:
[----:B------:R-:W-:Y:S01]  /*34be0*/  MOV R50, R37 ;  /* 0x0000002500327202 */ /* 0x000fe20000000f00 */
[----:B------:R-:W-:Y:S02]  /*34bf0*/  IMAD.MOV.U32 R119, RZ, RZ, R98 ;  /* 0x000000ffff777224 */ /* 0x000fe400078e0062 */
[----:B------:R-:W-:Y:S02]  /*34c00*/  IMAD.MOV.U32 R37, RZ, RZ, R118 ;  /* 0x000000ffff257224 */ /* 0x000fe400078e0076 */
[----:B------:R-:W-:-:S07]  /*34c10*/  IMAD.MOV.U32 R98, RZ, RZ, R53 ;  /* 0x000000ffff627224 */ /* 0x000fce00078e0035 */
.L_x_2849:
[----:B------:R-:W-:Y:S05]  /*34c20*/  BSYNC.RECONVERGENT B0 ;  /* 0x0000000000007941 */ /* 0x000fea0003800200 */
.L_x_2847:
        /* <DEDUP_REMOVED lines=18> */
.L_x_2851:
[----:B------:R-:W-:Y:S02]  /*34d50*/  IMAD.MOV.U32 R118, RZ, RZ, R55 ;  /* 0x000000ffff767224 */ /* 0x000fe400078e0037 */
[----:B------:R-:W-:Y:S02]  /*34d60*/  IMAD.MOV.U32 R53, RZ, RZ, R116 ;  /* 0x000000ffff357224 */ /* 0x000fe400078e0074 */
[----:B------:R-:W-:Y:S02]  /*34d70*/  IMAD.MOV.U32 R55, RZ, RZ, R52 ;  /* 0x000000ffff377224 */ /* 0x000fe400078e0034 */
[----:B------:R-:W-:-:S07]  /*34d80*/  IMAD.MOV.U32 R116, RZ, RZ, R117 ;  /* 0x000000ffff747224 */ /* 0x000fce00078e0075 */
.L_x_2852:
[----:B------:R-:W-:Y:S05]  /*34d90*/  BSYNC.RECONVERGENT B0 ;  /* 0x0000000000007941 */ /* 0x000fea0003800200 */
.L_x_2850:
        /* <DEDUP_REMOVED lines=9> */
.L_x_2854:
[----:B------:R-:W-:Y:S02]  /*34e30*/  IMAD.MOV.U32 R117, RZ, RZ, R54 ;  /* 0x000000ffff757224 */ /* 0x000fe400078e0036 */
[----:B------:R-:W-:Y:S02]  /*34e40*/  IMAD.MOV.U32 R52, RZ, RZ, R115 ;  /* 0x000000ffff347224 */ /* 0x000fe400078e0073 */
[----:B------:R-:W-:Y:S02]  /*34e50*/  IMAD.MOV.U32 R54, RZ, RZ, R55 ;  /* 0x000000ffff367224 */ /* 0x000fe400078e0037 */
[----:B------:R-:W-:-:S07]  /*34e60*/  IMAD.MOV.U32 R115, RZ, RZ, R116 ;  /* 0x000000ffff737224 */ /* 0x000fce00078e0074 */
.L_x_2855:
[----:B------:R-:W-:Y:S05]  /*34e70*/  BSYNC.RECONVERGENT B0 ;  /* 0x0000000000007941 */ /* 0x000fea0003800200 */
.L_x_2853:
        /* <DEDUP_REMOVED lines=9> */
.L_x_2857:
[----:B------:R-:W-:Y:S02]  /*34f10*/  IMAD.MOV.U32 R116, RZ, RZ, R57 ;  /* 0x000000ffff747224 */ /* 0x000fe400078e0039 */
[----:B------:R-:W-:Y:S02]  /*34f20*/  IMAD.MOV.U32 R55, RZ, RZ, R114 ;  /* 0x000000ffff377224 */ /* 0x000fe400078e0072 */
[----:B------:R-:W-:Y:S02]  /*34f30*/  IMAD.MOV.U32 R57, RZ, RZ, R54 ;  /* 0x000000ffff397224 */ /* 0x000fe400078e0036 */
[----:B------:R-:W-:-:S07]  /*34f40*/  IMAD.MOV.U32 R114, RZ, RZ, R115 ;  /* 0x000000ffff727224 */ /* 0x000fce00078e0073 */
.L_x_2858:
[----:B------:R-:W-:Y:S05]  /*34f50*/  BSYNC.RECONVERGENT B0 ;  /* 0x0000000000007941 */ /* 0x000fea0003800200 */
.L_x_2856:
        /* <DEDUP_REMOVED lines=9> */
.L_x_2860:
[----:B------:R-:W-:Y:S02]  /*34ff0*/  IMAD.MOV.U32 R115, RZ, RZ, R56 ;  /* 0x000000ffff737224 */ /* 0x000fe400078e0038 */
[----:B------:R-:W-:Y:S02]  /*35000*/  IMAD.MOV.U32 R54, RZ, RZ, R113 ;  /* 0x000000ffff367224 */ /* 0x000fe400078e0071 */
[----:B------:R-:W-:Y:S02]  /*35010*/  IMAD.MOV.U32 R56, RZ, RZ, R57 ;  /* 0x000000ffff387224 */ /* 0x000fe400078e0039 */
[----:B------:R-:W-:-:S07]  /*35020*/  IMAD.MOV.U32 R113, RZ, RZ, R114 ;  /* 0x000000ffff717224 */ /* 0x000fce00078e0072 */
.L_x_2861:
[----:B------:R-:W-:Y:S05]  /*35030*/  BSYNC.RECONVERGENT B0 ;  /* 0x0000000000007941 */ /* 0x000fea0003800200 */
.L_x_2859:
        /* <DEDUP_REMOVED lines=9> */
.L_x_2863:
[----:B------:R-:W-:Y:S02]  /*350d0*/  IMAD.MOV.U32 R114, RZ, RZ, R59 ;  /* 0x000000ffff727224 */ /* 0x000fe400078e003b */
[----:B------:R-:W-:Y:S02]  /*350e0*/  IMAD.MOV.U32 R57, RZ, RZ, R112 ;  /* 0x000000ffff397224 */ /* 0x000fe400078e0070 */
[----:B------:R-:W-:Y:S02]  /*350f0*/  IMAD.MOV.U32 R59, RZ, RZ, R56 ;  /* 0x000000ffff3b7224 */ /* 0x000fe400078e0038 */
[----:B------:R-:W-:-:S07]  /*35100*/  IMAD.MOV.U32 R112, RZ, RZ, R113 ;  /* 0x000000ffff707224 */ /* 0x000fce00078e0071 */
.L_x_2864:
[----:B------:R-:W-:Y:S05]  /*35110*/  BSYNC.RECONVERGENT B0 ;  /* 0x0000000000007941 */ /* 0x000fea0003800200 */
.L_x_2862:
        /* <DEDUP_REMOVED lines=9> */
.L_x_2866:
[----:B------:R-:W-:Y:S02]  /*351b0*/  IMAD.MOV.U32 R113, RZ, RZ, R58 ;  /* 0x000000ffff717224 */ /* 0x000fe400078e003a */
[----:B------:R-:W-:Y:S02]  /*351c0*/  IMAD.MOV.U32 R56, RZ, RZ, R111 ;  /* 0x000000ffff387224 */ /* 0x000fe400078e006f */
[----:B------:R-:W-:Y:S02]  /*351d0*/  IMAD.MOV.U32 R58, RZ, RZ, R59 ;  /* 0x000000ffff3a7224 */ /* 0x000fe400078e003b */
[----:B------:R-:W-:-:S07]  /*351e0*/  IMAD.MOV.U32 R111, RZ, RZ, R112 ;  /* 0x000000ffff6f7224 */ /* 0x000fce00078e0070 */
.L_x_2867:
[----:B------:R-:W-:Y:S05]  /*351f0*/  BSYNC.RECONVERGENT B0 ;  /* 0x0000000000007941 */ /* 0x000fea0003800200 */
.L_x_2865:
        /* <DEDUP_REMOVED lines=9> */
.L_x_2869:
[----:B------:R-:W-:Y:S02]  /*35290*/  IMAD.MOV.U32 R112, RZ, RZ, R61 ;  /* 0x000000ffff707224 */ /* 0x000fe400078e003d */
[----:B------:R-:W-:Y:S02]  /*352a0*/  IMAD.MOV.U32 R59, RZ, RZ, R110 ;  /* 0x000000ffff3b7224 */ /* 0x000fe400078e006e */
[----:B------:R-:W-:Y:S02]  /*352b0*/  IMAD.MOV.U32 R61, RZ, RZ, R58 ;  /* 0x000000ffff3d7224 */ /* 0x000fe400078e003a */
[----:B------:R-:W-:-:S07]  /*352c0*/  IMAD.MOV.U32 R110, RZ, RZ, R111 ;  /* 0x000000ffff6e7224 */ /* 0x000fce00078e006f */
.L_x_2870:
[----:B------:R-:W-:Y:S05]  /*352d0*/  BSYNC.RECONVERGENT B0 ;  /* 0x0000000000007941 */ /* 0x000fea0003800200 */
.L_x_2868:
        /* <DEDUP_REMOVED lines=9> */
.L_x_2872:
[----:B------:R-:W-:Y:S02]  /*35370*/  IMAD.MOV.U32 R111, RZ, RZ, R60 ;  /* 0x000000ffff6f7224 */ /* 0x000fe400078e003c */
[----:B------:R-:W-:Y:S02]  /*35380*/  IMAD.MOV.U32 R58, RZ, RZ, R109 ;  /* 0x000000ffff3a7224 */ /* 0x000fe400078e006d */
[----:B------:R-:W-:Y:S02]  /*35390*/  IMAD.MOV.U32 R60, RZ, RZ, R61 ;  /* 0x000000ffff3c7224 */ /* 0x000fe400078e003d */
[----:B------:R-:W-:-:S07]  /*353a0*/  IMAD.MOV.U32 R109, RZ, RZ, R110 ;  /* 0x000000ffff6d7224 */ /* 0x000fce00078e006e */
.L_x_2873:
[----:B------:R-:W-:Y:S05]  /*353b0*/  BSYNC.RECONVERGENT B0 ;  /* 0x0000000000007941 */ /* 0x000fea0003800200 */
.L_x_2871:
        /* <DEDUP_REMOVED lines=9> */
.L_x_2875:
[----:B------:R-:W-:Y:S02]  /*35450*/  IMAD.MOV.U32 R110, RZ, RZ, R63 ;  /* 0x000000ffff6e7224 */ /* 0x000fe400078e003f */
[----:B------:R-:W-:Y:S02]  /*35460*/  IMAD.MOV.U32 R61, RZ, RZ, R108 ;  /* 0x000000ffff3d7224 */ /* 0x000fe400078e006c */
[----:B------:R-:W-:Y:S02]  /*35470*/  IMAD.MOV.U32 R63, RZ, RZ, R60 ;  /* 0x000000ffff3f7224 */ /* 0x000fe400078e003c */
[----:B------:R-:W-:-:S07]  /*35480*/  IMAD.MOV.U32 R108, RZ, RZ, R109 ;  /* 0x000000ffff6c7224 */ /* 0x000fce00078e006d */
.L_x_2876:
[----:B------:R-:W-:Y:S05]  /*35490*/  BSYNC.RECONVERGENT B0 ;  /* 0x0000000000007941 */ /* 0x000fea0003800200 */
.L_x_2874:
        /* <DEDUP_REMOVED lines=9> */
.L_x_2878:
[----:B------:R-:W-:Y:S02]  /*35530*/  IMAD.MOV.U32 R109, RZ, RZ, R62 ;  /* 0x000000ffff6d7224 */ /* 0x000fe400078e003e */
[----:B------:R-:W-:Y:S02]  /*35540*/  IMAD.MOV.U32 R60, RZ, RZ, R107 ;  /* 0x000000ffff3c7224 */ /* 0x000fe400078e006b */
[----:B------:R-:W-:Y:S02]  /*35550*/  IMAD.MOV.U32 R62, RZ, RZ, R63 ;  /* 0x000000ffff3e7224 */ /* 0x000fe400078e003f */
[----:B------:R-:W-:-:S07]  /*35560*/  IMAD.MOV.U32 R107, RZ, RZ, R108 ;  /* 0x000000ffff6b7224 */ /* 0x000fce00078e006c */
.L_x_2879:
[----:B------:R-:W-:Y:S05]  /*35570*/  BSYNC.RECONVERGENT B0 ;  /* 0x0000000000007941 */ /* 0x000fea0003800200 */
.L_x_2877:
        /* <DEDUP_REMOVED lines=9> */
.L_x_2881:
[----:B------:R-:W-:Y:S02]  /*35610*/  IMAD.MOV.U32 R108, RZ, RZ, R65 ;  /* 0x000000ffff6c7224 */ /* 0x000fe400078e0041 */
[----:B------:R-:W-:Y:S02]  /*35620*/  IMAD.MOV.U32 R63, RZ, RZ, R106 ;  /* 0x000000ffff3f7224 */ /* 0x000fe400078e006a */
[----:B------:R-:W-:Y:S02]  /*35630*/  IMAD.MOV.U32 R65, RZ, RZ, R62 ;  /* 0x000000ffff417224 */ /* 0x000fe400078e003e */
[----:B------:R-:W-:-:S07]  /*35640*/  IMAD.MOV.U32 R106, RZ, RZ, R107 ;  /* 0x000000ffff6a7224 */ /* 0x000fce00078e006b */
.L_x_2882:
[----:B------:R-:W-:Y:S05]  /*35650*/  BSYNC.RECONVERGENT B0 ;  /* 0x0000000000007941 */ /* 0x000fea0003800200 */
.L_x_2880:
        /* <DEDUP_REMOVED lines=9> */
.L_x_2884:
[----:B------:R-:W-:Y:S02]  /*356f0*/  IMAD.MOV.U32 R107, RZ, RZ, R64 ;  /* 0x000000ffff6b7224 */ /* 0x000fe400078e0040 */
[----:B------:R-:W-:Y:S02]  /*35700*/  IMAD.MOV.U32 R62, RZ, RZ, R105 ;  /* 0x000000ffff3e7224 */ /* 0x000fe400078e0069 */
[----:B------:R-:W-:Y:S02]  /*35710*/  IMAD.MOV.U32 R64, RZ, RZ, R65 ;  /* 0x000000ffff407224 */ /* 0x000fe400078e0041 */
[----:B------:R-:W-:-:S07]  /*35720*/  IMAD.MOV.U32 R105, RZ, RZ, R106 ;  /* 0x000000ffff697224 */ /* 0x000fce00078e006a */
.L_x_2885:
[----:B------:R-:W-:Y:S05]  /*35730*/  BSYNC.RECONVERGENT B0 ;  /* 0x0000000000007941 */ /* 0x000fea0003800200 */
.L_x_2883:
        /* <DEDUP_REMOVED lines=9> */
.L_x_2887:
[----:B------:R-:W-:Y:S02]  /*357d0*/  IMAD.MOV.U32 R106, RZ, RZ, R67 ;  /* 0x000000ffff6a7224 */ /* 0x000fe400078e0043 */
[----:B------:R-:W-:Y:S02]  /*357e0*/  IMAD.MOV.U32 R65, RZ, RZ, R104 ;  /* 0x000000ffff417224 */ /* 0x000fe400078e0068 */
[----:B------:R-:W-:Y:S02]  /*357f0*/  IMAD.MOV.U32 R67, RZ, RZ, R64 ;  /* 0x000000ffff437224 */ /* 0x000fe400078e0040 */
[----:B------:R-:W-:-:S07]  /*35800*/  IMAD.MOV.U32 R104, RZ, RZ, R105 ;  /* 0x000000ffff687224 */ /* 0x000fce00078e0069 */
.L_x_2888:
[----:B------:R-:W-:Y:S05]  /*35810*/  BSYNC.RECONVERGENT B0 ;  /* 0x0000000000007941 */ /* 0x000fea0003800200 */
.L_x_2886:
        /* <DEDUP_REMOVED lines=9> */
.L_x_2890:
[----:B------:R-:W-:Y:S02]  /*358b0*/  IMAD.MOV.U32 R105, RZ, RZ, R66 ;  /* 0x000000ffff697224 */ /* 0x000fe400078e0042 */
[----:B------:R-:W-:Y:S02]  /*358c0*/  IMAD.MOV.U32 R64, RZ, RZ, R103 ;  /* 0x000000ffff407224 */ /* 0x000fe400078e0067 */
[----:B------:R-:W-:Y:S02]  /*358d0*/  IMAD.MOV.U32 R66, RZ, RZ, R67 ;  /* 0x000000ffff427224 */ /* 0x000fe400078e0043 */
[----:B------:R-:W-:-:S07]  /*358e0*/  IMAD.MOV.U32 R103, RZ, RZ, R104 ;  /* 0x000000ffff677224 */ /* 0x000fce00078e0068 */
.L_x_2891:
[----:B------:R-:W-:Y:S05]  /*358f0*/  BSYNC.RECONVERGENT B0 ;  /* 0x0000000000007941 */ /* 0x000fea0003800200 */
.L_x_2889:
        /* <DEDUP_REMOVED lines=9> */
.L_x_2893:
[----:B------:R-:W-:Y:S02]  /*35990*/  IMAD.MOV.U32 R104, RZ, RZ, R69 ;  /* 0x000000ffff687224 */ /* 0x000fe400078e0045 */
[----:B------:R-:W-:Y:S02]  /*359a0*/  IMAD.MOV.U32 R67, RZ, RZ, R102 ;  /* 0x000000ffff437224 */ /* 0x000fe400078e0066 */
[----:B------:R-:W-:Y:S02]  /*359b0*/  IMAD.MOV.U32 R69, RZ, RZ, R66 ;  /* 0x000000ffff457224 */ /* 0x000fe400078e0042 */
[----:B------:R-:W-:-:S07]  /*359c0*/  IMAD.MOV.U32 R102, RZ, RZ, R103 ;  /* 0x000000ffff667224 */ /* 0x000fce00078e0067 */
.L_x_2894:
[----:B------:R-:W-:Y:S05]  /*359d0*/  BSYNC.RECONVERGENT B0 ;  /* 0x0000000000007941 */ /* 0x000fea0003800200 */
.L_x_2892:
        /* <DEDUP_REMOVED lines=9> */
.L_x_2896:
[----:B------:R-:W-:Y:S02]  /*35a70*/  IMAD.MOV.U32 R103, RZ, RZ, R68 ;  /* 0x000000ffff677224 */ /* 0x000fe400078e0044 */
[----:B------:R-:W-:Y:S02]  /*35a80*/  IMAD.MOV.U32 R66, RZ, RZ, R101 ;  /* 0x000000ffff427224 */ /* 0x000fe400078e0065 */
[----:B------:R-:W-:Y:S02]  /*35a90*/  IMAD.MOV.U32 R68, RZ, RZ, R69 ;  /* 0x000000ffff447224 */ /* 0x000fe400078e0045 */
[----:B------:R-:W-:-:S07]  /*35aa0*/  IMAD.MOV.U32 R101, RZ, RZ, R102 ;  /* 0x000000ffff657224 */ /* 0x000fce00078e0066 */
.L_x_2897:
[----:B------:R-:W-:Y:S05]  /*35ab0*/  BSYNC.RECONVERGENT B0 ;  /* 0x0000000000007941 */ /* 0x000fea0003800200 */
.L_x_2895:
        /* <DEDUP_REMOVED lines=9> */
.L_x_2899:
[----:B------:R-:W-:Y:S02]  /*35b50*/  IMAD.MOV.U32 R102, RZ, RZ, R71 ;  /* 0x000000ffff667224 */ /* 0x000fe400078e0047 */
[----:B------:R-:W-:Y:S02]  /*35b60*/  IMAD.MOV.U32 R69, RZ, RZ, R100 ;  /* 0x000000ffff457224 */ /* 0x000fe400078e0064 */
[----:B------:R-:W-:Y:S02]  /*35b70*/  IMAD.MOV.U32 R71, RZ, RZ, R68 ;  /* 0x000000ffff477224 */ /* 0x000fe400078e0044 */
[----:B------:R-:W-:-:S07]  /*35b80*/  IMAD.MOV.U32 R100, RZ, RZ, R101 ;  /* 0x000000ffff647224 */ /* 0x000fce00078e0065 */
.L_x_2900:
[----:B------:R-:W-:Y:S05]  /*35b90*/  BSYNC.RECONVERGENT B0 ;  /* 0x0000000000007941 */ /* 0x000fea0003800200 */
.L_x_2898:
        /* <DEDUP_REMOVED lines=9> */
.L_x_2902:
[----:B------:R-:W-:Y:S02]  /*35c30*/  IMAD.MOV.U32 R101, RZ, RZ, R70 ;  /* 0x000000ffff657224 */ /* 0x000fe400078e0046 */
[----:B------:R-:W-:Y:S02]  /*35c40*/  IMAD.MOV.U32 R68, RZ, RZ, R99 ;  /* 0x000000ffff447224 */ /* 0x000fe400078e0063 */
[----:B------:R-:W-:Y:S02]  /*35c50*/  IMAD.MOV.U32 R70, RZ, RZ, R71 ;  /* 0x000000ffff467224 */ /* 0x000fe400078e0047 */
[----:B------:R-:W-:-:S07]  /*35c60*/  IMAD.MOV.U32 R99, RZ, RZ, R100 ;  /* 0x000000ffff637224 */ /* 0x000fce00078e0064 */
.L_x_2903:
[----:B------:R-:W-:Y:S05]  /*35c70*/  BSYNC.RECONVERGENT B0 ;  /* 0x0000000000007941 */ /* 0x000fea0003800200 */
.L_x_2901:
        /* <DEDUP_REMOVED lines=9> */
.L_x_2905:
[----:B------:R-:W-:Y:S02]  /*35d10*/  IMAD.MOV.U32 R100, RZ, RZ, R73 ;  /* 0x000000ffff647224 */ /* 0x000fe400078e0049 */
[----:B------:R-:W-:Y:S02]  /*35d20*/  IMAD.MOV.U32 R71, RZ, RZ, R96 ;  /* 0x000000ffff477224 */ /* 0x000fe400078e0060 */
[----:B------:R-:W-:Y:S02]  /*35d30*/  IMAD.MOV.U32 R73, RZ, RZ, R70 ;  /* 0x000000ffff497224 */ /* 0x000fe400078e0046 */
[----:B------:R-:W-:-:S07]  /*35d40*/  IMAD.MOV.U32 R96, RZ, RZ, R99 ;  /* 0x000000ffff607224 */ /* 0x000fce00078e0063 */
.L_x_2906:
[----:B------:R-:W-:Y:S05]  /*35d50*/  BSYNC.RECONVERGENT B0 ;  /* 0x0000000000007941 */ /* 0x000fea0003800200 */
.L_x_2904:
        /* <DEDUP_REMOVED lines=9> */
.L_x_2908:
[----:B------:R-:W-:Y:S02]  /*35df0*/  IMAD.MOV.U32 R99, RZ, RZ, R72 ;  /* 0x000000ffff637224 */ /* 0x000fe400078e0048 */
[----:B------:R-:W-:Y:S02]  /*35e00*/  IMAD.MOV.U32 R70, RZ, RZ, R97 ;  /* 0x000000ffff467224 */ /* 0x000fe400078e0061 */
[----:B------:R-:W-:Y:S02]  /*35e10*/  IMAD.MOV.U32 R72, RZ, RZ, R73 ;  /* 0x000000ffff487224 */ /* 0x000fe400078e0049 */
[----:B------:R-:W-:-:S07]  /*35e20*/  IMAD.MOV.U32 R97, RZ, RZ, R96 ;  /* 0x000000ffff617224 */ /* 0x000fce00078e0060 */
.L_x_2909:
[----:B------:R-:W-:Y:S05]  /*35e30*/  BSYNC.RECONVERGENT B0 ;  /* 0x0000000000007941 */ /* 0x000fea0003800200 */
.L_x_2907:
        /* <DEDUP_REMOVED lines=9> */
.L_x_2911:
[----:B------:R-:W-:Y:S02]  /*35ed0*/  IMAD.MOV.U32 R96, RZ, RZ, R75 ;  /* 0x000000ffff607224 */ /* 0x000fe400078e004b */
[----:B------:R-:W-:Y:S02]  /*35ee0*/  IMAD.MOV.U32 R73, RZ, RZ, R94 ;  /* 0x000000ffff497224 */ /* 0x000fe400078e005e */
[----:B------:R-:W-:Y:S02]  /*35ef0*/  IMAD.MOV.U32 R75, RZ, RZ, R72 ;  /* 0x000000ffff4b7224 */ /* 0x000fe400078e0048 */
[----:B------:R-:W-:-:S07]  /*35f00*/  IMAD.MOV.U32 R94, RZ, RZ, R97 ;  /* 0x000000ffff5e7224 */ /* 0x000fce00078e0061 */
.L_x_2912:
[----:B------:R-:W-:Y:S05]  /*35f10*/  BSYNC.RECONVERGENT B0 ;  /* 0x0000000000007941 */ /* 0x000fea0003800200 */
.L_x_2910:
        /* <DEDUP_REMOVED lines=9> */
.L_x_2914:
[----:B------:R-:W-:Y:S02]  /*35fb0*/  IMAD.MOV.U32 R97, RZ, RZ, R74 ;  /* 0x000000ffff617224 */ /* 0x000fe400078e004a */
[----:B------:R-:W-:Y:S02]  /*35fc0*/  IMAD.MOV.U32 R72, RZ, RZ, R95 ;  /* 0x000000ffff487224 */ /* 0x000fe400078e005f */
[----:B------:R-:W-:Y:S02]  /*35fd0*/  IMAD.MOV.U32 R74, RZ, RZ, R75 ;  /* 0x000000ffff4a7224 */ /* 0x000fe400078e004b */
[----:B------:R-:W-:-:S07]  /*35fe0*/  IMAD.MOV.U32 R95, RZ, RZ, R94 ;  /* 0x000000ffff5f7224 */ /* 0x000fce00078e005e */
.L_x_2915:
[----:B------:R-:W-:Y:S05]  /*35ff0*/  BSYNC.RECONVERGENT B0 ;  /* 0x0000000000007941 */ /* 0x000fea0003800200 */
.L_x_2913:
        /* <DEDUP_REMOVED lines=9> */
.L_x_2917:
[----:B------:R-:W-:Y:S02]  /*36090*/  IMAD.MOV.U32 R94, RZ, RZ, R77 ;  /* 0x000000ffff5e7224 */ /* 0x000fe400078e004d */
[----:B------:R-:W-:Y:S02]  /*360a0*/  IMAD.MOV.U32 R75, RZ, RZ, R92 ;  /* 0x000000ffff4b7224 */ /* 0x000fe400078e005c */
[----:B------:R-:W-:Y:S02]  /*360b0*/  IMAD.MOV.U32 R77, RZ, RZ, R74 ;  /* 0x000000ffff4d7224 */ /* 0x000fe400078e004a */
[----:B------:R-:W-:-:S07]  /*360c0*/  IMAD.MOV.U32 R92, RZ, RZ, R95 ;  /* 0x000000ffff5c7224 */ /* 0x000fce00078e005f */
.L_x_2918:
[----:B------:R-:W-:Y:S05]  /*360d0*/  BSYNC.RECONVERGENT B0 ;  /* 0x0000000000007941 */ /* 0x000fea0003800200 */
.L_x_2916:
        /* <DEDUP_REMOVED lines=9> */
.L_x_2920:
[----:B------:R-:W-:Y:S02]  /*36170*/  IMAD.MOV.U32 R95, RZ, RZ, R76 ;  /* 0x000000ffff5f7224 */ /* 0x000fe400078e004c */
[----:B------:R-:W-:Y:S02]  /*36180*/  IMAD.MOV.U32 R74, RZ, RZ, R93 ;  /* 0x000000ffff4a7224 */ /* 0x000fe400078e005d */
[----:B------:R-:W-:Y:S02]  /*36190*/  IMAD.MOV.U32 R76, RZ, RZ, R77 ;  /* 0x000000ffff4c7224 */ /* 0x000fe400078e004d */
[----:B------:R-:W-:-:S07]  /*361a0*/  IMAD.MOV.U32 R93, RZ, RZ, R92 ;  /* 0x000000ffff5d7224 */ /* 0x000fce00078e005c */
.L_x_2921:
[----:B------:R-:W-:Y:S05]  /*361b0*/  BSYNC.RECONVERGENT B0 ;  /* 0x0000000000007941 */ /* 0x000fea0003800200 */
.L_x_2919:
        /* <DEDUP_REMOVED lines=9> */
.L_x_2923:
[----:B------:R-:W-:Y:S02]  /*36250*/  IMAD.MOV.U32 R92, RZ, RZ, R79 ;  /* 0x000000ffff5c7224 */ /* 0x000fe400078e004f */
[----:B------:R-:W-:Y:S02]  /*36260*/  IMAD.MOV.U32 R77, RZ, RZ, R90 ;  /* 0x000000ffff4d7224 */ /* 0x000fe400078e005a */
[----:B------:R-:W-:Y:S02]  /*36270*/  IMAD.MOV.U32 R79, RZ, RZ, R76 ;  /* 0x000000ffff4f7224 */ /* 0x000fe400078e004c */
[----:B------:R-:W-:-:S07]  /*36280*/  IMAD.MOV.U32 R90, RZ, RZ, R93 ;  /* 0x000000ffff5a7224 */ /* 0x000fce00078e005d */
.L_x_2924:
[----:B------:R-:W-:Y:S05]  /*36290*/  BSYNC.RECONVERGENT B0 ;  /* 0x0000000000007941 */ /* 0x000fea0003800200 */
.L_x_2922:
        /* <DEDUP_REMOVED lines=9> */
.L_x_2926:
[----:B------:R-:W-:Y:S02]  /*36330*/  IMAD.MOV.U32 R93, RZ, RZ, R78 ;  /* 0x000000ffff5d7224 */ /* 0x000fe400078e004e */
[----:B------:R-:W-:Y:S02]  /*36340*/  IMAD.MOV.U32 R76, RZ, RZ, R91 ;  /* 0x000000ffff4c7224 */ /* 0x000fe400078e005b */
[----:B------:R-:W-:Y:S02]  /*36350*/  IMAD.MOV.U32 R78, RZ, RZ, R79 ;  /* 0x000000ffff4e7224 */ /* 0x000fe400078e004f */
[----:B------:R-:W-:-:S07]  /*36360*/  IMAD.MOV.U32 R91, RZ, RZ, R90 ;  /* 0x000000ffff5b7224 */ /* 0x000fce00078e005a */
.L_x_2927:
[----:B------:R-:W-:Y:S05]  /*36370*/  BSYNC.RECONVERGENT B0 ;  /* 0x0000000000007941 */ /* 0x000fea0003800200 */
.L_x_2925:
        /* <DEDUP_REMOVED lines=9> */
.L_x_2929:
[----:B------:R-:W-:Y:S02]  /*36410*/  IMAD.MOV.U32 R90, RZ, RZ, R81 ;  /* 0x000000ffff5a7224 */ /* 0x000fe400078e0051 */
[----:B------:R-:W-:Y:S02]  /*36420*/  IMAD.MOV.U32 R79, RZ, RZ, R88 ;  /* 0x000000ffff4f7224 */ /* 0x000fe400078e0058 */
[----:B------:R-:W-:Y:S02]  /*36430*/  IMAD.MOV.U32 R81, RZ, RZ, R78 ;  /* 0x000000ffff517224 */ /* 0x000fe400078e004e */
[----:B------:R-:W-:-:S07]  /*36440*/  IMAD.MOV.U32 R88, RZ, RZ, R91 ;  /* 0x000000ffff587224 */ /* 0x000fce00078e005b */
.L_x_2930:
[----:B------:R-:W-:Y:S05]  /*36450*/  BSYNC.RECONVERGENT B0 ;  /* 0x0000000000007941 */ /* 0x000fea0003800200 */
.L_x_2928:
        /* <DEDUP_REMOVED lines=9> */
.L_x_2932:
[----:B------:R-:W-:Y:S02]  /*364f0*/  IMAD.MOV.U32 R91, RZ, RZ, R80 ;  /* 0x000000ffff5b7224 */ /* 0x000fe400078e0050 */
[----:B------:R-:W-:Y:S02]  /*36500*/  IMAD.MOV.U32 R78, RZ, RZ, R89 ;  /* 0x000000ffff4e7224 */ /* 0x000fe400078e0059 */
[----:B------:R-:W-:Y:S02]  /*36510*/  IMAD.MOV.U32 R80, RZ, RZ, R81 ;  /* 0x000000ffff507224 */ /* 0x000fe400078e0051 */
[----:B------:R-:W-:-:S07]  /*36520*/  IMAD.MOV.U32 R89, RZ, RZ, R88 ;  /* 0x000000ffff597224 */ /* 0x000fce00078e0058 */
.L_x_2933:
[----:B------:R-:W-:Y:S05]  /*36530*/  BSYNC.RECONVERGENT B0 ;  /* 0x0000000000007941 */ /* 0x000fea0003800200 */
.L_x_2931:
        /* <DEDUP_REMOVED lines=9> */
.L_x_2935:
[----:B------:R-:W-:Y:S02]  /*365d0*/  IMAD.MOV.U32 R88, RZ, RZ, R83 ;  /* 0x000000ffff587224 */ /* 0x000fe400078e0053 */
[----:B------:R-:W-:Y:S02]  /*365e0*/  IMAD.MOV.U32 R81, RZ, RZ, R86 ;  /* 0x000000ffff517224 */ /* 0x000fe400078e0056 */
[----:B------:R-:W-:Y:S02]  /*365f0*/  IMAD.MOV.U32 R83, RZ, RZ, R80 ;  /* 0x000000ffff537224 */ /* 0x000fe400078e0050 */
[----:B------:R-:W-:-:S07]  /*36600*/  IMAD.MOV.U32 R86, RZ, RZ, R89 ;  /* 0x000000ffff567224 */ /* 0x000fce00078e0059 */
.L_x_2936:
[----:B------:R-:W-:Y:S05]  /*36610*/  BSYNC.RECONVERGENT B0 ;  /* 0x0000000000007941 */ /* 0x000fea0003800200 */
.L_x_2934:
        /* <DEDUP_REMOVED lines=9> */
.L_x_2938:
[----:B------:R-:W-:Y:S02]  /*366b0*/  IMAD.MOV.U32 R89, RZ, RZ, R82 ;  /* 0x000000ffff597224 */ /* 0x000fe400078e0052 */
[----:B------:R-:W-:Y:S02]  /*366c0*/  IMAD.MOV.U32 R80, RZ, RZ, R87 ;  /* 0x000000ffff507224 */ /* 0x000fe400078e0057 */
[----:B------:R-:W-:Y:S02]  /*366d0*/  IMAD.MOV.U32 R82, RZ, RZ, R83 ;  /* 0x000000ffff527224 */ /* 0x000fe400078e0053 */
[----:B------:R-:W-:-:S07]  /*366e0*/  IMAD.MOV.U32 R87, RZ, RZ, R86 ;  /* 0x000000ffff577224 */ /* 0x000fce00078e0056 */
.L_x_2939:
[----:B------:R-:W-:Y:S05]  /*366f0*/  BSYNC.RECONVERGENT B0 ;  /* 0x0000000000007941 */ /* 0x000fea0003800200 */
.L_x_2937:
        /* <DEDUP_REMOVED lines=9> */
.L_x_2941:
[----:B------:R-:W-:Y:S02]  /*36790*/  IMAD.MOV.U32 R86, RZ, RZ, R85 ;  /* 0x000000ffff567224 */ /* 0x000fe400078e0055 */
[----:B------:R-:W-:Y:S02]  /*367a0*/  IMAD.MOV.U32 R83, RZ, RZ, R84 ;  /* 0x000000ffff537224 */ /* 0x000fe400078e0054 */
[----:B------:R-:W-:Y:S02]  /*367b0*/  IMAD.MOV.U32 R85, RZ, RZ, R82 ;  /* 0x000000ffff557224 */ /* 0x000fe400078e0052 */
[----:B------:R-:W-:-:S07]  /*367c0*/  IMAD.MOV.U32 R84, RZ, RZ, R87 ;  /* 0x000000ffff547224 */ /* 0x000fce00078e0057 */
.L_x_2942:
[----:B------:R-:W-:Y:S05]  /*367d0*/  BSYNC.RECONVERGENT B0 ;  /* 0x0000000000007941 */ /* 0x000fea0003800200 */
.L_x_2940:
        /* <DEDUP_REMOVED lines=9> */
.L_x_2944:
[----:B------:R-:W-:Y:S02]  /*36870*/  IMAD.MOV.U32 R87, RZ, RZ, R34 ;  /* 0x000000ffff577224 */ /* 0x000fe400078e0022 */
[----:B------:R-:W-:Y:S02]  /*36880*/  IMAD.MOV.U32 R82, RZ, RZ, R35 ;  /* 0x000000ffff527224 */ /* 0x000fe400078e0023 */
[----:B------:R-:W-:Y:S02]  /*36890*/  IMAD.MOV.U32 R34, RZ, RZ, R85 ;  /* 0x000000ffff227224 */ /* 0x000fe400078e0055 */
[----:B------:R-:W-:-:S07]  /*368a0*/  IMAD.MOV.U32 R35, RZ, RZ, R84 ;  /* 0x000000ffff237224 */ /* 0x000fce00078e0054 */
.L_x_2945:
[----:B------:R-:W-:Y:S05]  /*368b0*/  BSYNC.RECONVERGENT B0 ;  /* 0x0000000000007941 */ /* 0x000fea0003800200 */
.L_x_2943:
        /* <DEDUP_REMOVED lines=9> */
.L_x_2947:
[----:B------:R-:W-:Y:S02]  /*36950*/  IMAD.MOV.U32 R84, RZ, RZ, R33 ;  /* 0x000000ffff547224 */ /* 0x000fe400078e0021 */
[----:B------:R-:W-:Y:S02]  /*36960*/  IMAD.MOV.U32 R85, RZ, RZ, R32 ;  /* 0x000000ffff557224 */ /* 0x000fe400078e0020 */
[----:B------:R-:W-:Y:S02]  /*36970*/  IMAD.MOV.U32 R33, RZ, RZ, R34 ;  /* 0x000000ffff217224 */ /* 0x000fe400078e0022 */
[----:B------:R-:W-:-:S07]  /*36980*/  IMAD.MOV.U32 R32, RZ, RZ, R35 ;  /* 0x000000ffff207224 */ /* 0x000fce00078e0023 */
.L_x_2948:
[----:B------:R-:W-:Y:S05]  /*36990*/  BSYNC.RECONVERGENT B0 ;  /* 0x0000000000007941 */ /* 0x000fea0003800200 */
.L_x_2946:
        /* <DEDUP_REMOVED lines=9> */
.L_x_2950:
[----:B------:R-:W-:Y:S02]  /*36a30*/  IMAD.MOV.U32 R35, RZ, RZ, R30 ;  /* 0x000000ffff237224 */ /* 0x000fe400078e001e */
[----:B------:R-:W-:Y:S02]  /*36a40*/  IMAD.MOV.U32 R34, RZ, RZ, R31 ;  /* 0x000000ffff227224 */ /* 0x000fe400078e001f */
[----:B------:R-:W-:Y:S02]  /*36a50*/  IMAD.MOV.U32 R30, RZ, RZ, R33 ;  /* 0x000000ffff1e7224 */ /* 0x000fe400078e0021 */
[----:B------:R-:W-:-:S07]  /*36a60*/  IMAD.MOV.U32 R31, RZ, RZ, R32 ;  /* 0x000000ffff1f7224 */ /* 0x000fce00078e0020 */
.L_x_2951:
[----:B------:R-:W-:Y:S05]  /*36a70*/  BSYNC.RECONVERGENT B0 ;  /* 0x0000000000007941 */ /* 0x000fea0003800200 */
.L_x_2949:
        /* <DEDUP_REMOVED lines=9> */
.L_x_2953:
[----:B------:R-:W-:Y:S02]  /*36b10*/  IMAD.MOV.U32 R32, RZ, RZ, R29 ;  /* 0x000000ffff207224 */ /* 0x000fe400078e001d */
[----:B------:R-:W-:Y:S02]  /*36b20*/  IMAD.MOV.U32 R33, RZ, RZ, R28 ;  /* 0x000000ffff217224 */ /* 0x000fe400078e001c */
[----:B------:R-:W-:Y:S02]  /*36b30*/  IMAD.MOV.U32 R29, RZ, RZ, R30 ;  /* 0x000000ffff1d7224 */ /* 0x000fe400078e001e */
[----:B------:R-:W-:-:S07]  /*36b40*/  IMAD.MOV.U32 R28, RZ, RZ, R31 ;  /* 0x000000ffff1c7224 */ /* 0x000fce00078e001f */
.L_x_2954:
[----:B------:R-:W-:Y:S05]  /*36b50*/  BSYNC.RECONVERGENT B0 ;  /* 0x0000000000007941 */ /* 0x000fea0003800200 */
.L_x_2952:
        /* <DEDUP_REMOVED lines=9> */
.L_x_2956:
[----:B------:R-:W-:Y:S02]  /*36bf0*/  IMAD.MOV.U32 R31, RZ, RZ, R26 ;  /* 0x000000ffff1f7224 */ /* 0x000fe400078e001a */
[----:B------:R-:W-:Y:S02]  /*36c00*/  IMAD.MOV.U32 R30, RZ, RZ, R27 ;  /* 0x000000ffff1e7224 */ /* 0x000fe400078e001b */
[----:B------:R-:W-:Y:S02]  /*36c10*/  IMAD.MOV.U32 R26, RZ, RZ, R29 ;  /* 0x000000ffff1a7224 */ /* 0x000fe400078e001d */
[----:B------:R-:W-:-:S07]  /*36c20*/  IMAD.MOV.U32 R27, RZ, RZ, R28 ;  /* 0x000000ffff1b7224 */ /* 0x000fce00078e001c */
.L_x_2957:
[----:B------:R-:W-:Y:S05]  /*36c30*/  BSYNC.RECONVERGENT B0 ;  /* 0x0000000000007941 */ /* 0x000fea0003800200 */
.L_x_2955:
        /* <DEDUP_REMOVED lines=9> */
.L_x_2959:
[----:B------:R-:W-:Y:S02]  /*36cd0*/  IMAD.MOV.U32 R28, RZ, RZ, R25 ;  /* 0x000000ffff1c7224 */ /* 0x000fe400078e0019 */
[----:B------:R-:W-:Y:S02]  /*36ce0*/  IMAD.MOV.U32 R29, RZ, RZ, R24 ;  /* 0x000000ffff1d7224 */ /* 0x000fe400078e0018 */
[----:B------:R-:W-:Y:S02]  /*36cf0*/  IMAD.MOV.U32 R25, RZ, RZ, R26 ;  /* 0x000000ffff197224 */ /* 0x000fe400078e001a */
[----:B------:R-:W-:-:S07]  /*36d00*/  IMAD.MOV.U32 R24, RZ, RZ, R27 ;  /* 0x000000ffff187224 */ /* 0x000fce00078e001b */
.L_x_2960:
[----:B------:R-:W-:Y:S05]  /*36d10*/  BSYNC.RECONVERGENT B0 ;  /* 0x0000000000007941 */ /* 0x000fea0003800200 */
.L_x_2958:
        /* <DEDUP_REMOVED lines=9> */
.L_x_2962:
[----:B------:R-:W-:Y:S02]  /*36db0*/  IMAD.MOV.U32 R27, RZ, RZ, R22 ;  /* 0x000000ffff1b7224 */ /* 0x000fe400078e0016 */
[----:B------:R-:W-:Y:S02]  /*36dc0*/  IMAD.MOV.U32 R26, RZ, RZ, R23 ;  /* 0x000000ffff1a7224 */ /* 0x000fe400078e0017 */
[----:B------:R-:W-:Y:S02]  /*36dd0*/  IMAD.MOV.U32 R22, RZ, RZ, R25 ;  /* 0x000000ffff167224 */ /* 0x000fe400078e0019 */
[----:B------:R-:W-:-:S07]  /*36de0*/  IMAD.MOV.U32 R23, RZ, RZ, R24 ;  /* 0x000000ffff177224 */ /* 0x000fce00078e0018 */
.L_x_2963:
[----:B------:R-:W-:Y:S05]  /*36df0*/  BSYNC.RECONVERGENT B0 ;  /* 0x0000000000007941 */ /* 0x000fea0003800200 */
.L_x_2961:
        /* <DEDUP_REMOVED lines=9> */
.L_x_2965:
[----:B------:R-:W-:Y:S02]  /*36e90*/  IMAD.MOV.U32 R24, RZ, RZ, R21 ;  /* 0x000000ffff187224 */ /* 0x000fe400078e0015 */
[----:B------:R-:W-:Y:S02]  /*36ea0*/  IMAD.MOV.U32 R25, RZ, RZ, R20 ;  /* 0x000000ffff197224 */ /* 0x000fe400078e0014 */
[----:B------:R-:W-:Y:S02]  /*36eb0*/  IMAD.MOV.U32 R21, RZ, RZ, R22 ;  /* 0x000000ffff157224 */ /* 0x000fe400078e0016 */
[----:B------:R-:W-:-:S07]  /*36ec0*/  IMAD.MOV.U32 R20, RZ, RZ, R23 ;  /* 0x000000ffff147224 */ /* 0x000fce00078e0017 */
.L_x_2966:
[----:B------:R-:W-:Y:S05]  /*36ed0*/  BSYNC.RECONVERGENT B0 ;  /* 0x0000000000007941 */ /* 0x000fea0003800200 */
.L_x_2964:
        /* <DEDUP_REMOVED lines=9> */
.L_x_2968:
[----:B------:R-:W-:Y:S02]  /*36f70*/  IMAD.MOV.U32 R23, RZ, RZ, R18 ;  /* 0x000000ffff177224 */ /* 0x000fe400078e0012 */
[----:B------:R-:W-:Y:S02]  /*36f80*/  IMAD.MOV.U32 R22, RZ, RZ, R19 ;  /* 0x000000ffff167224 */ /* 0x000fe400078e0013 */
[----:B------:R-:W-:Y:S02]  /*36f90*/  IMAD.MOV.U32 R18, RZ, RZ, R21 ;  /* 0x000000ffff127224 */ /* 0x000fe400078e0015 */
[----:B------:R-:W-:-:S07]  /*36fa0*/  IMAD.MOV.U32 R19, RZ, RZ, R20 ;  /* 0x000000ffff137224 */ /* 0x000fce00078e0014 */
.L_x_2969:
[----:B------:R-:W-:Y:S05]  /*36fb0*/  BSYNC.RECONVERGENT B0 ;  /* 0x0000000000007941 */ /* 0x000fea0003800200 */
.L_x_2967:
        /* <DEDUP_REMOVED lines=9> */
.L_x_2971:
[----:B------:R-:W-:Y:S02]  /*37050*/  IMAD.MOV.U32 R20, RZ, RZ, R17 ;  /* 0x000000ffff147224 */ /* 0x000fe400078e0011 */
[----:B------:R-:W-:Y:S02]  /*37060*/  IMAD.MOV.U32 R21, RZ, RZ, R16 ;  /* 0x000000ffff157224 */ /* 0x000fe400078e0010 */
[----:B------:R-:W-:Y:S02]  /*37070*/  IMAD.MOV.U32 R17, RZ, RZ, R18 ;  /* 0x000000ffff117224 */ /* 0x000fe400078e0012 */
[----:B------:R-:W-:-:S07]  /*37080*/  IMAD.MOV.U32 R16, RZ, RZ, R19 ;  /* 0x000000ffff107224 */ /* 0x000fce00078e0013 */
.L_x_2972:
[----:B------:R-:W-:Y:S05]  /*37090*/  BSYNC.RECONVERGENT B0 ;  /* 0x0000000000007941 */ /* 0x000fea0003800200 */
.L_x_2970:
        /* <DEDUP_REMOVED lines=9> */
.L_x_2974:
[----:B------:R-:W-:Y:S02]  /*37130*/  IMAD.MOV.U32 R19, RZ, RZ, R14 ;  /* 0x000000ffff137224 */ /* 0x000fe400078e000e */
[----:B------:R-:W-:Y:S02]  /*37140*/  IMAD.MOV.U32 R18, RZ, RZ, R15 ;  /* 0x000000ffff127224 */ /* 0x000fe400078e000f */
[----:B------:R-:W-:Y:S02]  /*37150*/  IMAD.MOV.U32 R14, RZ, RZ, R17 ;  /* 0x000000ffff0e7224 */ /* 0x000fe400078e0011 */
[----:B------:R-:W-:-:S07]  /*37160*/  IMAD.MOV.U32 R15, RZ, RZ, R16 ;  /* 0x000000ffff0f7224 */ /* 0x000fce00078e0010 */
.L_x_2975:
[----:B------:R-:W-:Y:S05]  /*37170*/  BSYNC.RECONVERGENT B0 ;  /* 0x0000000000007941 */ /* 0x000fea0003800200 */
.L_x_2973:
        /* <DEDUP_REMOVED lines=9> */
.L_x_2977:
[----:B------:R-:W-:Y:S02]  /*37210*/  IMAD.MOV.U32 R16, RZ, RZ, R13 ;  /* 0x000000ffff107224 */ /* 0x000fe400078e000d */
[----:B------:R-:W-:Y:S02]  /*37220*/  IMAD.MOV.U32 R17, RZ, RZ, R0 ;  /* 0x000000ffff117224 */ /* 0x000fe400078e0000 */
[----:B------:R-:W-:Y:S02]  /*37230*/  IMAD.MOV.U32 R13, RZ, RZ, R14 ;  /* 0x000000ffff0d7224 */ /* 0x000fe400078e000e */
[----:B------:R-:W-:-:S07]  /*37240*/  IMAD.MOV.U32 R0, RZ, RZ, R15 ;  /* 0x000000ffff007224 */ /* 0x000fce00078e000f */
.L_x_2978:
[----:B------:R-:W-:Y:S05]  /*37250*/  BSYNC.RECONVERGENT B0 ;  /* 0x0000000000007941 */ /* 0x000fea0003800200 */
.L_x_2976:
        /* <DEDUP_REMOVED lines=9> */
.L_x_2980:
[----:B------:R-:W-:Y:S02]  /*372f0*/  IMAD.MOV.U32 R15, RZ, RZ, R12 ;  /* 0x000000ffff0f7224 */ /* 0x000fe400078e000c */
[----:B------:R-:W-:Y:S02]  /*37300*/  IMAD.MOV.U32 R14, RZ, RZ, R11 ;  /* 0x000000ffff0e7224 */ /* 0x000fe400078e000b */
[----:B------:R-:W-:Y:S02]  /*37310*/  IMAD.MOV.U32 R12, RZ, RZ, R13 ;  /* 0x000000ffff0c7224 */ /* 0x000fe400078e000d */
[----:B------:R-:W-:-:S07]  /*37320*/  IMAD.MOV.U32 R11, RZ, RZ, R0 ;  /* 0x000000ffff0b7224 */ /* 0x000fce00078e0000 */
.L_x_2981:
[----:B------:R-:W-:Y:S05]  /*37330*/  BSYNC.RECONVERGENT B0 ;  /* 0x0000000000007941 */ /* 0x000fea0003800200 */
.L_x_2979:
        /* <DEDUP_REMOVED lines=9> */
.L_x_2983:
[----:B------:R-:W-:Y:S02]  /*373d0*/  IMAD.MOV.U32 R0, RZ, RZ, R9 ;  /* 0x000000ffff007224 */ /* 0x000fe400078e0009 */
[----:B------:R-:W-:Y:S02]  /*373e0*/  IMAD.MOV.U32 R13, RZ, RZ, R10 ;  /* 0x000000ffff0d7224 */ /* 0x000fe400078e000a */
[----:B------:R-:W-:Y:S02]  /*373f0*/  IMAD.MOV.U32 R9, RZ, RZ, R12 ;  /* 0x000000ffff097224 */ /* 0x000fe400078e000c */
[----:B------:R-:W-:-:S07]  /*37400*/  IMAD.MOV.U32 R10, RZ, RZ, R11 ;  /* 0x000000ffff0a7224 */ /* 0x000fce00078e000b */
.L_x_2984:
[----:B------:R-:W-:Y:S05]  /*37410*/  BSYNC.RECONVERGENT B0 ;  /* 0x0000000000007941 */ /* 0x000fea0003800200 */
.L_x_2982:
        /* <DEDUP_REMOVED lines=9> */
.L_x_2986:
[----:B------:R-:W-:Y:S02]  /*374b0*/  IMAD.MOV.U32 R11, RZ, RZ, R8 ;  /* 0x000000ffff0b7224 */ /* 0x000fe400078e0008 */
[----:B------:R-:W-:Y:S02]  /*374c0*/  IMAD.MOV.U32 R12, RZ, RZ, R7 ;  /* 0x000000ffff0c7224 */ /* 0x000fe400078e0007 */
[----:B------:R-:W-:Y:S02]  /*374d0*/  IMAD.MOV.U32 R8, RZ, RZ, R9 ;  /* 0x000000ffff087224 */ /* 0x000fe400078e0009 */
[----:B------:R-:W-:-:S07]  /*374e0*/  IMAD.MOV.U32 R7, RZ, RZ, R10 ;  /* 0x000000ffff077224 */ /* 0x000fce00078e000a */
.L_x_2987:
[----:B------:R-:W-:Y:S05]  /*374f0*/  BSYNC.RECONVERGENT B0 ;  /* 0x0000000000007941 */ /* 0x000fea0003800200 */
.L_x_2985:
        /* <DEDUP_REMOVED lines=9> */
.L_x_2989:
[----:B------:R-:W-:Y:S02]  /*37590*/  IMAD.MOV.U32 R10, RZ, RZ, R135 ;  /* 0x000000ffff0a7224 */ /* 0x000fe400078e0087 */
[----:B------:R-:W-:Y:S02]  /*375a0*/  IMAD.MOV.U32 R9, RZ, RZ, R134 ;  /* 0x000000ffff097224 */ /* 0x000fe400078e0086 */
[----:B------:R-:W-:Y:S02]  /*375b0*/  IMAD.MOV.U32 R135, RZ, RZ, R8 ;  /* 0x000000ffff877224 */ /* 0x000fe400078e0008 */
[----:B------:R-:W-:-:S07]  /*375c0*/  IMAD.MOV.U32 R134, RZ, RZ, R7 ;  /* 0x000000ffff867224 */ /* 0x000fce00078e0007 */
.L_x_2990:
[----:B------:R-:W-:Y:S05]  /*375d0*/  BSYNC.RECONVERGENT B0 ;  /* 0x0000000000007941 */ /* 0x000fea0003800200 */
.L_x_2988:
        /* <DEDUP_REMOVED lines=9> */
.L_x_2992:
[----:B------:R-:W-:Y:S02]  /*37670*/  IMAD.MOV.U32 R7, RZ, RZ, R36 ;  /* 0x000000ffff077224 */ /* 0x000fe400078e0024 */
[----:B------:R-:W-:Y:S02]  /*37680*/  IMAD.MOV.U32 R8, RZ, RZ, R133 ;  /* 0x000000ffff087224 */ /* 0x000fe400078e0085 */
[----:B------:R-:W-:Y:S02]  /*37690*/  IMAD.MOV.U32 R36, RZ, RZ, R135 ;  /* 0x000000ffff247224 */ /* 0x000fe400078e0087 */
[----:B------:R-:W-:-:S07]  /*376a0*/  IMAD.MOV.U32 R133, RZ, RZ, R134 ;  /* 0x000000ffff857224 */ /* 0x000fce00078e0086 */
.L_x_2993:
[----:B------:R-:W-:Y:S05]  /*376b0*/  BSYNC.RECONVERGENT B0 ;  /* 0x0000000000007941 */ /* 0x000fea0003800200 */
.L_x_2991:
        /* <DEDUP_REMOVED lines=9> */
.L_x_2995:
[----:B------:R-:W-:Y:S02]  /*37750*/  IMAD.MOV.U32 R134, RZ, RZ, R39 ;  /* 0x000000ffff867224 */ /* 0x000fe400078e0027 */
[----:B------:R-:W-:Y:S02]  /*37760*/  IMAD.MOV.U32 R135, RZ, RZ, R132 ;  /* 0x000000ffff877224 */ /* 0x000fe400078e0084 */
[----:B------:R-:W-:Y:S02]  /*37770*/  IMAD.MOV.U32 R39, RZ, RZ, R36 ;  /* 0x000000ffff277224 */ /* 0x000fe400078e0024 */
[----:B------:R-:W-:-:S07]  /*37780*/  IMAD.MOV.U32 R132, RZ, RZ, R133 ;  /* 0x000000ffff847224 */ /* 0x000fce00078e0085 */
.L_x_2996:
[----:B------:R-:W-:Y:S05]  /*37790*/  BSYNC.RECONVERGENT B0 ;  /* 0x0000000000007941 */ /* 0x000fea0003800200 */
.L_x_2994:
        /* <DEDUP_REMOVED lines=9> */
.L_x_2998:
[----:B------:R-:W-:Y:S02]  /*37830*/  IMAD.MOV.U32 R133, RZ, RZ, R38 ;  /* 0x000000ffff857224 */ /* 0x000fe400078e0026 */
[----:B------:R-:W-:Y:S02]  /*37840*/  IMAD.MOV.U32 R36, RZ, RZ, R131 ;  /* 0x000000ffff247224 */ /* 0x000fe400078e0083 */
[----:B------:R-:W-:Y:S02]  /*37850*/  IMAD.MOV.U32 R38, RZ, RZ, R39 ;  /* 0x000000ffff267224 */ /* 0x000fe400078e0027 */
[----:B------:R-:W-:-:S07]  /*37860*/  IMAD.MOV.U32 R131, RZ, RZ, R132 ;  /* 0x000000ffff837224 */ /* 0x000fce00078e0084 */
.L_x_2999:
[----:B------:R-:W-:Y:S05]  /*37870*/  BSYNC.RECONVERGENT B0 ;  /* 0x0000000000007941 */ /* 0x000fea0003800200 */
.L_x_2997:
        /* <DEDUP_REMOVED lines=9> */
.L_x_3001:
[----:B------:R-:W-:Y:S02]  /*37910*/  IMAD.MOV.U32 R132, RZ, RZ, R41 ;  /* 0x000000ffff847224 */ /* 0x000fe400078e0029 */
[----:B------:R-:W-:Y:S02]  /*37920*/  IMAD.MOV.U32 R39, RZ, RZ, R130 ;  /* 0x000000ffff277224 */ /* 0x000fe400078e0082 */
[----:B------:R-:W-:Y:S02]  /*37930*/  IMAD.MOV.U32 R41, RZ, RZ, R38 ;  /* 0x000000ffff297224 */ /* 0x000fe400078e0026 */
[----:B------:R-:W-:-:S07]  /*37940*/  IMAD.MOV.U32 R130, RZ, RZ, R131 ;  /* 0x000000ffff827224 */ /* 0x000fce00078e0083 */
.L_x_3002:
[----:B------:R-:W-:Y:S05]  /*37950*/  BSYNC.RECONVERGENT B0 ;  /* 0x0000000000007941 */ /* 0x000fea0003800200 */
.L_x_3000:
        /* <DEDUP_REMOVED lines=9> */
.L_x_3004:
[----:B------:R-:W-:Y:S02]  /*379f0*/  IMAD.MOV.U32 R131, RZ, RZ, R40 ;  /* 0x000000ffff837224 */ /* 0x000fe400078e0028 */
[----:B------:R-:W-:Y:S02]  /*37a00*/  IMAD.MOV.U32 R38, RZ, RZ, R129 ;  /* 0x000000ffff267224 */ /* 0x000fe400078e0081 */
[----:B------:R-:W-:Y:S02]  /*37a10*/  IMAD.MOV.U32 R40, RZ, RZ, R41 ;  /* 0x000000ffff287224 */ /* 0x000fe400078e0029 */
[----:B------:R-:W-:-:S07]  /*37a20*/  IMAD.MOV.U32 R129, RZ, RZ, R130 ;  /* 0x000000ffff817224 */ /* 0x000fce00078e0082 */
.L_x_3005:
[----:B------:R-:W-:Y:S05]  /*37a30*/  BSYNC.RECONVERGENT B0 ;  /* 0x0000000000007941 */ /* 0x000fea0003800200 */
.L_x_3003:
        /* <DEDUP_REMOVED lines=9> */
.L_x_3007:
[----:B------:R-:W-:Y:S02]  /*37ad0*/  IMAD.MOV.U32 R130, RZ, RZ, R43 ;  /* 0x000000ffff827224 */ /* 0x000fe400078e002b */
[----:B------:R-:W-:Y:S02]  /*37ae0*/  IMAD.MOV.U32 R41, RZ, RZ, R128 ;  /* 0x000000ffff297224 */ /* 0x000fe400078e0080 */
[----:B------:R-:W-:Y:S02]  /*37af0*/  IMAD.MOV.U32 R43, RZ, RZ, R40 ;  /* 0x000000ffff2b7224 */ /* 0x000fe400078e0028 */
[----:B------:R-:W-:-:S07]  /*37b00*/  IMAD.MOV.U32 R128, RZ, RZ, R129 ;  /* 0x000000ffff807224 */ /* 0x000fce00078e0081 */
.L_x_3008:
[----:B------:R-:W-:Y:S05]  /*37b10*/  BSYNC.RECONVERGENT B0 ;  /* 0x0000000000007941 */ /* 0x000fea0003800200 */
.L_x_3006:
        /* <DEDUP_REMOVED lines=9> */
.L_x_3010:
[----:B------:R-:W-:Y:S02]  /*37bb0*/  IMAD.MOV.U32 R129, RZ, RZ, R42 ;  /* 0x000000ffff817224 */ /* 0x000fe400078e002a */
[----:B------:R-:W-:Y:S02]  /*37bc0*/  IMAD.MOV.U32 R40, RZ, RZ, R127 ;  /* 0x000000ffff287224 */ /* 0x000fe400078e007f */
[----:B------:R-:W-:Y:S02]  /*37bd0*/  IMAD.MOV.U32 R42, RZ, RZ, R43 ;  /* 0x000000ffff2a7224 */ /* 0x000fe400078e002b */
[----:B------:R-:W-:-:S07]  /*37be0*/  IMAD.MOV.U32 R127, RZ, RZ, R128 ;  /* 0x000000ffff7f7224 */ /* 0x000fce00078e0080 */
.L_x_3011:
[----:B------:R-:W-:Y:S05]  /*37bf0*/  BSYNC.RECONVERGENT B0 ;  /* 0x0000000000007941 */ /* 0x000fea0003800200 */
.L_x_3009:
        /* <DEDUP_REMOVED lines=9> */
.L_x_3013:
[----:B------:R-:W-:Y:S02]  /*37c90*/  IMAD.MOV.U32 R128, RZ, RZ, R45 ;  /* 0x000000ffff807224 */ /* 0x000fe400078e002d */
[----:B------:R-:W-:Y:S02]  /*37ca0*/  IMAD.MOV.U32 R43, RZ, RZ, R126 ;  /* 0x000000ffff2b7224 */ /* 0x000fe400078e007e */
[----:B------:R-:W-:Y:S02]  /*37cb0*/  IMAD.MOV.U32 R45, RZ, RZ, R42 ;  /* 0x000000ffff2d7224 */ /* 0x000fe400078e002a */
[----:B------:R-:W-:-:S07]  /*37cc0*/  IMAD.MOV.U32 R126, RZ, RZ, R127 ;  /* 0x000000ffff7e7224 */ /* 0x000fce00078e007f */
.L_x_3014:
[----:B------:R-:W-:Y:S05]  /*37cd0*/  BSYNC.RECONVERGENT B0 ;  /* 0x0000000000007941 */ /* 0x000fea0003800200 */
.L_x_3012:
        /* <DEDUP_REMOVED lines=9> */
.L_x_3016:
[----:B------:R-:W-:Y:S02]  /*37d70*/  IMAD.MOV.U32 R127, RZ, RZ, R44 ;  /* 0x000000ffff7f7224 */ /* 0x000fe400078e002c */
[----:B------:R-:W-:Y:S02]  /*37d80*/  IMAD.MOV.U32 R42, RZ, RZ, R125 ;  /* 0x000000ffff2a7224 */ /* 0x000fe400078e007d */
[----:B------:R-:W-:Y:S02]  /*37d90*/  IMAD.MOV.U32 R44, RZ, RZ, R45 ;  /* 0x000000ffff2c7224 */ /* 0x000fe400078e002d */
[----:B------:R-:W-:-:S07]  /*37da0*/  IMAD.MOV.U32 R125, RZ, RZ, R126 ;  /* 0x000000ffff7d7224 */ /* 0x000fce00078e007e */
.L_x_3017:
[----:B------:R-:W-:Y:S05]  /*37db0*/  BSYNC.RECONVERGENT B0 ;  /* 0x0000000000007941 */ /* 0x000fea0003800200 */
.L_x_3015:
        /* <DEDUP_REMOVED lines=9> */
.L_x_3019:
[----:B------:R-:W-:Y:S02]  /*37e50*/  IMAD.MOV.U32 R126, RZ, RZ, R47 ;  /* 0x000000ffff7e7224 */ /* 0x000fe400078e002f */
[----:B------:R-:W-:Y:S02]  /*37e60*/  IMAD.MOV.U32 R45, RZ, RZ, R124 ;  /* 0x000000ffff2d7224 */ /* 0x000fe400078e007c */
[----:B------:R-:W-:Y:S02]  /*37e70*/  IMAD.MOV.U32 R47, RZ, RZ, R44 ;  /* 0x000000ffff2f7224 */ /* 0x000fe400078e002c */
[----:B------:R-:W-:-:S07]  /*37e80*/  IMAD.MOV.U32 R124, RZ, RZ, R125 ;  /* 0x000000ffff7c7224 */ /* 0x000fce00078e007d */
.L_x_3020:
[----:B------:R-:W-:Y:S05]  /*37e90*/  BSYNC.RECONVERGENT B0 ;  /* 0x0000000000007941 */ /* 0x000fea0003800200 */
.L_x_3018:
        /* <DEDUP_REMOVED lines=9> */
.L_x_3022:
[----:B------:R-:W-:Y:S02]  /*37f30*/  IMAD.MOV.U32 R125, RZ, RZ, R46 ;  /* 0x000000ffff7d7224 */ /* 0x000fe400078e002e */
[----:B------:R-:W-:Y:S02]  /*37f40*/  IMAD.MOV.U32 R44, RZ, RZ, R123 ;  /* 0x000000ffff2c7224 */ /* 0x000fe400078e007b */
[----:B------:R-:W-:Y:S02]  /*37f50*/  IMAD.MOV.U32 R46, RZ, RZ, R47 ;  /* 0x000000ffff2e7224 */ /* 0x000fe400078e002f */
[----:B------:R-:W-:-:S07]  /*37f60*/  IMAD.MOV.U32 R123, RZ, RZ, R124 ;  /* 0x000000ffff7b7224 */ /* 0x000fce00078e007c */
.L_x_3023:
[----:B------:R-:W-:Y:S05]  /*37f70*/  BSYNC.RECONVERGENT B0 ;  /* 0x0000000000007941 */ /* 0x000fea0003800200 */
.L_x_3021:
        /* <DEDUP_REMOVED lines=9> */
.L_x_3025:
[----:B------:R-:W-:Y:S02]  /*38010*/  IMAD.MOV.U32 R124, RZ, RZ, R49 ;  /* 0x000000ffff7c7224 */ /* 0x000fe400078e0031 */
[----:B------:R-:W-:Y:S02]  /*38020*/  IMAD.MOV.U32 R47, RZ, RZ, R122 ;  /* 0x000000ffff2f7224 */ /* 0x000fe400078e007a */
[----:B------:R-:W-:Y:S02]  /*38030*/  IMAD.MOV.U32 R49, RZ, RZ, R46 ;  /* 0x000000ffff317224 */ /* 0x000fe400078e002e */
[----:B------:R-:W-:-:S07]  /*38040*/  IMAD.MOV.U32 R122, RZ, RZ, R123 ;  /* 0x000000ffff7a7224 */ /* 0x000fce00078e007b */
.L_x_3026:
[----:B------:R-:W-:Y:S05]  /*38050*/  BSYNC.RECONVERGENT B0 ;  /* 0x0000000000007941 */ /* 0x000fea0003800200 */
.L_x_3024:
        /* <DEDUP_REMOVED lines=9> */
.L_x_3028:
[----:B------:R-:W-:Y:S02]  /*380f0*/  IMAD.MOV.U32 R123, RZ, RZ, R48 ;  /* 0x000000ffff7b7224 */ /* 0x000fe400078e0030 */
[----:B------:R-:W-:Y:S02]  /*38100*/  IMAD.MOV.U32 R46, RZ, RZ, R121 ;  /* 0x000000ffff2e7224 */ /* 0x000fe400078e0079 */
[----:B------:R-:W-:Y:S02]  /*38110*/  IMAD.MOV.U32 R48, RZ, RZ, R49 ;  /* 0x000000ffff307224 */ /* 0x000fe400078e0031 */
[----:B------:R-:W-:-:S07]  /*38120*/  IMAD.MOV.U32 R121, RZ, RZ, R122 ;  /* 0x000000ffff797224 */ /* 0x000fce00078e007a */
.L_x_3029:
[----:B------:R-:W-:Y:S05]  /*38130*/  BSYNC.RECONVERGENT B0 ;  /* 0x0000000000007941 */ /* 0x000fea0003800200 */
.L_x_3027:
        /* <DEDUP_REMOVED lines=9> */
.L_x_3031:
[----:B------:R-:W-:Y:S02]  /*381d0*/  IMAD.MOV.U32 R122, RZ, RZ, R51 ;  /* 0x000000ffff7a7224 */ /* 0x000fe400078e0033 */
[----:B------:R-:W-:Y:S02]  /*381e0*/  IMAD.MOV.U32 R49, RZ, RZ, R120 ;  /* 0x000000ffff317224 */ /* 0x000fe400078e0078 */
[----:B------:R-:W-:Y:S02]  /*381f0*/  IMAD.MOV.U32 R51, RZ, RZ, R48 ;  /* 0x000000ffff337224 */ /* 0x000fe400078e0030 */
[----:B------:R-:W-:-:S07]  /*38200*/  IMAD.MOV.U32 R120, RZ, RZ, R121 ;  /* 0x000000ffff787224 */ /* 0x000fce00078e0079 */
.L_x_3032:
[----:B------:R-:W-:Y:S05]  /*38210*/  BSYNC.RECONVERGENT B0 ;  /* 0x0000000000007941 */ /* 0x000fea0003800200 */
.L_x_3030:
        /* <DEDUP_REMOVED lines=9> */
.L_x_3034:
[----:B------:R-:W-:Y:S02]  /*382b0*/  IMAD.MOV.U32 R121, RZ, RZ, R50 ;  /* 0x000000ffff797224 */ /* 0x000fe400078e0032 */
[----:B------:R-:W-:Y:S02]  /*382c0*/  IMAD.MOV.U32 R48, RZ, RZ, R119 ;  /* 0x000000ffff307224 */ /* 0x000fe400078e0077 */
[----:B------:R-:W-:Y:S02]  /*382d0*/  IMAD.MOV.U32 R50, RZ, RZ, R51 ;  /* 0x000000ffff327224 */ /* 0x000fe400078e0033 */
[----:B------:R-:W-:-:S07]  /*382e0*/  IMAD.MOV.U32 R119, RZ, RZ, R120 ;  /* 0x000000ffff777224 */ /* 0x000fce00078e0078 */
.L_x_3035:
[----:B------:R-:W-:Y:S05]  /*382f0*/  BSYNC.RECONVERGENT B0 ;  /* 0x0000000000007941 */ /* 0x000fea0003800200 */
.L_x_3033:
        /* <DEDUP_REMOVED lines=9> */
.L_x_3037:
[----:B------:R-:W-:Y:S02]  /*38390*/  IMAD.MOV.U32 R120, RZ, RZ, R37 ;  /* 0x000000ffff787224 */ /* 0x000fe400078e0025 */
[----:B------:R-:W-:Y:S02]  /*383a0*/  IMAD.MOV.U32 R51, RZ, RZ, R98 ;  /* 0x000000ffff337224 */ /* 0x000fe400078e0062 */
[----:B------:R-:W-:Y:S02]  /*383b0*/  IMAD.MOV.U32 R37, RZ, RZ, R50 ;  /* 0x000000ffff257224 */ /* 0x000fe400078e0032 */
[----:B------:R-:W-:-:S07]  /*383c0*/  IMAD.MOV.U32 R98, RZ, RZ, R119 ;  /* 0x000000ffff627224 */ /* 0x000fce00078e0077 */
.L_x_3038:
[----:B------:R-:W-:Y:S05]  /*383d0*/  BSYNC.RECONVERGENT B0 ;  /* 0x0000000000007941 */ /* 0x000fea0003800200 */
.L_x_3036:
        /* <DEDUP_REMOVED lines=18> */
.L_x_3040:
[----:B------:R-:W-:Y:S01]  /*38500*/  IMAD.MOV.U32 R50, RZ, RZ, R117 ;  /* 0x000000ffff327224 */ /* 0x000fe200078e0075 */
[----:B------:R-:W-:Y:S01]  /*38510*/  MOV R117, R118 ;  /* 0x0000007600757202 */ /* 0x000fe20000000f00 */
[----:B------:R-:W-:Y:S02]  /*38520*/  IMAD.MOV.U32 R119, RZ, RZ, R52 ;  /* 0x000000ffff777224 */ /* 0x000fe400078e0034 */
[----:B------:R-:W-:-:S07]  /*38530*/  IMAD.MOV.U32 R52, RZ, RZ, R53 ;  /* 0x000000ffff347224 */ /* 0x000fce00078e0035 */
.L_x_3041:
[----:B------:R-:W-:Y:S05]  /*38540*/  BSYNC.RECONVERGENT B0 ;  /* 0x0000000000007941 */ /* 0x000fea0003800200 */
.L_x_3039:
        /* <DEDUP_REMOVED lines=9> */
.L_x_3043:
[----:B------:R-:W-:Y:S01]  /*385e0*/  IMAD.MOV.U32 R53, RZ, RZ, R116 ;  /* 0x000000ffff357224 */ /* 0x000fe200078e0074 */
[----:B------:R-:W-:Y:S01]  /*385f0*/  MOV R116, R117 ;  /* 0x0000007500747202 */ /* 0x000fe20000000f00 */
[----:B------:R-:W-:Y:S02]  /*38600*/  IMAD.MOV.U32 R118, RZ, RZ, R55 ;  /* 0x000000ffff767224 */ /* 0x000fe400078e0037 */
[----:B------:R-:W-:-:S07]  /*38610*/  IMAD.MOV.U32 R55, RZ, RZ, R52 ;  /* 0x000000ffff377224 */ /* 0x000fce00078e0034 */
.L_x_3044:
[----:B------:R-:W-:Y:S05]  /*38620*/  BSYNC.RECONVERGENT B0 ;  /* 0x0000000000007941 */ /* 0x000fea0003800200 */
.L_x_3042:
        /* <DEDUP_REMOVED lines=9> */
.L_x_3046:
[----:B------:R-:W-:Y:S01]  /*386c0*/  IMAD.MOV.U32 R52, RZ, RZ, R115 ;  /* 0x000000ffff347224 */ /* 0x000fe200078e0073 */
[----:B------:R-:W-:Y:S01]  /*386d0*/  MOV R115, R116 ;  /* 0x0000007400737202 */ /* 0x000fe20000000f00 */
[----:B------:R-:W-:Y:S02]  /*386e0*/  IMAD.MOV.U32 R117, RZ, RZ, R54 ;  /* 0x000000ffff757224 */ /* 0x000fe400078e0036 */
[----:B------:R-:W-:-:S07]  /*386f0*/  IMAD.MOV.U32 R54, RZ, RZ, R55 ;  /* 0x000000ffff367224 */ /* 0x000fce00078e0037 */
.L_x_3047:
[----:B------:R-:W-:Y:S05]  /*38700*/  BSYNC.RECONVERGENT B0 ;  /* 0x0000000000007941 */ /* 0x000fea0003800200 */
.L_x_3045:
        /* <DEDUP_REMOVED lines=9> */
.L_x_3049:
[----:B------:R-:W-:Y:S01]  /*387a0*/  IMAD.MOV.U32 R55, RZ, RZ, R114 ;  /* 0x000000ffff377224 */ /* 0x000fe200078e0072 */
[----:B------:R-:W-:Y:S01]  /*387b0*/  MOV R114, R115 ;  /* 0x0000007300727202 */ /* 0x000fe20000000f00 */
[----:B------:R-:W-:Y:S02]  /*387c0*/  IMAD.MOV.U32 R116, RZ, RZ, R57 ;  /* 0x000000ffff747224 */ /* 0x000fe400078e0039 */
[----:B------:R-:W-:-:S07]  /*387d0*/  IMAD.MOV.U32 R57, RZ, RZ, R54 ;  /* 0x000000ffff397224 */ /* 0x000fce00078e0036 */
.L_x_3050:
[----:B------:R-:W-:Y:S05]  /*387e0*/  BSYNC.RECONVERGENT B0 ;  /* 0x0000000000007941 */ /* 0x000fea0003800200 */
.L_x_3048:
        /* <DEDUP_REMOVED lines=9> */
.L_x_3052:
[----:B------:R-:W-:Y:S01]  /*38880*/  IMAD.MOV.U32 R54, RZ, RZ, R113 ;  /* 0x000000ffff367224 */ /* 0x000fe200078e0071 */
[----:B------:R-:W-:Y:S01]  /*38890*/  MOV R113, R114 ;  /* 0x0000007200717202 */ /* 0x000fe20000000f00 */
[----:B------:R-:W-:Y:S02]  /*388a0*/  IMAD.MOV.U32 R115, RZ, RZ, R56 ;  /* 0x000000ffff737224 */ /* 0x000fe400078e0038 */
[----:B------:R-:W-:-:S07]  /*388b0*/  IMAD.MOV.U32 R56, RZ, RZ, R57 ;  /* 0x000000ffff387224 */ /* 0x000fce00078e0039 */
.L_x_3053:
[----:B------:R-:W-:Y:S05]  /*388c0*/  BSYNC.RECONVERGENT B0 ;  /* 0x0000000000007941 */ /* 0x000fea0003800200 */
.L_x_3051:
        /* <DEDUP_REMOVED lines=9> */
.L_x_3055:
[----:B------:R-:W-:Y:S01]  /*38960*/  IMAD.MOV.U32 R57, RZ, RZ, R112 ;  /* 0x000000ffff397224 */ /* 0x000fe200078e0070 */
[----:B------:R-:W-:Y:S01]  /*38970*/  MOV R112, R113 ;  /* 0x0000007100707202 */ /* 0x000fe20000000f00 */
[----:B------:R-:W-:Y:S02]  /*38980*/  IMAD.MOV.U32 R114, RZ, RZ, R59 ;  /* 0x000000ffff727224 */ /* 0x000fe400078e003b */
[----:B------:R-:W-:-:S07]  /*38990*/  IMAD.MOV.U32 R59, RZ, RZ, R56 ;  /* 0x000000ffff3b7224 */ /* 0x000fce00078e0038 */
.L_x_3056:
[----:B------:R-:W-:Y:S05]  /*389a0*/  BSYNC.RECONVERGENT B0 ;  /* 0x0000000000007941 */ /* 0x000fea0003800200 */
.L_x_3054:
        /* <DEDUP_REMOVED lines=9> */
.L_x_3058:
[----:B------:R-:W-:Y:S01]  /*38a40*/  IMAD.MOV.U32 R56, RZ, RZ, R111 ;  /* 0x000000ffff387224 */ /* 0x000fe200078e006f */
[----:B------:R-:W-:Y:S01]  /*38a50*/  MOV R111, R112 ;  /* 0x00000070006f7202 */ /* 0x000fe20000000f00 */
[----:B------:R-:W-:Y:S02]  /*38a60*/  IMAD.MOV.U32 R113, RZ, RZ, R58 ;  /* 0x000000ffff717224 */ /* 0x000fe400078e003a */
[----:B------:R-:W-:-:S07]  /*38a70*/  IMAD.MOV.U32 R58, RZ, RZ, R59 ;  /* 0x000000ffff3a7224 */ /* 0x000fce00078e003b */
.L_x_3059:
[----:B------:R-:W-:Y:S05]  /*38a80*/  BSYNC.RECONVERGENT B0 ;  /* 0x0000000000007941 */ /* 0x000fea0003800200 */
.L_x_3057:
        /* <DEDUP_REMOVED lines=9> */
.L_x_3061:
[----:B------:R-:W-:Y:S01]  /*38b20*/  IMAD.MOV.U32 R59, RZ, RZ, R110 ;  /* 0x000000ffff3b7224 */ /* 0x000fe200078e006e */
[----:B------:R-:W-:Y:S01]  /*38b30*/  MOV R110, R111 ;  /* 0x0000006f006e7202 */ /* 0x000fe20000000f00 */
[----:B------:R-:W-:Y:S02]  /*38b40*/  IMAD.MOV.U32 R112, RZ, RZ, R61 ;  /* 0x000000ffff707224 */ /* 0x000fe400078e003d */
[----:B------:R-:W-:-:S07]  /*38b50*/  IMAD.MOV.U32 R61, RZ, RZ, R58 ;  /* 0x000000ffff3d7224 */ /* 0x000fce00078e003a */
.L_x_3062:
[----:B------:R-:W-:Y:S05]  /*38b60*/  BSYNC.RECONVERGENT B0 ;  /* 0x0000000000007941 */ /* 0x000fea0003800200 */
.L_x_3060:
        /* <DEDUP_REMOVED lines=9> */
.L_x_3064:
[----:B------:R-:W-:Y:S01]  /*38c00*/  IMAD.MOV.U32 R58, RZ, RZ, R109 ;  /* 0x000000ffff3a7224 */ /* 0x000fe200078e006d */
[----:B------:R-:W-:Y:S01]  /*38c10*/  MOV R109, R110 ;  /* 0x0000006e006d7202 */ /* 0x000fe20000000f00 */
[----:B------:R-:W-:Y:S02]  /*38c20*/  IMAD.MOV.U32 R111, RZ, RZ, R60 ;  /* 0x000000ffff6f7224 */ /* 0x000fe400078e003c */
[----:B------:R-:W-:-:S07]  /*38c30*/  IMAD.MOV.U32 R60, RZ, RZ, R61 ;  /* 0x000000ffff3c7224 */ /* 0x000fce00078e003d */
.L_x_3065:
[----:B------:R-:W-:Y:S05]  /*38c40*/  BSYNC.RECONVERGENT B0 ;  /* 0x0000000000007941 */ /* 0x000fea0003800200 */
.L_x_3063:
        /* <DEDUP_REMOVED lines=9> */
.L_x_3067:
[----:B------:R-:W-:Y:S01]  /*38ce0*/  IMAD.MOV.U32 R61, RZ, RZ, R108 ;  /* 0x000000ffff3d7224 */ /* 0x000fe200078e006c */
[----:B------:R-:W-:Y:S01]  /*38cf0*/  MOV R108, R109 ;  /* 0x0000006d006c7202 */ /* 0x000fe20000000f00 */
[----:B------:R-:W-:Y:S02]  /*38d00*/  IMAD.MOV.U32 R110, RZ, RZ, R63 ;  /* 0x000000ffff6e7224 */ /* 0x000fe400078e003f */
[----:B------:R-:W-:-:S07]  /*38d10*/  IMAD.MOV.U32 R63, RZ, RZ, R60 ;  /* 0x000000ffff3f7224 */ /* 0x000fce00078e003c */
.L_x_3068:
[----:B------:R-:W-:Y:S05]  /*38d20*/  BSYNC.RECONVERGENT B0 ;  /* 0x0000000000007941 */ /* 0x000fea0003800200 */
.L_x_3066:
        /* <DEDUP_REMOVED lines=9> */
.L_x_3070:
[----:B------:R-:W-:Y:S01]  /*38dc0*/  IMAD.MOV.U32 R60, RZ, RZ, R107 ;  /* 0x000000ffff3c7224 */ /* 0x000fe200078e006b */
[----:B------:R-:W-:Y:S01]  /*38dd0*/  MOV R107, R108 ;  /* 0x0000006c006b7202 */ /* 0x000fe20000000f00 */
[----:B------:R-:W-:Y:S02]  /*38de0*/  IMAD.MOV.U32 R109, RZ, RZ, R62 ;  /* 0x000000ffff6d7224 */ /* 0x000fe400078e003e */
[----:B------:R-:W-:-:S07]  /*38df0*/  IMAD.MOV.U32 R62, RZ, RZ, R63 ;  /* 0x000000ffff3e7224 */ /* 0x000fce00078e003f */
.L_x_3071:
[----:B------:R-:W-:Y:S05]  /*38e00*/  BSYNC.RECONVERGENT B0 ;  /* 0x0000000000007941 */ /* 0x000fea0003800200 */
.L_x_3069:
        /* <DEDUP_REMOVED lines=9> */
.L_x_3073:
[----:B------:R-:W-:Y:S01]  /*38ea0*/  IMAD.MOV.U32 R63, RZ, RZ, R106 ;  /* 0x000000ffff3f7224 */ /* 0x000fe200078e006a */
[----:B------:R-:W-:Y:S01]  /*38eb0*/  MOV R106, R107 ;  /* 0x0000006b006a7202 */ /* 0x000fe20000000f00 */
[----:B------:R-:W-:Y:S02]  /*38ec0*/  IMAD.MOV.U32 R108, RZ, RZ, R65 ;  /* 0x000000ffff6c7224 */ /* 0x000fe400078e0041 */
[----:B------:R-:W-:-:S07]  /*38ed0*/  IMAD.MOV.U32 R65, RZ, RZ, R62 ;  /* 0x000000ffff417224 */ /* 0x000fce00078e003e */
.L_x_3074:
[----:B------:R-:W-:Y:S05]  /*38ee0*/  BSYNC.RECONVERGENT B0 ;  /* 0x0000000000007941 */ /* 0x000fea0003800200 */
.L_x_3072:
        /* <DEDUP_REMOVED lines=9> */
.L_x_3076:
[----:B------:R-:W-:Y:S01]  /*38f80*/  IMAD.MOV.U32 R62, RZ, RZ, R105 ;  /* 0x000000ffff3e7224 */ /* 0x000fe200078e0069 */
[----:B------:R-:W-:Y:S01]  /*38f90*/  MOV R105, R106 ;  /* 0x0000006a00697202 */ /* 0x000fe20000000f00 */
[----:B------:R-:W-:Y:S02]  /*38fa0*/  IMAD.MOV.U32 R107, RZ, RZ, R64 ;  /* 0x000000ffff6b7224 */ /* 0x000fe400078e0040 */
[----:B------:R-:W-:-:S07]  /*38fb0*/  IMAD.MOV.U32 R64, RZ, RZ, R65 ;  /* 0x000000ffff407224 */ /* 0x000fce00078e0041 */
.L_x_3077:
[----:B------:R-:W-:Y:S05]  /*38fc0*/  BSYNC.RECONVERGENT B0 ;  /* 0x0000000000007941 */ /* 0x000fea0003800200 */
.L_x_3075:
        /* <DEDUP_REMOVED lines=9> */
.L_x_3079:
[----:B------:R-:W-:Y:S01]  /*39060*/  IMAD.MOV.U32 R65, RZ, RZ, R104 ;  /* 0x000000ffff417224 */ /* 0x000fe200078e0068 */
[----:B------:R-:W-:Y:S01]  /*39070*/  MOV R104, R105 ;  /* 0x0000006900687202 */ /* 0x000fe20000000f00 */
[----:B------:R-:W-:Y:S02]  /*39080*/  IMAD.MOV.U32 R106, RZ, RZ, R67 ;  /* 0x000000ffff6a7224 */ /* 0x000fe400078e0043 */
[----:B------:R-:W-:-:S07]  /*39090*/  IMAD.MOV.U32 R67, RZ, RZ, R64 ;  /* 0x000000ffff437224 */ /* 0x000fce00078e0040 */
.L_x_3080:
[----:B------:R-:W-:Y:S05]  /*390a0*/  BSYNC.RECONVERGENT B0 ;  /* 0x0000000000007941 */ /* 0x000fea0003800200 */
.L_x_3078:
        /* <DEDUP_REMOVED lines=9> */
.L_x_3082:
[----:B------:R-:W-:Y:S01]  /*39140*/  IMAD.MOV.U32 R64, RZ, RZ, R103 ;  /* 0x000000ffff407224 */ /* 0x000fe200078e0067 */
[----:B------:R-:W-:Y:S01]  /*39150*/  MOV R103, R104 ;  /* 0x0000006800677202 */ /* 0x000fe20000000f00 */
[----:B------:R-:W-:Y:S02]  /*39160*/  IMAD.MOV.U32 R105, RZ, RZ, R66 ;  /* 0x000000ffff697224 */ /* 0x000fe400078e0042 */
[----:B------:R-:W-:-:S07]  /*39170*/  IMAD.MOV.U32 R66, RZ, RZ, R67 ;  /* 0x000000ffff427224 */ /* 0x000fce00078e0043 */
.L_x_3083:
[----:B------:R-:W-:Y:S05]  /*39180*/  BSYNC.RECONVERGENT B0 ;  /* 0x0000000000007941 */ /* 0x000fea0003800200 */
.L_x_3081:
        /* <DEDUP_REMOVED lines=9> */
.L_x_3085:
[----:B------:R-:W-:Y:S01]  /*39220*/  IMAD.MOV.U32 R67, RZ, RZ, R102 ;  /* 0x000000ffff437224 */ /* 0x000fe200078e0066 */
[----:B------:R-:W-:Y:S01]  /*39230*/  MOV R102, R103 ;  /* 0x0000006700667202 */ /* 0x000fe20000000f00 */
[----:B------:R-:W-:Y:S02]  /*39240*/  IMAD.MOV.U32 R104, RZ, RZ, R69 ;  /* 0x000000ffff687224 */ /* 0x000fe400078e0045 */
[----:B------:R-:W-:-:S07]  /*39250*/  IMAD.MOV.U32 R69, RZ, RZ, R66 ;  /* 0x000000ffff457224 */ /* 0x000fce00078e0042 */
.L_x_3086:
[----:B------:R-:W-:Y:S05]  /*39260*/  BSYNC.RECONVERGENT B0 ;  /* 0x0000000000007941 */ /* 0x000fea0003800200 */
.L_x_3084:
        /* <DEDUP_REMOVED lines=9> */
.L_x_3088:
[----:B------:R-:W-:Y:S01]  /*39300*/  IMAD.MOV.U32 R66, RZ, RZ, R101 ;  /* 0x000000ffff427224 */ /* 0x000fe200078e0065 */
[----:B------:R-:W-:Y:S01]  /*39310*/  MOV R101, R102 ;  /* 0x0000006600657202 */ /* 0x000fe20000000f00 */
[----:B------:R-:W-:Y:S02]  /*39320*/  IMAD.MOV.U32 R103, RZ, RZ, R68 ;  /* 0x000000ffff677224 */ /* 0x000fe400078e0044 */
[----:B------:R-:W-:-:S07]  /*39330*/  IMAD.MOV.U32 R68, RZ, RZ, R69 ;  /* 0x000000ffff447224 */ /* 0x000fce00078e0045 */
.L_x_3089:
[----:B------:R-:W-:Y:S05]  /*39340*/  BSYNC.RECONVERGENT B0 ;  /* 0x0000000000007941 */ /* 0x000fea0003800200 */
.L_x_3087:
        /* <DEDUP_REMOVED lines=9> */
.L_x_3091:
[----:B------:R-:W-:Y:S01]  /*393e0*/  IMAD.MOV.U32 R69, RZ, RZ, R100 ;  /* 0x000000ffff457224 */ /* 0x000fe200078e0064 */
[----:B------:R-:W-:Y:S01]  /*393f0*/  MOV R100, R101 ;  /* 0x0000006500647202 */ /* 0x000fe20000000f00 */
[----:B------:R-:W-:Y:S02]  /*39400*/  IMAD.MOV.U32 R102, RZ, RZ, R71 ;  /* 0x000000ffff667224 */ /* 0x000fe400078e0047 */
[----:B------:R-:W-:-:S07]  /*39410*/  IMAD.MOV.U32 R71, RZ, RZ, R68 ;  /* 0x000000ffff477224 */ /* 0x000fce00078e0044 */
.L_x_3092:
[----:B------:R-:W-:Y:S05]  /*39420*/  BSYNC.RECONVERGENT B0 ;  /* 0x0000000000007941 */ /* 0x000fea0003800200 */
.L_x_3090:
        /* <DEDUP_REMOVED lines=9> */
.L_x_3094:
[----:B------:R-:W-:Y:S01]  /*394c0*/  IMAD.MOV.U32 R68, RZ, RZ, R99 ;  /* 0x000000ffff447224 */ /* 0x000fe200078e0063 */
[----:B------:R-:W-:Y:S01]  /*394d0*/  MOV R99, R100 ;  /* 0x0000006400637202 */ /* 0x000fe20000000f00 */
[----:B------:R-:W-:Y:S02]  /*394e0*/  IMAD.MOV.U32 R101, RZ, RZ, R70 ;  /* 0x000000ffff657224 */ /* 0x000fe400078e0046 */
[----:B------:R-:W-:-:S07]  /*394f0*/  IMAD.MOV.U32 R70, RZ, RZ, R71 ;  /* 0x000000ffff467224 */ /* 0x000fce00078e0047 */
.L_x_3095:
[----:B------:R-:W-:Y:S05]  /*39500*/  BSYNC.RECONVERGENT B0 ;  /* 0x0000000000007941 */ /* 0x000fea0003800200 */
.L_x_3093:
        /* <DEDUP_REMOVED lines=9> */
.L_x_3097:
[----:B------:R-:W-:Y:S01]  /*395a0*/  IMAD.MOV.U32 R71, RZ, RZ, R96 ;  /* 0x000000ffff477224 */ /* 0x000fe200078e0060 */
[----:B------:R-:W-:Y:S01]  /*395b0*/  MOV R96, R99 ;  /* 0x0000006300607202 */ /* 0x000fe20000000f00 */
[----:B------:R-:W-:Y:S02]  /*395c0*/  IMAD.MOV.U32 R100, RZ, RZ, R73 ;  /* 0x000000ffff647224 */ /* 0x000fe400078e0049 */
[----:B------:R-:W-:-:S07]  /*395d0*/  IMAD.MOV.U32 R73, RZ, RZ, R70 ;  /* 0x000000ffff497224 */ /* 0x000fce00078e0046 */
.L_x_3098:
[----:B------:R-:W-:Y:S05]  /*395e0*/  BSYNC.RECONVERGENT B0 ;  /* 0x0000000000007941 */ /* 0x000fea0003800200 */
.L_x_3096:
        /* <DEDUP_REMOVED lines=9> */
.L_x_3100:
[----:B------:R-:W-:Y:S01]  /*39680*/  IMAD.MOV.U32 R70, RZ, RZ, R97 ;  /* 0x000000ffff467224 */ /* 0x000fe200078e0061 */
[----:B------:R-:W-:Y:S01]  /*39690*/  MOV R97, R96 ;  /* 0x0000006000617202 */ /* 0x000fe20000000f00 */
[----:B------:R-:W-:Y:S02]  /*396a0*/  IMAD.MOV.U32 R99, RZ, RZ, R72 ;  /* 0x000000ffff637224 */ /* 0x000fe400078e0048 */
[----:B------:R-:W-:-:S07]  /*396b0*/  IMAD.MOV.U32 R72, RZ, RZ, R73 ;  /* 0x000000ffff487224 */ /* 0x000fce00078e0049 */
.L_x_3101:
[----:B------:R-:W-:Y:S05]  /*396c0*/  BSYNC.RECONVERGENT B0 ;  /* 0x0000000000007941 */ /* 0x000fea0003800200 */
.L_x_3099:
        /* <DEDUP_REMOVED lines=9> */
.L_x_3103:
[----:B------:R-:W-:Y:S01]  /*39760*/  IMAD.MOV.U32 R73, RZ, RZ, R94 ;  /* 0x000000ffff497224 */ /* 0x000fe200078e005e */
[----:B------:R-:W-:Y:S01]  /*39770*/  MOV R94, R97 ;  /* 0x00000061005e7202 */ /* 0x000fe20000000f00 */
[----:B------:R-:W-:Y:S02]  /*39780*/  IMAD.MOV.U32 R96, RZ, RZ, R75 ;  /* 0x000000ffff607224 */ /* 0x000fe400078e004b */
[----:B------:R-:W-:-:S07]  /*39790*/  IMAD.MOV.U32 R75, RZ, RZ, R72 ;  /* 0x000000ffff4b7224 */ /* 0x000fce00078e0048 */
.L_x_3104:
[----:B------:R-:W-:Y:S05]  /*397a0*/  BSYNC.RECONVERGENT B0 ;  /* 0x0000000000007941 */ /* 0x000fea0003800200 */
.L_x_3102:
        /* <DEDUP_REMOVED lines=9> */
.L_x_3106:
[----:B------:R-:W-:Y:S01]  /*39840*/  IMAD.MOV.U32 R72, RZ, RZ, R95 ;  /* 0x000000ffff487224 */ /* 0x000fe200078e005f */
[----:B------:R-:W-:Y:S01]  /*39850*/  MOV R95, R94 ;  /* 0x0000005e005f7202 */ /* 0x000fe20000000f00 */
[----:B------:R-:W-:Y:S02]  /*39860*/  IMAD.MOV.U32 R97, RZ, RZ, R74 ;  /* 0x000000ffff617224 */ /* 0x000fe400078e004a */
[----:B------:R-:W-:-:S07]  /*39870*/  IMAD.MOV.U32 R74, RZ, RZ, R75 ;  /* 0x000000ffff4a7224 */ /* 0x000fce00078e004b */
.L_x_3107:
[----:B------:R-:W-:Y:S05]  /*39880*/  BSYNC.RECONVERGENT B0 ;  /* 0x0000000000007941 */ /* 0x000fea0003800200 */
.L_x_3105:
        /* <DEDUP_REMOVED lines=9> */
.L_x_3109:
[----:B------:R-:W-:Y:S01]  /*39920*/  IMAD.MOV.U32 R75, RZ, RZ, R92 ;  /* 0x000000ffff4b7224 */ /* 0x000fe200078e005c */
[----:B------:R-:W-:Y:S01]  /*39930*/  MOV R92, R95 ;  /* 0x0000005f005c7202 */ /* 0x000fe20000000f00 */
[----:B------:R-:W-:Y:S02]  /*39940*/  IMAD.MOV.U32 R94, RZ, RZ, R77 ;  /* 0x000000ffff5e7224 */ /* 0x000fe400078e004d */
[----:B------:R-:W-:-:S07]  /*39950*/  IMAD.MOV.U32 R77, RZ, RZ, R74 ;  /* 0x000000ffff4d7224 */ /* 0x000fce00078e004a */
.L_x_3110:
[----:B------:R-:W-:Y:S05]  /*39960*/  BSYNC.RECONVERGENT B0 ;  /* 0x0000000000007941 */ /* 0x000fea0003800200 */
.L_x_3108:
        /* <DEDUP_REMOVED lines=9> */
.L_x_3112:
[----:B------:R-:W-:Y:S01]  /*39a00*/  IMAD.MOV.U32 R74, RZ, RZ, R93 ;  /* 0x000000ffff4a7224 */ /* 0x000fe200078e005d */
[----:B------:R-:W-:Y:S01]  /*39a10*/  MOV R93, R92 ;  /* 0x0000005c005d7202 */ /* 0x000fe20000000f00 */
[----:B------:R-:W-:Y:S02]  /*39a20*/  IMAD.MOV.U32 R95, RZ, RZ, R76 ;  /* 0x000000ffff5f7224 */ /* 0x000fe400078e004c */
[----:B------:R-:W-:-:S07]  /*39a30*/  IMAD.MOV.U32 R76, RZ, RZ, R77 ;  /* 0x000000ffff4c7224 */ /* 0x000fce00078e004d */
.L_x_3113:
[----:B------:R-:W-:Y:S05]  /*39a40*/  BSYNC.RECONVERGENT B0 ;  /* 0x0000000000007941 */ /* 0x000fea0003800200 */
.L_x_3111:
        /* <DEDUP_REMOVED lines=9> */
.L_x_3115:
[----:B------:R-:W-:Y:S01]  /*39ae0*/  IMAD.MOV.U32 R77, RZ, RZ, R90 ;  /* 0x000000ffff4d7224 */ /* 0x000fe200078e005a */
[----:B------:R-:W-:Y:S01]  /*39af0*/  MOV R90, R93 ;  /* 0x0000005d005a7202 */ /* 0x000fe20000000f00 */
[----:B------:R-:W-:Y:S02]  /*39b00*/  IMAD.MOV.U32 R92, RZ, RZ, R79 ;  /* 0x000000ffff5c7224 */ /* 0x000fe400078e004f */
[----:B------:R-:W-:-:S07]  /*39b10*/  IMAD.MOV.U32 R79, RZ, RZ, R76 ;  /* 0x000000ffff4f7224 */ /* 0x000fce00078e004c */
.L_x_3116:
[----:B------:R-:W-:Y:S05]  /*39b20*/  BSYNC.RECONVERGENT B0 ;  /* 0x0000000000007941 */ /* 0x000fea0003800200 */
.L_x_3114:
        /* <DEDUP_REMOVED lines=9> */
.L_x_3118:
[----:B------:R-:W-:Y:S01]  /*39bc0*/  IMAD.MOV.U32 R76, RZ, RZ, R91 ;  /* 0x000000ffff4c7224 */ /* 0x000fe200078e005b */
[----:B------:R-:W-:Y:S01]  /*39bd0*/  MOV R91, R90 ;  /* 0x0000005a005b7202 */ /* 0x000fe20000000f00 */
[----:B------:R-:W-:Y:S02]  /*39be0*/  IMAD.MOV.U32 R93, RZ, RZ, R78 ;  /* 0x000000ffff5d7224 */ /* 0x000fe400078e004e */
[----:B------:R-:W-:-:S07]  /*39bf0*/  IMAD.MOV.U32 R78, RZ, RZ, R79 ;  /* 0x000000ffff4e7224 */ /* 0x000fce00078e004f */
.L_x_3119:
[----:B------:R-:W-:Y:S05]  /*39c00*/  BSYNC.RECONVERGENT B0 ;  /* 0x0000000000007941 */ /* 0x000fea0003800200 */
.L_x_3117:
        /* <DEDUP_REMOVED lines=9> */
.L_x_3121:
[----:B------:R-:W-:Y:S01]  /*39ca0*/  IMAD.MOV.U32 R79, RZ, RZ, R88 ;  /* 0x000000ffff4f7224 */ /* 0x000fe200078e0058 */
[----:B------:R-:W-:Y:S01]  /*39cb0*/  MOV R88, R91 ;  /* 0x0000005b00587202 */ /* 0x000fe20000000f00 */
[----:B------:R-:W-:Y:S02]  /*39cc0*/  IMAD.MOV.U32 R90, RZ, RZ, R81 ;  /* 0x000000ffff5a7224 */ /* 0x000fe400078e0051 */
[----:B------:R-:W-:-:S07]  /*39cd0*/  IMAD.MOV.U32 R81, RZ, RZ, R78 ;  /* 0x000000ffff517224 */ /* 0x000fce00078e004e */
.L_x_3122:
[----:B------:R-:W-:Y:S05]  /*39ce0*/  BSYNC.RECONVERGENT B0 ;  /* 0x0000000000007941 */ /* 0x000fea0003800200 */
.L_x_3120:
        /* <DEDUP_REMOVED lines=9> */
.L_x_3124:
[----:B------:R-:W-:Y:S01]  /*39d80*/  IMAD.MOV.U32 R78, RZ, RZ, R89 ;  /* 0x000000ffff4e7224 */ /* 0x000fe200078e0059 */
[----:B------:R-:W-:Y:S01]  /*39d90*/  MOV R89, R88 ;  /* 0x0000005800597202 */ /* 0x000fe20000000f00 */
[----:B------:R-:W-:Y:S02]  /*39da0*/  IMAD.MOV.U32 R91, RZ, RZ, R80 ;  /* 0x000000ffff5b7224 */ /* 0x000fe400078e0050 */
[----:B------:R-:W-:-:S07]  /*39db0*/  IMAD.MOV.U32 R80, RZ, RZ, R81 ;  /* 0x000000ffff507224 */ /* 0x000fce00078e0051 */
.L_x_3125:
[----:B------:R-:W-:Y:S05]  /*39dc0*/  BSYNC.RECONVERGENT B0 ;  /* 0x0000000000007941 */ /* 0x000fea0003800200 */
.L_x_3123:
        /* <DEDUP_REMOVED lines=9> */
.L_x_3127:
[----:B------:R-:W-:Y:S01]  /*39e60*/  IMAD.MOV.U32 R81, RZ, RZ, R86 ;  /* 0x000000ffff517224 */ /* 0x000fe200078e0056 */
[----:B------:R-:W-:Y:S01]  /*39e70*/  MOV R86, R89 ;  /* 0x0000005900567202 */ /* 0x000fe20000000f00 */
[----:B------:R-:W-:Y:S02]  /*39e80*/  IMAD.MOV.U32 R88, RZ, RZ, R83 ;  /* 0x000000ffff587224 */ /* 0x000fe400078e0053 */
[----:B------:R-:W-:-:S07]  /*39e90*/  IMAD.MOV.U32 R83, RZ, RZ, R80 ;  /* 0x000000ffff537224 */ /* 0x000fce00078e0050 */
.L_x_3128:
[----:B------:R-:W-:Y:S05]  /*39ea0*/  BSYNC.RECONVERGENT B0 ;  /* 0x0000000000007941 */ /* 0x000fea0003800200 */
.L_x_3126:
        /* <DEDUP_REMOVED lines=9> */
.L_x_3130:
[----:B------:R-:W-:Y:S01]  /*39f40*/  IMAD.MOV.U32 R80, RZ, RZ, R87 ;  /* 0x000000ffff507224 */ /* 0x000fe200078e0057 */
[----:B------:R-:W-:Y:S01]  /*39f50*/  MOV R87, R86 ;  /* 0x0000005600577202 */ /* 0x000fe20000000f00 */
[----:B------:R-:W-:Y:S02]  /*39f60*/  IMAD.MOV.U32 R89, RZ, RZ, R82 ;  /* 0x000000ffff597224 */ /* 0x000fe400078e0052 */
[----:B------:R-:W-:-:S07]  /*39f70*/  IMAD.MOV.U32 R82, RZ, RZ, R83 ;  /* 0x000000ffff527224 */ /* 0x000fce00078e0053 */
.L_x_3131:
[----:B------:R-:W-:Y:S05]  /*39f80*/  BSYNC.RECONVERGENT B0 ;  /* 0x0000000000007941 */ /* 0x000fea0003800200 */
.L_x_3129:
        /* <DEDUP_REMOVED lines=9> */
.L_x_3133:
[----:B------:R-:W-:Y:S01]  /*3a020*/  IMAD.MOV.U32 R83, RZ, RZ, R84 ;  /* 0x000000ffff537224 */ /* 0x000fe200078e0054 */
[----:B------:R-:W-:Y:S01]  /*3a030*/  MOV R84, R87 ;  /* 0x0000005700547202 */ /* 0x000fe20000000f00 */
[----:B------:R-:W-:Y:S02]  /*3a040*/  IMAD.MOV.U32 R86, RZ, RZ, R85 ;  /* 0x000000ffff567224 */ /* 0x000fe400078e0055 */
[----:B------:R-:W-:-:S07]  /*3a050*/  IMAD.MOV.U32 R85, RZ, RZ, R82 ;  /* 0x000000ffff557224 */ /* 0x000fce00078e0052 */
.L_x_3134:
[----:B------:R-:W-:Y:S05]  /*3a060*/  BSYNC.RECONVERGENT B0 ;  /* 0x0000000000007941 */ /* 0x000fea0003800200 */
.L_x_3132:
        /* <DEDUP_REMOVED lines=9> */
.L_x_3136:
[----:B------:R-:W-:Y:S01]  /*3a100*/  IMAD.MOV.U32 R82, RZ, RZ, R35 ;  /* 0x000000ffff527224 */ /* 0x000fe200078e0023 */
[----:B------:R-:W-:Y:S01]  /*3a110*/  MOV R35, R84 ;  /* 0x0000005400237202 */ /* 0x000fe20000000f00 */
[----:B------:R-:W-:Y:S02]  /*3a120*/  IMAD.MOV.U32 R87, RZ, RZ, R34 ;  /* 0x000000ffff577224 */ /* 0x000fe400078e0022 */
[----:B------:R-:W-:-:S07]  /*3a130*/  IMAD.MOV.U32 R34, RZ, RZ, R85 ;  /* 0x000000ffff227224 */ /* 0x000fce00078e0055 */
.L_x_3137:
[----:B------:R-:W-:Y:S05]  /*3a140*/  BSYNC.RECONVERGENT B0 ;  /* 0x0000000000007941 */ /* 0x000fea0003800200 */
.L_x_3135:
        /* <DEDUP_REMOVED lines=9> */
.L_x_3139:
[----:B------:R-:W-:Y:S01]  /*3a1e0*/  IMAD.MOV.U32 R85, RZ, RZ, R32 ;  /* 0x000000ffff557224 */ /* 0x000fe200078e0020 */
[----:B------:R-:W-:Y:S01]  /*3a1f0*/  MOV R32, R35 ;  /* 0x0000002300207202 */ /* 0x000fe20000000f00 */
[----:B------:R-:W-:Y:S02]  /*3a200*/  IMAD.MOV.U32 R84, RZ, RZ, R33 ;  /* 0x000000ffff547224 */ /* 0x000fe400078e0021 */
[----:B------:R-:W-:-:S07]  /*3a210*/  IMAD.MOV.U32 R33, RZ, RZ, R34 ;  /* 0x000000ffff217224 */ /* 0x000fce00078e0022 */
.L_x_3140:
[----:B------:R-:W-:Y:S05]  /*3a220*/  BSYNC.RECONVERGENT B0 ;  /* 0x0000000000007941 */ /* 0x000fea0003800200 */
.L_x_3138:
        /* <DEDUP_REMOVED lines=9> */
.L_x_3142:
[----:B------:R-:W-:Y:S01]  /*3a2c0*/  IMAD.MOV.U32 R34, RZ, RZ, R31 ;  /* 0x000000ffff227224 */ /* 0x000fe200078e001f */
[----:B------:R-:W-:Y:S01]  /*3a2d0*/  MOV R31, R32 ;  /* 0x00000020001f7202 */ /* 0x000fe20000000f00 */
[----:B------:R-:W-:Y:S02]  /*3a2e0*/  IMAD.MOV.U32 R35, RZ, RZ, R30 ;  /* 0x000000ffff237224 */ /* 0x000fe400078e001e */
[----:B------:R-:W-:-:S07]  /*3a2f0*/  IMAD.MOV.U32 R30, RZ, RZ, R33 ;  /* 0x000000ffff1e7224 */ /* 0x000fce00078e0021 */
.L_x_3143:
[----:B------:R-:W-:Y:S05]  /*3a300*/  BSYNC.RECONVERGENT B0 ;  /* 0x0000000000007941 */ /* 0x000fea0003800200 */
.L_x_3141:
        /* <DEDUP_REMOVED lines=9> */
.L_x_3145:
[----:B------:R-:W-:Y:S01]  /*3a3a0*/  IMAD.MOV.U32 R33, RZ, RZ, R28 ;  /* 0x000000ffff217224 */ /* 0x000fe200078e001c */
[----:B------:R-:W-:Y:S01]  /*3a3b0*/  MOV R28, R31 ;  /* 0x0000001f001c7202 */ /* 0x000fe20000000f00 */
[----:B------:R-:W-:Y:S02]  /*3a3c0*/  IMAD.MOV.U32 R32, RZ, RZ, R29 ;  /* 0x000000ffff207224 */ /* 0x000fe400078e001d */
[----:B------:R-:W-:-:S07]  /*3a3d0*/  IMAD.MOV.U32 R29, RZ, RZ, R30 ;  /* 0x000000ffff1d7224 */ /* 0x000fce00078e001e */
.L_x_3146:
[----:B------:R-:W-:Y:S05]  /*3a3e0*/  BSYNC.RECONVERGENT B0 ;  /* 0x0000000000007941 */ /* 0x000fea0003800200 */
.L_x_3144:
        /* <DEDUP_REMOVED lines=9> */
.L_x_3148:
[----:B------:R-:W-:Y:S01]  /*3a480*/  IMAD.MOV.U32 R30, RZ, RZ, R27 ;  /* 0x000000ffff1e7224 */ /* 0x000fe200078e001b */
[----:B------:R-:W-:Y:S01]  /*3a490*/  MOV R27, R28 ;  /* 0x0000001c001b7202 */ /* 0x000fe20000000f00 */
[----:B------:R-:W-:Y:S02]  /*3a4a0*/  IMAD.MOV.U32 R31, RZ, RZ, R26 ;  /* 0x000000ffff1f7224 */ /* 0x000fe400078e001a */
[----:B------:R-:W-:-:S07]  /*3a4b0*/  IMAD.MOV.U32 R26, RZ, RZ, R29 ;  /* 0x000000ffff1a7224 */ /* 0x000fce00078e001d */
.L_x_3149:
[----:B------:R-:W-:Y:S05]  /*3a4c0*/  BSYNC.RECONVERGENT B0 ;  /* 0x0000000000007941 */ /* 0x000fea0003800200 */
.L_x_3147:
        /* <DEDUP_REMOVED lines=9> */
.L_x_3151:
[----:B------:R-:W-:Y:S01]  /*3a560*/  IMAD.MOV.U32 R29, RZ, RZ, R24 ;  /* 0x000000ffff1d7224 */ /* 0x000fe200078e0018 */
[----:B------:R-:W-:Y:S01]  /*3a570*/  MOV R24, R27 ;  /* 0x0000001b00187202 */ /* 0x000fe20000000f00 */
[----:B------:R-:W-:Y:S02]  /*3a580*/  IMAD.MOV.U32 R28, RZ, RZ, R25 ;  /* 0x000000ffff1c7224 */ /* 0x000fe400078e0019 */
[----:B------:R-:W-:-:S07]  /*3a590*/  IMAD.MOV.U32 R25, RZ, RZ, R26 ;  /* 0x000000ffff197224 */ /* 0x000fce00078e001a */
.L_x_3152:
[----:B------:R-:W-:Y:S05]  /*3a5a0*/  BSYNC.RECONVERGENT B0 ;  /* 0x0000000000007941 */ /* 0x000fea0003800200 */
.L_x_3150:
        /* <DEDUP_REMOVED lines=9> */
.L_x_3154:
[----:B------:R-:W-:Y:S01]  /*3a640*/  IMAD.MOV.U32 R26, RZ, RZ, R23 ;  /* 0x000000ffff1a7224 */ /* 0x000fe200078e0017 */
[----:B------:R-:W-:Y:S01]  /*3a650*/  MOV R23, R24 ;  /* 0x0000001800177202 */ /* 0x000fe20000000f00 */
[----:B------:R-:W-:Y:S02]  /*3a660*/  IMAD.MOV.U32 R27, RZ, RZ, R22 ;  /* 0x000000ffff1b7224 */ /* 0x000fe400078e0016 */
[----:B------:R-:W-:-:S07]  /*3a670*/  IMAD.MOV.U32 R22, RZ, RZ, R25 ;  /* 0x000000ffff167224 */ /* 0x000fce00078e0019 */
.L_x_3155:
[----:B------:R-:W-:Y:S05]  /*3a680*/  BSYNC.RECONVERGENT B0 ;  /* 0x0000000000007941 */ /* 0x000fea0003800200 */
.L_x_3153:
        /* <DEDUP_REMOVED lines=9> */
.L_x_3157:
[----:B------:R-:W-:Y:S01]  /*3a720*/  IMAD.MOV.U32 R25, RZ, RZ, R20 ;  /* 0x000000ffff197224 */ /* 0x000fe200078e0014 */
[----:B------:R-:W-:Y:S01]  /*3a730*/  MOV R20, R23 ;  /* 0x0000001700147202 */ /* 0x000fe20000000f00 */
[----:B------:R-:W-:Y:S02]  /*3a740*/  IMAD.MOV.U32 R24, RZ, RZ, R21 ;  /* 0x000000ffff187224 */ /* 0x000fe400078e0015 */
[----:B------:R-:W-:-:S07]  /*3a750*/  IMAD.MOV.U32 R21, RZ, RZ, R22 ;  /* 0x000000ffff157224 */ /* 0x000fce00078e0016 */
.L_x_3158:
[----:B------:R-:W-:Y:S05]  /*3a760*/  BSYNC.RECONVERGENT B0 ;  /* 0x0000000000007941 */ /* 0x000fea0003800200 */
.L_x_3156:
        /* <DEDUP_REMOVED lines=9> */
.L_x_3160:
[----:B------:R-:W-:Y:S01]  /*3a800*/  IMAD.MOV.U32 R22, RZ, RZ, R19 ;  /* 0x000000ffff167224 */ /* 0x000fe200078e0013 */
[----:B------:R-:W-:Y:S01]  /*3a810*/  MOV R19, R20 ;  /* 0x0000001400137202 */ /* 0x000fe20000000f00 */
[----:B------:R-:W-:Y:S02]  /*3a820*/  IMAD.MOV.U32 R23, RZ, RZ, R18 ;  /* 0x000000ffff177224 */ /* 0x000fe400078e0012 */
[----:B------:R-:W-:-:S07]  /*3a830*/  IMAD.MOV.U32 R18, RZ, RZ, R21 ;  /* 0x000000ffff127224 */ /* 0x000fce00078e0015 */
.L_x_3161:
[----:B------:R-:W-:Y:S05]  /*3a840*/  BSYNC.RECONVERGENT B0 ;  /* 0x0000000000007941 */ /* 0x000fea0003800200 */
.L_x_3159:
        /* <DEDUP_REMOVED lines=9> */
.L_x_3163:
[----:B------:R-:W-:Y:S01]  /*3a8e0*/  IMAD.MOV.U32 R21, RZ, RZ, R16 ;  /* 0x000000ffff157224 */ /* 0x000fe200078e0010 */
[----:B------:R-:W-:Y:S01]  /*3a8f0*/  MOV R16, R19 ;  /* 0x0000001300107202 */ /* 0x000fe20000000f00 */
[----:B------:R-:W-:Y:S02]  /*3a900*/  IMAD.MOV.U32 R20, RZ, RZ, R17 ;  /* 0x000000ffff147224 */ /* 0x000fe400078e0011 */
[----:B------:R-:W-:-:S07]  /*3a910*/  IMAD.MOV.U32 R17, RZ, RZ, R18 ;  /* 0x000000ffff117224 */ /* 0x000fce00078e0012 */
.L_x_3164:
[----:B------:R-:W-:Y:S05]  /*3a920*/  BSYNC.RECONVERGENT B0 ;  /* 0x0000000000007941 */ /* 0x000fea0003800200 */
.L_x_3162:
        /* <DEDUP_REMOVED lines=9> */
.L_x_3166:
[----:B------:R-:W-:Y:S01]  /*3a9c0*/  IMAD.MOV.U32 R18, RZ, RZ, R15 ;  /* 0x000000ffff127224 */ /* 0x000fe200078e000f */
[----:B------:R-:W-:Y:S01]  /*3a9d0*/  MOV R15, R16 ;  /* 0x00000010000f7202 */ /* 0x000fe20000000f00 */
[----:B------:R-:W-:Y:S02]  /*3a9e0*/  IMAD.MOV.U32 R19, RZ, RZ, R14 ;  /* 0x000000ffff137224 */ /* 0x000fe400078e000e */
[----:B------:R-:W-:-:S07]  /*3a9f0*/  IMAD.MOV.U32 R14, RZ, RZ, R17 ;  /* 0x000000ffff0e7224 */ /* 0x000fce00078e0011 */
.L_x_3167:
[----:B------:R-:W-:Y:S05]  /*3aa00*/  BSYNC.RECONVERGENT B0 ;  /* 0x0000000000007941 */ /* 0x000fea0003800200 */
.L_x_3165:
        /* <DEDUP_REMOVED lines=9> */
.L_x_3169:
[----:B------:R-:W-:Y:S01]  /*3aaa0*/  IMAD.MOV.U32 R17, RZ, RZ, R0 ;  /* 0x000000ffff117224 */ /* 0x000fe200078e0000 */
[----:B------:R-:W-:Y:S01]  /*3aab0*/  MOV R0, R15 ;  /* 0x0000000f00007202 */ /* 0x000fe20000000f00 */
[----:B------:R-:W-:Y:S02]  /*3aac0*/  IMAD.MOV.U32 R16, RZ, RZ, R13 ;  /* 0x000000ffff107224 */ /* 0x000fe400078e000d */
[----:B------:R-:W-:-:S07]  /*3aad0*/  IMAD.MOV.U32 R13, RZ, RZ, R14 ;  /* 0x000000ffff0d7224 */ /* 0x000fce00078e000e */
.L_x_3170:
[----:B------:R-:W-:Y:S05]  /*3aae0*/  BSYNC.RECONVERGENT B0 ;  /* 0x0000000000007941 */ /* 0x000fea0003800200 */
.L_x_3168:
        /* <DEDUP_REMOVED lines=9> */
.L_x_3172:
[----:B------:R-:W-:Y:S01]  /*3ab80*/  IMAD.MOV.U32 R14, RZ, RZ, R11 ;  /* 0x000000ffff0e7224 */ /* 0x000fe200078e000b */
[----:B------:R-:W-:Y:S01]  /*3ab90*/  MOV R11, R0 ;  /* 0x00000000000b7202 */ /* 0x000fe20000000f00 */
[----:B------:R-:W-:Y:S02]  /*3aba0*/  IMAD.MOV.U32 R15, RZ, RZ, R12 ;  /* 0x000000ffff0f7224 */ /* 0x000fe400078e000c */
[----:B------:R-:W-:-:S07]  /*3abb0*/  IMAD.MOV.U32 R12, RZ, RZ, R13 ;  /* 0x000000ffff0c7224 */ /* 0x000fce00078e000d */
.L_x_3173:
[----:B------:R-:W-:Y:S05]  /*3abc0*/  BSYNC.RECONVERGENT B0 ;  /* 0x0000000000007941 */ /* 0x000fea0003800200 */
.L_x_3171:
        /* <DEDUP_REMOVED lines=9> */
.L_x_3175:
[----:B------:R-:W-:Y:S01]  /*3ac60*/  IMAD.MOV.U32 R13, RZ, RZ, R10 ;  /* 0x000000ffff0d7224 */ /* 0x000fe200078e000a */
[----:B------:R-:W-:Y:S01]  /*3ac70*/  MOV R10, R11 ;  /* 0x0000000b000a7202 */ /* 0x000fe20000000f00 */
[----:B------:R-:W-:Y:S02]  /*3ac80*/  IMAD.MOV.U32 R0, RZ, RZ, R9 ;  /* 0x000000ffff007224 */ /* 0x000fe400078e0009 */
[----:B------:R-:W-:-:S07]  /*3ac90*/  IMAD.MOV.U32 R9, RZ, RZ, R12 ;  /* 0x000000ffff097224 */ /* 0x000fce00078e000c */
.L_x_3176:
[----:B------:R-:W-:Y:S05]  /*3aca0*/  BSYNC.RECONVERGENT B0 ;  /* 0x0000000000007941 */ /* 0x000fea0003800200 */
.L_x_3174:
        /* <DEDUP_REMOVED lines=9> */
.L_x_3178:
[----:B------:R-:W-:Y:S01]  /*3ad40*/  IMAD.MOV.U32 R12, RZ, RZ, R7 ;  /* 0x000000ffff0c7224 */ /* 0x000fe200078e0007 */
[----:B------:R-:W-:Y:S01]  /*3ad50*/  MOV R7, R10 ;  /* 0x0000000a00077202 */ /* 0x000fe20000000f00 */
[----:B------:R-:W-:Y:S02]  /*3ad60*/  IMAD.MOV.U32 R11, RZ, RZ, R8 ;  /* 0x000000ffff0b7224 */ /* 0x000fe400078e0008 */
[----:B------:R-:W-:-:S07]  /*3ad70*/  IMAD.MOV.U32 R8, RZ, RZ, R9 ;  /* 0x000000ffff087224 */ /* 0x000fce00078e0009 */
.L_x_3179:
[----:B------:R-:W-:Y:S05]  /*3ad80*/  BSYNC.RECONVERGENT B0 ;  /* 0x0000000000007941 */ /* 0x000fea0003800200 */
.L_x_3177:
        /* <DEDUP_REMOVED lines=9> */
.L_x_3181:
[----:B------:R-:W-:Y:S01]  /*3ae20*/  IMAD.MOV.U32 R9, RZ, RZ, R134 ;  /* 0x000000ffff097224 */ /* 0x000fe200078e0086 */
[----:B------:R-:W-:Y:S01]  /*3ae30*/  MOV R134, R7 ;  /* 0x0000000700867202 */ /* 0x000fe20000000f00 */
[----:B------:R-:W-:Y:S02]  /*3ae40*/  IMAD.MOV.U32 R10, RZ, RZ, R135 ;  /* 0x000000ffff0a7224 */ /* 0x000fe400078e0087 */
[----:B------:R-:W-:-:S07]  /*3ae50*/  IMAD.MOV.U32 R135, RZ, RZ, R8 ;  /* 0x000000ffff877224 */ /* 0x000fce00078e0008 */
.L_x_3182:
[----:B------:R-:W-:Y:S05]  /*3ae60*/  BSYNC.RECONVERGENT B0 ;  /* 0x0000000000007941 */ /* 0x000fea0003800200 */
.L_x_3180:
        /* <DEDUP_REMOVED lines=9> */
.L_x_3184:
[----:B------:R-:W-:Y:S01]  /*3af00*/  IMAD.MOV.U32 R8, RZ, RZ, R133 ;  /* 0x000000ffff087224 */ /* 0x000fe200078e0085 */
[----:B------:R-:W-:Y:S01]  /*3af10*/  MOV R133, R134 ;  /* 0x0000008600857202 */ /* 0x000fe20000000f00 */
[----:B------:R-:W-:Y:S02]  /*3af20*/  IMAD.MOV.U32 R7, RZ, RZ, R36 ;  /* 0x000000ffff077224 */ /* 0x000fe400078e0024 */
[----:B------:R-:W-:-:S07]  /*3af30*/  IMAD.MOV.U32 R36, RZ, RZ, R135 ;  /* 0x000000ffff247224 */ /* 0x000fce00078e0087 */
.L_x_3185:
[----:B------:R-:W-:Y:S05]  /*3af40*/  BSYNC.RECONVERGENT B0 ;  /* 0x0000000000007941 */ /* 0x000fea0003800200 */
.L_x_3183:
        /* <DEDUP_REMOVED lines=9> */
.L_x_3187:
[----:B------:R-:W-:Y:S01]  /*3afe0*/  IMAD.MOV.U32 R135, RZ, RZ, R132 ;  /* 0x000000ffff877224 */ /* 0x000fe200078e0084 */
[----:B------:R-:W-:Y:S01]  /*3aff0*/  MOV R132, R133 ;  /* 0x0000008500847202 */ /* 0x000fe20000000f00 */
[----:B------:R-:W-:Y:S02]  /*3b000*/  IMAD.MOV.U32 R134, RZ, RZ, R39 ;  /* 0x000000ffff867224 */ /* 0x000fe400078e0027 */
[----:B------:R-:W-:-:S07]  /*3b010*/  IMAD.MOV.U32 R39, RZ, RZ, R36 ;  /* 0x000000ffff277224 */ /* 0x000fce00078e0024 */
.L_x_3188:
[----:B------:R-:W-:Y:S05]  /*3b020*/  BSYNC.RECONVERGENT B0 ;  /* 0x0000000000007941 */ /* 0x000fea0003800200 */
.L_x_3186:
        /* <DEDUP_REMOVED lines=9> */
.L_x_3190:
[----:B------:R-:W-:Y:S01]  /*3b0c0*/  IMAD.MOV.U32 R36, RZ, RZ, R131 ;  /* 0x000000ffff247224 */ /* 0x000fe200078e0083 */
[----:B------:R-:W-:Y:S01]  /*3b0d0*/  MOV R131, R132 ;  /* 0x0000008400837202 */ /* 0x000fe20000000f00 */
[----:B------:R-:W-:Y:S02]  /*3b0e0*/  IMAD.MOV.U32 R133, RZ, RZ, R38 ;  /* 0x000000ffff857224 */ /* 0x000fe400078e0026 */
[----:B------:R-:W-:-:S07]  /*3b0f0*/  IMAD.MOV.U32 R38, RZ, RZ, R39 ;  /* 0x000000ffff267224 */ /* 0x000fce00078e0027 */
.L_x_3191:
[----:B------:R-:W-:Y:S05]  /*3b100*/  BSYNC.RECONVERGENT B0 ;  /* 0x0000000000007941 */ /* 0x000fea0003800200 */
.L_x_3189:
        /* <DEDUP_REMOVED lines=9> */
.L_x_3193:
[----:B------:R-:W-:Y:S01]  /*3b1a0*/  IMAD.MOV.U32 R39, RZ, RZ, R130 ;  /* 0x000000ffff277224 */ /* 0x000fe200078e0082 */
[----:B------:R-:W-:Y:S01]  /*3b1b0*/  MOV R130, R131 ;  /* 0x0000008300827202 */ /* 0x000fe20000000f00 */
[----:B------:R-:W-:Y:S02]  /*3b1c0*/  IMAD.MOV.U32 R132, RZ, RZ, R41 ;  /* 0x000000ffff847224 */ /* 0x000fe400078e0029 */
[----:B------:R-:W-:-:S07]  /*3b1d0*/  IMAD.MOV.U32 R41, RZ, RZ, R38 ;  /* 0x000000ffff297224 */ /* 0x000fce00078e0026 */
.L_x_3194:
[----:B------:R-:W-:Y:S05]  /*3b1e0*/  BSYNC.RECONVERGENT B0 ;  /* 0x0000000000007941 */ /* 0x000fea0003800200 */
.L_x_3192:
        /* <DEDUP_REMOVED lines=9> */
.L_x_3196:
[----:B------:R-:W-:Y:S01]  /*3b280*/  IMAD.MOV.U32 R38, RZ, RZ, R129 ;  /* 0x000000ffff267224 */ /* 0x000fe200078e0081 */
[----:B------:R-:W-:Y:S01]  /*3b290*/  MOV R129, R130 ;  /* 0x0000008200817202 */ /* 0x000fe20000000f00 */
[----:B------:R-:W-:Y:S02]  /*3b2a0*/  IMAD.MOV.U32 R131, RZ, RZ, R40 ;  /* 0x000000ffff837224 */ /* 0x000fe400078e0028 */
[----:B------:R-:W-:-:S07]  /*3b2b0*/  IMAD.MOV.U32 R40, RZ, RZ, R41 ;  /* 0x000000ffff287224 */ /* 0x000fce00078e0029 */
.L_x_3197:
[----:B------:R-:W-:Y:S05]  /*3b2c0*/  BSYNC.RECONVERGENT B0 ;  /* 0x0000000000007941 */ /* 0x000fea0003800200 */
.L_x_3195:
        /* <DEDUP_REMOVED lines=9> */
.L_x_3199:
[----:B------:R-:W-:Y:S01]  /*3b360*/  IMAD.MOV.U32 R41, RZ, RZ, R128 ;  /* 0x000000ffff297224 */ /* 0x000fe200078e0080 */
[----:B------:R-:W-:Y:S01]  /*3b370*/  MOV R128, R129 ;  /* 0x0000008100807202 */ /* 0x000fe20000000f00 */
[----:B------:R-:W-:Y:S02]  /*3b380*/  IMAD.MOV.U32 R130, RZ, RZ, R43 ;  /* 0x000000ffff827224 */ /* 0x000fe400078e002b */
[----:B------:R-:W-:-:S07]  /*3b390*/  IMAD.MOV.U32 R43, RZ, RZ, R40 ;  /* 0x000000ffff2b7224 */ /* 0x000fce00078e0028 */
.L_x_3200:
[----:B------:R-:W-:Y:S05]  /*3b3a0*/  BSYNC.RECONVERGENT B0 ;  /* 0x0000000000007941 */ /* 0x000fea0003800200 */
.L_x_3198:
        /* <DEDUP_REMOVED lines=9> */
.L_x_3202:
[----:B------:R-:W-:Y:S01]  /*3b440*/  IMAD.MOV.U32 R40, RZ, RZ, R127 ;  /* 0x000000ffff287224 */ /* 0x000fe200078e007f */
[----:B------:R-:W-:Y:S01]  /*3b450*/  MOV R127, R128 ;  /* 0x00000080007f7202 */ /* 0x000fe20000000f00 */
[----:B------:R-:W-:Y:S02]  /*3b460*/  IMAD.MOV.U32 R129, RZ, RZ, R42 ;  /* 0x000000ffff817224 */ /* 0x000fe400078e002a */
[----:B------:R-:W-:-:S07]  /*3b470*/  IMAD.MOV.U32 R42, RZ, RZ, R43 ;  /* 0x000000ffff2a7224 */ /* 0x000fce00078e002b */
.L_x_3203:
[----:B------:R-:W-:Y:S05]  /*3b480*/  BSYNC.RECONVERGENT B0 ;  /* 0x0000000000007941 */ /* 0x000fea0003800200 */
.L_x_3201:
        /* <DEDUP_REMOVED lines=9> */
.L_x_3205:
[----:B------:R-:W-:Y:S01]  /*3b520*/  IMAD.MOV.U32 R43, RZ, RZ, R126 ;  /* 0x000000ffff2b7224 */ /* 0x000fe200078e007e */
[----:B------:R-:W-:Y:S01]  /*3b530*/  MOV R126, R127 ;  /* 0x0000007f007e7202 */ /* 0x000fe20000000f00 */
[----:B------:R-:W-:Y:S02]  /*3b540*/  IMAD.MOV.U32 R128, RZ, RZ, R45 ;  /* 0x000000ffff807224 */ /* 0x000fe400078e002d */
[----:B------:R-:W-:-:S07]  /*3b550*/  IMAD.MOV.U32 R45, RZ, RZ, R42 ;  /* 0x000000ffff2d7224 */ /* 0x000fce00078e002a */
.L_x_3206:
[----:B------:R-:W-:Y:S05]  /*3b560*/  BSYNC.RECONVERGENT B0 ;  /* 0x0000000000007941 */ /* 0x000fea0003800200 */
.L_x_3204:
        /* <DEDUP_REMOVED lines=9> */
.L_x_3208:
[----:B------:R-:W-:Y:S01]  /*3b600*/  IMAD.MOV.U32 R42, RZ, RZ, R125 ;  /* 0x000000ffff2a7224 */ /* 0x000fe200078e007d */
[----:B------:R-:W-:Y:S01]  /*3b610*/  MOV R125, R126 ;  /* 0x0000007e007d7202 */ /* 0x000fe20000000f00 */
[----:B------:R-:W-:Y:S02]  /*3b620*/  IMAD.MOV.U32 R127, RZ, RZ, R44 ;  /* 0x000000ffff7f7224 */ /* 0x000fe400078e002c */
[----:B------:R-:W-:-:S07]  /*3b630*/  IMAD.MOV.U32 R44, RZ, RZ, R45 ;  /* 0x000000ffff2c7224 */ /* 0x000fce00078e002d */
.L_x_3209:
[----:B------:R-:W-:Y:S05]  /*3b640*/  BSYNC.RECONVERGENT B0 ;  /* 0x0000000000007941 */ /* 0x000fea0003800200 */
.L_x_3207:
        /* <DEDUP_REMOVED lines=9> */
.L_x_3211:
[----:B------:R-:W-:Y:S01]  /*3b6e0*/  IMAD.MOV.U32 R45, RZ, RZ, R124 ;  /* 0x000000ffff2d7224 */ /* 0x000fe200078e007c */
[----:B------:R-:W-:Y:S01]  /*3b6f0*/  MOV R124, R125 ;  /* 0x0000007d007c7202 */ /* 0x000fe20000000f00 */
[----:B------:R-:W-:Y:S02]  /*3b700*/  IMAD.MOV.U32 R126, RZ, RZ, R47 ;  /* 0x000000ffff7e7224 */ /* 0x000fe400078e002f */
[----:B------:R-:W-:-:S07]  /*3b710*/  IMAD.MOV.U32 R47, RZ, RZ, R44 ;  /* 0x000000ffff2f7224 */ /* 0x000fce00078e002c */
.L_x_3212:
[----:B------:R-:W-:Y:S05]  /*3b720*/  BSYNC.RECONVERGENT B0 ;  /* 0x0000000000007941 */ /* 0x000fea0003800200 */
.L_x_3210:
        /* <DEDUP_REMOVED lines=9> */
.L_x_3214:
[----:B------:R-:W-:Y:S01]  /*3b7c0*/  IMAD.MOV.U32 R44, RZ, RZ, R123 ;  /* 0x000000ffff2c7224 */ /* 0x000fe200078e007b */
[----:B------:R-:W-:Y:S01]  /*3b7d0*/  MOV R123, R124 ;  /* 0x0000007c007b7202 */ /* 0x000fe20000000f00 */
[----:B------:R-:W-:Y:S02]  /*3b7e0*/  IMAD.MOV.U32 R125, RZ, RZ, R46 ;  /* 0x000000ffff7d7224 */ /* 0x000fe400078e002e */
[----:B------:R-:W-:-:S07]  /*3b7f0*/  IMAD.MOV.U32 R46, RZ, RZ, R47 ;  /* 0x000000ffff2e7224 */ /* 0x000fce00078e002f */
.L_x_3215:
[----:B------:R-:W-:Y:S05]  /*3b800*/  BSYNC.RECONVERGENT B0 ;  /* 0x0000000000007941 */ /* 0x000fea0003800200 */
.L_x_3213:
        /* <DEDUP_REMOVED lines=9> */
.L_x_3217:
[----:B------:R-:W-:Y:S01]  /*3b8a0*/  IMAD.MOV.U32 R47, RZ, RZ, R122 ;  /* 0x000000ffff2f7224 */ /* 0x000fe200078e007a */
[----:B------:R-:W-:Y:S01]  /*3b8b0*/  MOV R122, R123 ;  /* 0x0000007b007a7202 */ /* 0x000fe20000000f00 */
[----:B------:R-:W-:Y:S02]  /*3b8c0*/  IMAD.MOV.U32 R124, RZ, RZ, R49 ;  /* 0x000000ffff7c7224 */ /* 0x000fe400078e0031 */
[----:B------:R-:W-:-:S07]  /*3b8d0*/  IMAD.MOV.U32 R49, RZ, RZ, R46 ;  /* 0x000000ffff317224 */ /* 0x000fce00078e002e */
.L_x_3218:
[----:B------:R-:W-:Y:S05]  /*3b8e0*/  BSYNC.RECONVERGENT B0 ;  /* 0x0000000000007941 */ /* 0x000fea0003800200 */
.L_x_3216:
        /* <DEDUP_REMOVED lines=9> */
.L_x_3220:
[----:B------:R-:W-:Y:S01]  /*3b980*/  IMAD.MOV.U32 R46, RZ, RZ, R121 ;  /* 0x000000ffff2e7224 */ /* 0x000fe200078e0079 */
[----:B------:R-:W-:Y:S01]  /*3b990*/  MOV R121, R122 ;  /* 0x0000007a00797202 */ /* 0x000fe20000000f00 */
[----:B------:R-:W-:Y:S02]  /*3b9a0*/  IMAD.MOV.U32 R123, RZ, RZ, R48 ;  /* 0x000000ffff7b7224 */ /* 0x000fe400078e0030 */
[----:B------:R-:W-:-:S07]  /*3b9b0*/  IMAD.MOV.U32 R48, RZ, RZ, R49 ;  /* 0x000000ffff307224 */ /* 0x000fce00078e0031 */
.L_x_3221:
[----:B------:R-:W-:Y:S05]  /*3b9c0*/  BSYNC.RECONVERGENT B0 ;  /* 0x0000000000007941 */ /* 0x000fea0003800200 */
.L_x_3219:
        /* <DEDUP_REMOVED lines=9> */
.L_x_3223:
[----:B------:R-:W-:Y:S01]  /*3ba60*/  IMAD.MOV.U32 R49, RZ, RZ, R120 ;  /* 0x000000ffff317224 */ /* 0x000fe200078e0078 */
[----:B------:R-:W-:Y:S01]  /*3ba70*/  MOV R120, R121 ;  /* 0x0000007900787202 */ /* 0x000fe20000000f00 */
[----:B------:R-:W-:Y:S02]  /*3ba80*/  IMAD.MOV.U32 R122, RZ, RZ, R51 ;  /* 0x000000ffff7a7224 */ /* 0x000fe400078e0033 */
[----:B------:R-:W-:-:S07]  /*3ba90*/  IMAD.MOV.U32 R51, RZ, RZ, R48 ;  /* 0x000000ffff337224 */ /* 0x000fce00078e0030 */
.L_x_3224:
[----:B------:R-:W-:Y:S05]  /*3baa0*/  BSYNC.RECONVERGENT B0 ;  /* 0x0000000000007941 */ /* 0x000fea0003800200 */
.L_x_3222:
        /* <DEDUP_REMOVED lines=9> */
.L_x_3226:
[----:B------:R-:W-:Y:S01]  /*3bb40*/  IMAD.MOV.U32 R48, RZ, RZ, R37 ;  /* 0x000000ffff307224 */ /* 0x000fe200078e0025 */
[----:B------:R-:W-:Y:S01]  /*3bb50*/  MOV R37, R120 ;  /* 0x0000007800257202 */ /* 0x000fe20000000f00 */
[----:B------:R-:W-:Y:S02]  /*3bb60*/  IMAD.MOV.U32 R121, RZ, RZ, R98 ;  /* 0x000000ffff797224 */ /* 0x000fe400078e0062 */
[----:B------:R-:W-:-:S07]  /*3bb70*/  IMAD.MOV.U32 R98, RZ, RZ, R51 ;  /* 0x000000ffff627224 */ /* 0x000fce00078e0033 */
.L_x_3227:
[----:B------:R-:W-:Y:S05]  /*3bb80*/  BSYNC.RECONVERGENT B0 ;  /* 0x0000000000007941 */ /* 0x000fea0003800200 */
.L_x_3225:
        /* <DEDUP_REMOVED lines=18> */
.L_x_3229:
[----:B------:R-:W-:Y:S01]  /*3bcb0*/  MOV R120, R53 ;  /* 0x0000003500787202 */ /* 0x000fe20000000f00 */
[----:B------:R-:W-:Y:S02]  /*3bcc0*/  IMAD.MOV.U32 R51, RZ, RZ, R118 ;  /* 0x000000ffff337224 */ /* 0x000fe400078e0076 */
[----:B------:R-:W-:Y:S02]  /*3bcd0*/  IMAD.MOV.U32 R53, RZ, RZ, R50 ;  /* 0x000000ffff357224 */ /* 0x000fe400078e0032 */
[----:B------:R-:W-:-:S07]  /*3bce0*/  IMAD.MOV.U32 R118, RZ, RZ, R119 ;  /* 0x000000ffff767224 */ /* 0x000fce00078e0077 */
.L_x_3230:
[----:B------:R-:W-:Y:S05]  /*3bcf0*/  BSYNC.RECONVERGENT B0 ;  /* 0x0000000000007941 */ /* 0x000fea0003800200 */
.L_x_3228:
        /* <DEDUP_REMOVED lines=9> */
.L_x_3232:
[----:B------:R-:W-:Y:S01]  /*3bd90*/  MOV R119, R52 ;  /* 0x0000003400777202 */ /* 0x000fe20000000f00 */
[----:B------:R-:W-:Y:S02]  /*3bda0*/  IMAD.MOV.U32 R50, RZ, RZ, R117 ;  /* 0x000000ffff327224 */ /* 0x000fe400078e0075 */
[----:B------:R-:W-:Y:S02]  /*3bdb0*/  IMAD.MOV.U32 R52, RZ, RZ, R53 ;  /* 0x000000ffff347224 */ /* 0x000fe400078e0035 */
[----:B------:R-:W-:-:S07]  /*3bdc0*/  IMAD.MOV.U32 R117, RZ, RZ, R118 ;  /* 0x000000ffff757224 */ /* 0x000fce00078e0076 */
.L_x_3233:
[----:B------:R-:W-:Y:S05]  /*3bdd0*/  BSYNC.RECONVERGENT B0 ;  /* 0x0000000000007941 */ /* 0x000fea0003800200 */
.L_x_3231:
        /* <DEDUP_REMOVED lines=9> */
.L_x_3235:
[----:B------:R-:W-:Y:S01]  /*3be70*/  MOV R118, R55 ;  /* 0x0000003700767202 */ /* 0x000fe20000000f00 */
[----:B------:R-:W-:Y:S02]  /*3be80*/  IMAD.MOV.U32 R53, RZ, RZ, R116 ;  /* 0x000000ffff357224 */ /* 0x000fe400078e0074 */
[----:B------:R-:W-:Y:S02]  /*3be90*/  IMAD.MOV.U32 R55, RZ, RZ, R52 ;  /* 0x000000ffff377224 */ /* 0x000fe400078e0034 */
[----:B------:R-:W-:-:S07]  /*3bea0*/  IMAD.MOV.U32 R116, RZ, RZ, R117 ;  /* 0x000000ffff747224 */ /* 0x000fce00078e0075 */
.L_x_3236:
[----:B------:R-:W-:Y:S05]  /*3beb0*/  BSYNC.RECONVERGENT B0 ;  /* 0x0000000000007941 */ /* 0x000fea0003800200 */
.L_x_3234:
        /* <DEDUP_REMOVED lines=9> */
.L_x_3238:
[----:B------:R-:W-:Y:S01]  /*3bf50*/  MOV R117, R54 ;  /* 0x0000003600757202 */ /* 0x000fe20000000f00 */
[----:B------:R-:W-:Y:S02]  /*3bf60*/  IMAD.MOV.U32 R52, RZ, RZ, R115 ;  /* 0x000000ffff347224 */ /* 0x000fe400078e0073 */
[----:B------:R-:W-:Y:S02]  /*3bf70*/  IMAD.MOV.U32 R54, RZ, RZ, R55 ;  /* 0x000000ffff367224 */ /* 0x000fe400078e0037 */
[----:B------:R-:W-:-:S07]  /*3bf80*/  IMAD.MOV.U32 R115, RZ, RZ, R116 ;  /* 0x000000ffff737224 */ /* 0x000fce00078e0074 */
.L_x_3239:
[----:B------:R-:W-:Y:S05]  /*3bf90*/  BSYNC.RECONVERGENT B0 ;  /* 0x0000000000007941 */ /* 0x000fea0003800200 */
.L_x_3237:
        /* <DEDUP_REMOVED lines=9> */
.L_x_3241:
[----:B------:R-:W-:Y:S01]  /*3c030*/  MOV R116, R57 ;  /* 0x0000003900747202 */ /* 0x000fe20000000f00 */
[----:B------:R-:W-:Y:S02]  /*3c040*/  IMAD.MOV.U32 R55, RZ, RZ, R114 ;  /* 0x000000ffff377224 */ /* 0x000fe400078e0072 */
[----:B------:R-:W-:Y:S02]  /*3c050*/  IMAD.MOV.U32 R57, RZ, RZ, R54 ;  /* 0x000000ffff397224 */ /* 0x000fe400078e0036 */
[----:B------:R-:W-:-:S07]  /*3c060*/  IMAD.MOV.U32 R114, RZ, RZ, R115 ;  /* 0x000000ffff727224 */ /* 0x000fce00078e0073 */
.L_x_3242:
[----:B------:R-:W-:Y:S05]  /*3c070*/  BSYNC.RECONVERGENT B0 ;  /* 0x0000000000007941 */ /* 0x000fea0003800200 */
.L_x_3240:
        /* <DEDUP_REMOVED lines=9> */
.L_x_3244:
[----:B------:R-:W-:Y:S01]  /*3c110*/  MOV R115, R56 ;  /* 0x0000003800737202 */ /* 0x000fe20000000f00 */
[----:B------:R-:W-:Y:S02]  /*3c120*/  IMAD.MOV.U32 R54, RZ, RZ, R113 ;  /* 0x000000ffff367224 */ /* 0x000fe400078e0071 */
[----:B------:R-:W-:Y:S02]  /*3c130*/  IMAD.MOV.U32 R56, RZ, RZ, R57 ;  /* 0x000000ffff387224 */ /* 0x000fe400078e0039 */
[----:B------:R-:W-:-:S07]  /*3c140*/  IMAD.MOV.U32 R113, RZ, RZ, R114 ;  /* 0x000000ffff717224 */ /* 0x000fce00078e0072 */
.L_x_3245:
[----:B------:R-:W-:Y:S05]  /*3c150*/  BSYNC.RECONVERGENT B0 ;  /* 0x0000000000007941 */ /* 0x000fea0003800200 */
.L_x_3243:
        /* <DEDUP_REMOVED lines=9> */
.L_x_3247:
[----:B------:R-:W-:Y:S01]  /*3c1f0*/  MOV R114, R59 ;  /* 0x0000003b00727202 */ /* 0x000fe20000000f00 */
[----:B------:R-:W-:Y:S02]  /*3c200*/  IMAD.MOV.U32 R57, RZ, RZ, R112 ;  /* 0x000000ffff397224 */ /* 0x000fe400078e0070 */
[----:B------:R-:W-:Y:S02]  /*3c210*/  IMAD.MOV.U32 R59, RZ, RZ, R56 ;  /* 0x000000ffff3b7224 */ /* 0x000fe400078e0038 */
[----:B------:R-:W-:-:S07]  /*3c220*/  IMAD.MOV.U32 R112, RZ, RZ, R113 ;  /* 0x000000ffff707224 */ /* 0x000fce00078e0071 */
.L_x_3248:
[----:B------:R-:W-:Y:S05]  /*3c230*/  BSYNC.RECONVERGENT B0 ;  /* 0x0000000000007941 */ /* 0x000fea0003800200 */
.L_x_3246:
        /* <DEDUP_REMOVED lines=9> */
.L_x_3250:
[----:B------:R-:W-:Y:S01]  /*3c2d0*/  MOV R113, R58 ;  /* 0x0000003a00717202 */ /* 0x000fe20000000f00 */
[----:B------:R-:W-:Y:S02]  /*3c2e0*/  IMAD.MOV.U32 R56, RZ, RZ, R111 ;  /* 0x000000ffff387224 */ /* 0x000fe400078e006f */
[----:B------:R-:W-:Y:S02]  /*3c2f0*/  IMAD.MOV.U32 R58, RZ, RZ, R59 ;  /* 0x000000ffff3a7224 */ /* 0x000fe400078e003b */
[----:B------:R-:W-:-:S07]  /*3c300*/  IMAD.MOV.U32 R111, RZ, RZ, R112 ;  /* 0x000000ffff6f7224 */ /* 0x000fce00078e0070 */
.L_x_3251:
[----:B------:R-:W-:Y:S05]  /*3c310*/  BSYNC.RECONVERGENT B0 ;  /* 0x0000000000007941 */ /* 0x000fea0003800200 */
.L_x_3249:
        /* <DEDUP_REMOVED lines=9> */
.L_x_3253:
[----:B------:R-:W-:Y:S01]  /*3c3b0*/  MOV R112, R61 ;  /* 0x0000003d00707202 */ /* 0x000fe20000000f00 */
[----:B------:R-:W-:Y:S02]  /*3c3c0*/  IMAD.MOV.U32 R59, RZ, RZ, R110 ;  /* 0x000000ffff3b7224 */ /* 0x000fe400078e006e */
[----:B------:R-:W-:Y:S02]  /*3c3d0*/  IMAD.MOV.U32 R61, RZ, RZ, R58 ;  /* 0x000000ffff3d7224 */ /* 0x000fe400078e003a */
[----:B------:R-:W-:-:S07]  /*3c3e0*/  IMAD.MOV.U32 R110, RZ, RZ, R111 ;  /* 0x000000ffff6e7224 */ /* 0x000fce00078e006f */
.L_x_3254:
[----:B------:R-:W-:Y:S05]  /*3c3f0*/  BSYNC.RECONVERGENT B0 ;  /* 0x0000000000007941 */ /* 0x000fea0003800200 */
.L_x_3252:
        /* <DEDUP_REMOVED lines=9> */
.L_x_3256:
[----:B------:R-:W-:Y:S01]  /*3c490*/  MOV R111, R60 ;  /* 0x0000003c006f7202 */ /* 0x000fe20000000f00 */
[----:B------:R-:W-:Y:S02]  /*3c4a0*/  IMAD.MOV.U32 R58, RZ, RZ, R109 ;  /* 0x000000ffff3a7224 */ /* 0x000fe400078e006d */
[----:B------:R-:W-:Y:S02]  /*3c4b0*/  IMAD.MOV.U32 R60, RZ, RZ, R61 ;  /* 0x000000ffff3c7224 */ /* 0x000fe400078e003d */
[----:B------:R-:W-:-:S07]  /*3c4c0*/  IMAD.MOV.U32 R109, RZ, RZ, R110 ;  /* 0x000000ffff6d7224 */ /* 0x000fce00078e006e */
.L_x_3257:
[----:B------:R-:W-:Y:S05]  /*3c4d0*/  BSYNC.RECONVERGENT B0 ;  /* 0x0000000000007941 */ /* 0x000fea0003800200 */
.L_x_3255:
        /* <DEDUP_REMOVED lines=9> */
.L_x_3259:
[----:B------:R-:W-:Y:S01]  /*3c570*/  MOV R110, R63 ;  /* 0x0000003f006e7202 */ /* 0x000fe20000000f00 */
[----:B------:R-:W-:Y:S02]  /*3c580*/  IMAD.MOV.U32 R61, RZ, RZ, R108 ;  /* 0x000000ffff3d7224 */ /* 0x000fe400078e006c */
[----:B------:R-:W-:Y:S02]  /*3c590*/  IMAD.MOV.U32 R63, RZ, RZ, R60 ;  /* 0x000000ffff3f7224 */ /* 0x000fe400078e003c */
[----:B------:R-:W-:-:S07]  /*3c5a0*/  IMAD.MOV.U32 R108, RZ, RZ, R109 ;  /* 0x000000ffff6c7224 */ /* 0x000fce00078e006d */
.L_x_3260:
[----:B------:R-:W-:Y:S05]  /*3c5b0*/  BSYNC.RECONVERGENT B0 ;  /* 0x0000000000007941 */ /* 0x000fea0003800200 */
.L_x_3258:
        /* <DEDUP_REMOVED lines=9> */
.L_x_3262:
[----:B------:R-:W-:Y:S01]  /*3c650*/  MOV R109, R62 ;  /* 0x0000003e006d7202 */ /* 0x000fe20000000f00 */
[----:B------:R-:W-:Y:S02]  /*3c660*/  IMAD.MOV.U32 R60, RZ, RZ, R107 ;  /* 0x000000ffff3c7224 */ /* 0x000fe400078e006b */
[----:B------:R-:W-:Y:S02]  /*3c670*/  IMAD.MOV.U32 R62, RZ, RZ, R63 ;  /* 0x000000ffff3e7224 */ /* 0x000fe400078e003f */
[----:B------:R-:W-:-:S07]  /*3c680*/  IMAD.MOV.U32 R107, RZ, RZ, R108 ;  /* 0x000000ffff6b7224 */ /* 0x000fce00078e006c */
.L_x_3263:
[----:B------:R-:W-:Y:S05]  /*3c690*/  BSYNC.RECONVERGENT B0 ;  /* 0x0000000000007941 */ /* 0x000fea0003800200 */
.L_x_3261:
        /* <DEDUP_REMOVED lines=9> */
.L_x_3265:
[----:B------:R-:W-:Y:S01]  /*3c730*/  MOV R108, R65 ;  /* 0x00000041006c7202 */ /* 0x000fe20000000f00 */
[----:B------:R-:W-:Y:S02]  /*3c740*/  IMAD.MOV.U32 R63, RZ, RZ, R106 ;  /* 0x000000ffff3f7224 */ /* 0x000fe400078e006a */
[----:B------:R-:W-:Y:S02]  /*3c750*/  IMAD.MOV.U32 R65, RZ, RZ, R62 ;  /* 0x000000ffff417224 */ /* 0x000fe400078e003e */
[----:B------:R-:W-:-:S07]  /*3c760*/  IMAD.MOV.U32 R106, RZ, RZ, R107 ;  /* 0x000000ffff6a7224 */ /* 0x000fce00078e006b */
.L_x_3266:
[----:B------:R-:W-:Y:S05]  /*3c770*/  BSYNC.RECONVERGENT B0 ;  /* 0x0000000000007941 */ /* 0x000fea0003800200 */
.L_x_3264:
        /* <DEDUP_REMOVED lines=9> */
.L_x_3268:
[----:B------:R-:W-:Y:S01]  /*3c810*/  MOV R107, R64 ;  /* 0x00000040006b7202 */ /* 0x000fe20000000f00 */
[----:B------:R-:W-:Y:S02]  /*3c820*/  IMAD.MOV.U32 R62, RZ, RZ, R105 ;  /* 0x000000ffff3e7224 */ /* 0x000fe400078e0069 */
[----:B------:R-:W-:Y:S02]  /*3c830*/  IMAD.MOV.U32 R64, RZ, RZ, R65 ;  /* 0x000000ffff407224 */ /* 0x000fe400078e0041 */
[----:B------:R-:W-:-:S07]  /*3c840*/  IMAD.MOV.U32 R105, RZ, RZ, R106 ;  /* 0x000000ffff697224 */ /* 0x000fce00078e006a */
.L_x_3269:
[----:B------:R-:W-:Y:S05]  /*3c850*/  BSYNC.RECONVERGENT B0 ;  /* 0x0000000000007941 */ /* 0x000fea0003800200 */
.L_x_3267:
        /* <DEDUP_REMOVED lines=9> */
.L_x_3271:
[----:B------:R-:W-:Y:S01]  /*3c8f0*/  MOV R106, R67 ;  /* 0x00000043006a7202 */ /* 0x000fe20000000f00 */
[----:B------:R-:W-:Y:S02]  /*3c900*/  IMAD.MOV.U32 R65, RZ, RZ, R104 ;  /* 0x000000ffff417224 */ /* 0x000fe400078e0068 */
[----:B------:R-:W-:Y:S02]  /*3c910*/  IMAD.MOV.U32 R67, RZ, RZ, R64 ;  /* 0x000000ffff437224 */ /* 0x000fe400078e0040 */
[----:B------:R-:W-:-:S07]  /*3c920*/  IMAD.MOV.U32 R104, RZ, RZ, R105 ;  /* 0x000000ffff687224 */ /* 0x000fce00078e0069 */
.L_x_3272:
[----:B------:R-:W-:Y:S05]  /*3c930*/  BSYNC.RECONVERGENT B0 ;  /* 0x0000000000007941 */ /* 0x000fea0003800200 */
.L_x_3270:
        /* <DEDUP_REMOVED lines=9> */
.L_x_3274:
[----:B------:R-:W-:Y:S01]  /*3c9d0*/  MOV R105, R66 ;  /* 0x0000004200697202 */ /* 0x000fe20000000f00 */
[----:B------:R-:W-:Y:S02]  /*3c9e0*/  IMAD.MOV.U32 R64, RZ, RZ, R103 ;  /* 0x000000ffff407224 */ /* 0x000fe400078e0067 */
[----:B------:R-:W-:Y:S02]  /*3c9f0*/  IMAD.MOV.U32 R66, RZ, RZ, R67 ;  /* 0x000000ffff427224 */ /* 0x000fe400078e0043 */
[----:B------:R-:W-:-:S07]  /*3ca00*/  IMAD.MOV.U32 R103, RZ, RZ, R104 ;  /* 0x000000ffff677224 */ /* 0x000fce00078e0068 */
.L_x_3275:
[----:B------:R-:W-:Y:S05]  /*3ca10*/  BSYNC.RECONVERGENT B0 ;  /* 0x0000000000007941 */ /* 0x000fea0003800200 */
.L_x_3273:
        /* <DEDUP_REMOVED lines=9> */
.L_x_3277:
[----:B------:R-:W-:Y:S01]  /*3cab0*/  MOV R104, R69 ;  /* 0x0000004500687202 */ /* 0x000fe20000000f00 */
[----:B------:R-:W-:Y:S02]  /*3cac0*/  IMAD.MOV.U32 R67, RZ, RZ, R102 ;  /* 0x000000ffff437224 */ /* 0x000fe400078e0066 */
[----:B------:R-:W-:Y:S02]  /*3cad0*/  IMAD.MOV.U32 R69, RZ, RZ, R66 ;  /* 0x000000ffff457224 */ /* 0x000fe400078e0042 */
[----:B------:R-:W-:-:S07]  /*3cae0*/  IMAD.MOV.U32 R102, RZ, RZ, R103 ;  /* 0x000000ffff667224 */ /* 0x000fce00078e0067 */
.L_x_3278:
[----:B------:R-:W-:Y:S05]  /*3caf0*/  BSYNC.RECONVERGENT B0 ;  /* 0x0000000000007941 */ /* 0x000fea0003800200 */
.L_x_3276:
        /* <DEDUP_REMOVED lines=9> */
.L_x_3280:
[----:B------:R-:W-:Y:S01]  /*3cb90*/  MOV R103, R68 ;  /* 0x0000004400677202 */ /* 0x000fe20000000f00 */
[----:B------:R-:W-:Y:S02]  /*3cba0*/  IMAD.MOV.U32 R66, RZ, RZ, R101 ;  /* 0x000000ffff427224 */ /* 0x000fe400078e0065 */
[----:B------:R-:W-:Y:S02]  /*3cbb0*/  IMAD.MOV.U32 R68, RZ, RZ, R69 ;  /* 0x000000ffff447224 */ /* 0x000fe400078e0045 */
[----:B------:R-:W-:-:S07]  /*3cbc0*/  IMAD.MOV.U32 R101, RZ, RZ, R102 ;  /* 0x000000ffff657224 */ /* 0x000fce00078e0066 */
.L_x_3281:
[----:B------:R-:W-:Y:S05]  /*3cbd0*/  BSYNC.RECONVERGENT B0 ;  /* 0x0000000000007941 */ /* 0x000fea0003800200 */
.L_x_3279:
        /* <DEDUP_REMOVED lines=9> */
.L_x_3283:
[----:B------:R-:W-:Y:S01]  /*3cc70*/  MOV R102, R71 ;  /* 0x0000004700667202 */ /* 0x000fe20000000f00 */
[----:B------:R-:W-:Y:S02]  /*3cc80*/  IMAD.MOV.U32 R69, RZ, RZ, R100 ;  /* 0x000000ffff457224 */ /* 0x000fe400078e0064 */
[----:B------:R-:W-:Y:S02]  /*3cc90*/  IMAD.MOV.U32 R71, RZ, RZ, R68 ;  /* 0x000000ffff477224 */ /* 0x000fe400078e0044 */
[----:B------:R-:W-:-:S07]  /*3cca0*/  IMAD.MOV.U32 R100, RZ, RZ, R101 ;  /* 0x000000ffff647224 */ /* 0x000fce00078e0065 */
.L_x_3284:
[----:B------:R-:W-:Y:S05]  /*3ccb0*/  BSYNC.RECONVERGENT B0 ;  /* 0x0000000000007941 */ /* 0x000fea0003800200 */
.L_x_3282:
        /* <DEDUP_REMOVED lines=9> */
.L_x_3286:
[----:B------:R-:W-:Y:S01]  /*3cd50*/  MOV R101, R70 ;  /* 0x0000004600657202 */ /* 0x000fe20000000f00 */
[----:B------:R-:W-:Y:S02]  /*3cd60*/  IMAD.MOV.U32 R68, RZ, RZ, R99 ;  /* 0x000000ffff447224 */ /* 0x000fe400078e0063 */
[----:B------:R-:W-:Y:S02]  /*3cd70*/  IMAD.MOV.U32 R70, RZ, RZ, R71 ;  /* 0x000000ffff467224 */ /* 0x000fe400078e0047 */
[----:B------:R-:W-:-:S07]  /*3cd80*/  IMAD.MOV.U32 R99, RZ, RZ, R100 ;  /* 0x000000ffff637224 */ /* 0x000fce00078e0064 */
.L_x_3287:
[----:B------:R-:W-:Y:S05]  /*3cd90*/  BSYNC.RECONVERGENT B0 ;  /* 0x0000000000007941 */ /* 0x000fea0003800200 */
.L_x_3285:
        /* <DEDUP_REMOVED lines=9> */
.L_x_3289:
[----:B------:R-:W-:Y:S01]  /*3ce30*/  MOV R100, R73 ;  /* 0x0000004900647202 */ /* 0x000fe20000000f00 */
[----:B------:R-:W-:Y:S02]  /*3ce40*/  IMAD.MOV.U32 R71, RZ, RZ, R96 ;  /* 0x000000ffff477224 */ /* 0x000fe400078e0060 */
[----:B------:R-:W-:Y:S02]  /*3ce50*/  IMAD.MOV.U32 R73, RZ, RZ, R70 ;  /* 0x000000ffff497224 */ /* 0x000fe400078e0046 */
[----:B------:R-:W-:-:S07]  /*3ce60*/  IMAD.MOV.U32 R96, RZ, RZ, R99 ;  /* 0x000000ffff607224 */ /* 0x000fce00078e0063 */
.L_x_3290:
[----:B------:R-:W-:Y:S05]  /*3ce70*/  BSYNC.RECONVERGENT B0 ;  /* 0x0000000000007941 */ /* 0x000fea0003800200 */
.L_x_3288:
        /* <DEDUP_REMOVED lines=9> */
.L_x_3292:
[----:B------:R-:W-:Y:S01]  /*3cf10*/  MOV R99, R72 ;  /* 0x0000004800637202 */ /* 0x000fe20000000f00 */
[----:B------:R-:W-:Y:S02]  /*3cf20*/  IMAD.MOV.U32 R70, RZ, RZ, R97 ;  /* 0x000000ffff467224 */ /* 0x000fe400078e0061 */
[----:B------:R-:W-:Y:S02]  /*3cf30*/  IMAD.MOV.U32 R72, RZ, RZ, R73 ;  /* 0x000000ffff487224 */ /* 0x000fe400078e0049 */
[----:B------:R-:W-:-:S07]  /*3cf40*/  IMAD.MOV.U32 R97, RZ, RZ, R96 ;  /* 0x000000ffff617224 */ /* 0x000fce00078e0060 */
.L_x_3293:
[----:B------:R-:W-:Y:S05]  /*3cf50*/  BSYNC.RECONVERGENT B0 ;  /* 0x0000000000007941 */ /* 0x000fea0003800200 */
.L_x_3291:
        /* <DEDUP_REMOVED lines=9> */
.L_x_3295:
[----:B------:R-:W-:Y:S01]  /*3cff0*/  MOV R96, R75 ;  /* 0x0000004b00607202 */ /* 0x000fe20000000f00 */
[----:B------:R-:W-:Y:S02]  /*3d000*/  IMAD.MOV.U32 R73, RZ, RZ, R94 ;  /* 0x000000ffff497224 */ /* 0x000fe400078e005e */
[----:B------:R-:W-:Y:S02]  /*3d010*/  IMAD.MOV.U32 R75, RZ, RZ, R72 ;  /* 0x000000ffff4b7224 */ /* 0x000fe400078e0048 */
[----:B------:R-:W-:-:S07]  /*3d020*/  IMAD.MOV.U32 R94, RZ, RZ, R97 ;  /* 0x000000ffff5e7224 */ /* 0x000fce00078e0061 */
.L_x_3296:
[----:B------:R-:W-:Y:S05]  /*3d030*/  BSYNC.RECONVERGENT B0 ;  /* 0x0000000000007941 */ /* 0x000fea0003800200 */
.L_x_3294:
        /* <DEDUP_REMOVED lines=9> */
.L_x_3298:
[----:B------:R-:W-:Y:S01]  /*3d0d0*/  MOV R97, R74 ;  /* 0x0000004a00617202 */ /* 0x000fe20000000f00 */
[----:B------:R-:W-:Y:S02]  /*3d0e0*/  IMAD.MOV.U32 R72, RZ, RZ, R95 ;  /* 0x000000ffff487224 */ /* 0x000fe400078e005f */
[----:B------:R-:W-:Y:S02]  /*3d0f0*/  IMAD.MOV.U32 R74, RZ, RZ, R75 ;  /* 0x000000ffff4a7224 */ /* 0x000fe400078e004b */
[----:B------:R-:W-:-:S07]  /*3d100*/  IMAD.MOV.U32 R95, RZ, RZ, R94 ;  /* 0x000000ffff5f7224 */ /* 0x000fce00078e005e */
.L_x_3299:
[----:B------:R-:W-:Y:S05]  /*3d110*/  BSYNC.RECONVERGENT B0 ;  /* 0x0000000000007941 */ /* 0x000fea0003800200 */
.L_x_3297:
        /* <DEDUP_REMOVED lines=9> */
.L_x_3301:
[----:B------:R-:W-:Y:S01]  /*3d1b0*/  MOV R94, R77 ;  /* 0x0000004d005e7202 */ /* 0x000fe20000000f00 */
[----:B------:R-:W-:Y:S02]  /*3d1c0*/  IMAD.MOV.U32 R75, RZ, RZ, R92 ;  /* 0x000000ffff4b7224 */ /* 0x000fe400078e005c */
[----:B------:R-:W-:Y:S02]  /*3d1d0*/  IMAD.MOV.U32 R77, RZ, RZ, R74 ;  /* 0x000000ffff4d7224 */ /* 0x000fe400078e004a */
[----:B------:R-:W-:-:S07]  /*3d1e0*/  IMAD.MOV.U32 R92, RZ, RZ, R95 ;  /* 0x000000ffff5c7224 */ /* 0x000fce00078e005f */
.L_x_3302:
[----:B------:R-:W-:Y:S05]  /*3d1f0*/  BSYNC.RECONVERGENT B0 ;  /* 0x0000000000007941 */ /* 0x000fea0003800200 */
.L_x_3300:
        /* <DEDUP_REMOVED lines=9> */
.L_x_3304:
[----:B------:R-:W-:Y:S01]  /*3d290*/  MOV R95, R76 ;  /* 0x0000004c005f7202 */ /* 0x000fe20000000f00 */
[----:B------:R-:W-:Y:S02]  /*3d2a0*/  IMAD.MOV.U32 R74, RZ, RZ, R93 ;  /* 0x000000ffff4a7224 */ /* 0x000fe400078e005d */
[----:B------:R-:W-:Y:S02]  /*3d2b0*/  IMAD.MOV.U32 R76, RZ, RZ, R77 ;  /* 0x000000ffff4c7224 */ /* 0x000fe400078e004d */
[----:B------:R-:W-:-:S07]  /*3d2c0*/  IMAD.MOV.U32 R93, RZ, RZ, R92 ;  /* 0x000000ffff5d7224 */ /* 0x000fce00078e005c */
.L_x_3305:
[----:B------:R-:W-:Y:S05]  /*3d2d0*/  BSYNC.RECONVERGENT B0 ;  /* 0x0000000000007941 */ /* 0x000fea0003800200 */
.L_x_3303:
        /* <DEDUP_REMOVED lines=9> */
.L_x_3307:
[----:B------:R-:W-:Y:S01]  /*3d370*/  MOV R92, R79 ;  /* 0x0000004f005c7202 */ /* 0x000fe20000000f00 */
[----:B------:R-:W-:Y:S02]  /*3d380*/  IMAD.MOV.U32 R77, RZ, RZ, R90 ;  /* 0x000000ffff4d7224 */ /* 0x000fe400078e005a */
[----:B------:R-:W-:Y:S02]  /*3d390*/  IMAD.MOV.U32 R79, RZ, RZ, R76 ;  /* 0x000000ffff4f7224 */ /* 0x000fe400078e004c */
[----:B------:R-:W-:-:S07]  /*3d3a0*/  IMAD.MOV.U32 R90, RZ, RZ, R93 ;  /* 0x000000ffff5a7224 */ /* 0x000fce00078e005d */
.L_x_3308:
[----:B------:R-:W-:Y:S05]  /*3d3b0*/  BSYNC.RECONVERGENT B0 ;  /* 0x0000000000007941 */ /* 0x000fea0003800200 */
.L_x_3306:
        /* <DEDUP_REMOVED lines=9> */
.L_x_3310:
[----:B------:R-:W-:Y:S01]  /*3d450*/  MOV R93, R78 ;  /* 0x0000004e005d7202 */ /* 0x000fe20000000f00 */
[----:B------:R-:W-:Y:S02]  /*3d460*/  IMAD.MOV.U32 R76, RZ, RZ, R91 ;  /* 0x000000ffff4c7224 */ /* 0x000fe400078e005b */
[----:B------:R-:W-:Y:S02]  /*3d470*/  IMAD.MOV.U32 R78, RZ, RZ, R79 ;  /* 0x000000ffff4e7224 */ /* 0x000fe400078e004f */
[----:B------:R-:W-:-:S07]  /*3d480*/  IMAD.MOV.U32 R91, RZ, RZ, R90 ;  /* 0x000000ffff5b7224 */ /* 0x000fce00078e005a */
.L_x_3311:
[----:B------:R-:W-:Y:S05]  /*3d490*/  BSYNC.RECONVERGENT B0 ;  /* 0x0000000000007941 */ /* 0x000fea0003800200 */
.L_x_3309:
        /* <DEDUP_REMOVED lines=9> */
.L_x_3313:
[----:B------:R-:W-:Y:S01]  /*3d530*/  MOV R90, R81 ;  /* 0x00000051005a7202 */ /* 0x000fe20000000f00 */
[----:B------:R-:W-:Y:S02]  /*3d540*/  IMAD.MOV.U32 R79, RZ, RZ, R88 ;  /* 0x000000ffff4f7224 */ /* 0x000fe400078e0058 */
[----:B------:R-:W-:Y:S02]  /*3d550*/  IMAD.MOV.U32 R81, RZ, RZ, R78 ;  /* 0x000000ffff517224 */ /* 0x000fe400078e004e */
[----:B------:R-:W-:-:S07]  /*3d560*/  IMAD.MOV.U32 R88, RZ, RZ, R91 ;  /* 0x000000ffff587224 */ /* 0x000fce00078e005b */
.L_x_3314:
[----:B------:R-:W-:Y:S05]  /*3d570*/  BSYNC.RECONVERGENT B0 ;  /* 0x0000000000007941 */ /* 0x000fea0003800200 */
.L_x_3312:
        /* <DEDUP_REMOVED lines=9> */
.L_x_3316:
[----:B------:R-:W-:Y:S01]  /*3d610*/  MOV R91, R80 ;  /* 0x00000050005b7202 */ /* 0x000fe20000000f00 */
[----:B------:R-:W-:Y:S02]  /*3d620*/  IMAD.MOV.U32 R78, RZ, RZ, R89 ;  /* 0x000000ffff4e7224 */ /* 0x000fe400078e0059 */
[----:B------:R-:W-:Y:S02]  /*3d630*/  IMAD.MOV.U32 R80, RZ, RZ, R81 ;  /* 0x000000ffff507224 */ /* 0x000fe400078e0051 */
[----:B------:R-:W-:-:S07]  /*3d640*/  IMAD.MOV.U32 R89, RZ, RZ, R88 ;  /* 0x000000ffff597224 */ /* 0x000fce00078e0058 */
.L_x_3317:
[----:B------:R-:W-:Y:S05]  /*3d650*/  BSYNC.RECONVERGENT B0 ;  /* 0x0000000000007941 */ /* 0x000fea0003800200 */
.L_x_3315:
        /* <DEDUP_REMOVED lines=9> */
.L_x_3319:
[----:B------:R-:W-:Y:S01]  /*3d6f0*/  MOV R88, R83 ;  /* 0x0000005300587202 */ /* 0x000fe20000000f00 */
[----:B------:R-:W-:Y:S02]  /*3d700*/  IMAD.MOV.U32 R81, RZ, RZ, R86 ;  /* 0x000000ffff517224 */ /* 0x000fe400078e0056 */
[----:B------:R-:W-:Y:S02]  /*3d710*/  IMAD.MOV.U32 R83, RZ, RZ, R80 ;  /* 0x000000ffff537224 */ /* 0x000fe400078e0050 */
[----:B------:R-:W-:-:S07]  /*3d720*/  IMAD.MOV.U32 R86, RZ, RZ, R89 ;  /* 0x000000ffff567224 */ /* 0x000fce00078e0059 */
.L_x_3320:
[----:B------:R-:W-:Y:S05]  /*3d730*/  BSYNC.RECONVERGENT B0 ;  /* 0x0000000000007941 */ /* 0x000fea0003800200 */
.L_x_3318:
        /* <DEDUP_REMOVED lines=9> */
.L_x_3322:
[----:B------:R-:W-:Y:S01]  /*3d7d0*/  MOV R89, R82 ;  /* 0x0000005200597202 */ /* 0x000fe20000000f00 */
[----:B------:R-:W-:Y:S02]  /*3d7e0*/  IMAD.MOV.U32 R80, RZ, RZ, R87 ;  /* 0x000000ffff507224 */ /* 0x000fe400078e0057 */
[----:B------:R-:W-:Y:S02]  /*3d7f0*/  IMAD.MOV.U32 R82, RZ, RZ, R83 ;  /* 0x000000ffff527224 */ /* 0x000fe400078e0053 */
[----:B------:R-:W-:-:S07]  /*3d800*/  IMAD.MOV.U32 R87, RZ, RZ, R86 ;  /* 0x000000ffff577224 */ /* 0x000fce00078e0056 */
.L_x_3323:
[----:B------:R-:W-:Y:S05]  /*3d810*/  BSYNC.RECONVERGENT B0 ;  /* 0x0000000000007941 */ /* 0x000fea0003800200 */
.L_x_3321:
        /* <DEDUP_REMOVED lines=9> */
.L_x_3325:
[----:B------:R-:W-:Y:S01]  /*3d8b0*/  MOV R86, R85 ;  /* 0x0000005500567202 */ /* 0x000fe20000000f00 */
[----:B------:R-:W-:Y:S02]  /*3d8c0*/  IMAD.MOV.U32 R83, RZ, RZ, R84 ;  /* 0x000000ffff537224 */ /* 0x000fe400078e0054 */
[----:B------:R-:W-:Y:S02]  /*3d8d0*/  IMAD.MOV.U32 R85, RZ, RZ, R82 ;  /* 0x000000ffff557224 */ /* 0x000fe400078e0052 */
[----:B------:R-:W-:-:S07]  /*3d8e0*/  IMAD.MOV.U32 R84, RZ, RZ, R87 ;  /* 0x000000ffff547224 */ /* 0x000fce00078e0057 */
.L_x_3326:
[----:B------:R-:W-:Y:S05]  /*3d8f0*/  BSYNC.RECONVERGENT B0 ;  /* 0x0000000000007941 */ /* 0x000fea0003800200 */
.L_x_3324:
        /* <DEDUP_REMOVED lines=9> */
.L_x_3328:
[----:B------:R-:W-:Y:S01]  /*3d990*/  MOV R87, R34 ;  /* 0x0000002200577202 */ /* 0x000fe20000000f00 */
[----:B------:R-:W-:Y:S02]  /*3d9a0*/  IMAD.MOV.U32 R82, RZ, RZ, R35 ;  /* 0x000000ffff527224 */ /* 0x000fe400078e0023 */
[----:B------:R-:W-:Y:S02]  /*3d9b0*/  IMAD.MOV.U32 R34, RZ, RZ, R85 ;  /* 0x000000ffff227224 */ /* 0x000fe400078e0055 */
[----:B------:R-:W-:-:S07]  /*3d9c0*/  IMAD.MOV.U32 R35, RZ, RZ, R84 ;  /* 0x000000ffff237224 */ /* 0x000fce00078e0054 */
.L_x_3329:
[----:B------:R-:W-:Y:S05]  /*3d9d0*/  BSYNC.RECONVERGENT B0 ;  /* 0x0000000000007941 */ /* 0x000fea0003800200 */
.L_x_3327:
        /* <DEDUP_REMOVED lines=9> */
.L_x_3331:
[----:B------:R-:W-:Y:S01]  /*3da70*/  MOV R84, R33 ;  /* 0x0000002100547202 */ /* 0x000fe20000000f00 */
[----:B------:R-:W-:Y:S02]  /*3da80*/  IMAD.MOV.U32 R85, RZ, RZ, R32 ;  /* 0x000000ffff557224 */ /* 0x000fe400078e0020 */
[----:B------:R-:W-:Y:S02]  /*3da90*/  IMAD.MOV.U32 R33, RZ, RZ, R34 ;  /* 0x000000ffff217224 */ /* 0x000fe400078e0022 */
[----:B------:R-:W-:-:S07]  /*3daa0*/  IMAD.MOV.U32 R32, RZ, RZ, R35 ;  /* 0x000000ffff207224 */ /* 0x000fce00078e0023 */
.L_x_3332:
[----:B------:R-:W-:Y:S05]  /*3dab0*/  BSYNC.RECONVERGENT B0 ;  /* 0x0000000000007941 */ /* 0x000fea0003800200 */
.L_x_3330:
        /* <DEDUP_REMOVED lines=9> */
.L_x_3334:
[----:B------:R-:W-:Y:S01]  /*3db50*/  MOV R35, R30 ;  /* 0x0000001e00237202 */ /* 0x000fe20000000f00 */
[----:B------:R-:W-:Y:S02]  /*3db60*/  IMAD.MOV.U32 R34, RZ, RZ, R31 ;  /* 0x000000ffff227224 */ /* 0x000fe400078e001f */
[----:B------:R-:W-:Y:S02]  /*3db70*/  IMAD.MOV.U32 R30, RZ, RZ, R33 ;  /* 0x000000ffff1e7224 */ /* 0x000fe400078e0021 */
[----:B------:R-:W-:-:S07]  /*3db80*/  IMAD.MOV.U32 R31, RZ, RZ, R32 ;  /* 0x000000ffff1f7224 */ /* 0x000fce00078e0020 */
.L_x_3335:
[----:B------:R-:W-:Y:S05]  /*3db90*/  BSYNC.RECONVERGENT B0 ;  /* 0x0000000000007941 */ /* 0x000fea0003800200 */
.L_x_3333:
        /* <DEDUP_REMOVED lines=9> */
.L_x_3337:
[----:B------:R-:W-:Y:S01]  /*3dc30*/  MOV R32, R29 ;  /* 0x0000001d00207202 */ /* 0x000fe20000000f00 */
[----:B------:R-:W-:Y:S02]  /*3dc40*/  IMAD.MOV.U32 R33, RZ, RZ, R28 ;  /* 0x000000ffff217224 */ /* 0x000fe400078e001c */
[----:B------:R-:W-:Y:S02]  /*3dc50*/  IMAD.MOV.U32 R29, RZ, RZ, R30 ;  /* 0x000000ffff1d7224 */ /* 0x000fe400078e001e */
[----:B------:R-:W-:-:S07]  /*3dc60*/  IMAD.MOV.U32 R28, RZ, RZ, R31 ;  /* 0x000000ffff1c7224 */ /* 0x000fce00078e001f */
.L_x_3338:
[----:B------:R-:W-:Y:S05]  /*3dc70*/  BSYNC.RECONVERGENT B0 ;  /* 0x0000000000007941 */ /* 0x000fea0003800200 */
.L_x_3336:
        /* <DEDUP_REMOVED lines=9> */
.L_x_3340:
[----:B------:R-:W-:Y:S01]  /*3dd10*/  MOV R31, R26 ;  /* 0x0000001a001f7202 */ /* 0x000fe20000000f00 */
[----:B------:R-:W-:Y:S02]  /*3dd20*/  IMAD.MOV.U32 R30, RZ, RZ, R27 ;  /* 0x000000ffff1e7224 */ /* 0x000fe400078e001b */
[----:B------:R-:W-:Y:S02]  /*3dd30*/  IMAD.MOV.U32 R26, RZ, RZ, R29 ;  /* 0x000000ffff1a7224 */ /* 0x000fe400078e001d */
[----:B------:R-:W-:-:S07]  /*3dd40*/  IMAD.MOV.U32 R27, RZ, RZ, R28 ;  /* 0x000000ffff1b7224 */ /* 0x000fce00078e001c */
.L_x_3341:
[----:B------:R-:W-:Y:S05]  /*3dd50*/  BSYNC.RECONVERGENT B0 ;  /* 0x0000000000007941 */ /* 0x000fea0003800200 */
.L_x_3339:
        /* <DEDUP_REMOVED lines=9> */
.L_x_3343:
[----:B------:R-:W-:Y:S01]  /*3ddf0*/  MOV R28, R25 ;  /* 0x00000019001c7202 */ /* 0x000fe20000000f00 */
[----:B------:R-:W-:Y:S02]  /*3de00*/  IMAD.MOV.U32 R29, RZ, RZ, R24 ;  /* 0x000000ffff1d7224 */ /* 0x000fe400078e0018 */
[----:B------:R-:W-:Y:S02]  /*3de10*/  IMAD.MOV.U32 R25, RZ, RZ, R26 ;  /* 0x000000ffff197224 */ /* 0x000fe400078e001a */
[----:B------:R-:W-:-:S07]  /*3de20*/  IMAD.MOV.U32 R24, RZ, RZ, R27 ;  /* 0x000000ffff187224 */ /* 0x000fce00078e001b */
.L_x_3344:
[----:B------:R-:W-:Y:S05]  /*3de30*/  BSYNC.RECONVERGENT B0 ;  /* 0x0000000000007941 */ /* 0x000fea0003800200 */
.L_x_3342:
        /* <DEDUP_REMOVED lines=9> */
.L_x_3346:
[----:B------:R-:W-:Y:S01]  /*3ded0*/  MOV R27, R22 ;  /* 0x00000016001b7202 */ /* 0x000fe20000000f00 */
[----:B------:R-:W-:Y:S02]  /*3dee0*/  IMAD.MOV.U32 R26, RZ, RZ, R23 ;  /* 0x000000ffff1a7224 */ /* 0x000fe400078e0017 */
[----:B------:R-:W-:Y:S02]  /*3def0*/  IMAD.MOV.U32 R22, RZ, RZ, R25 ;  /* 0x000000ffff167224 */ /* 0x000fe400078e0019 */
[----:B------:R-:W-:-:S07]  /*3df00*/  IMAD.MOV.U32 R23, RZ, RZ, R24 ;  /* 0x000000ffff177224 */ /* 0x000fce00078e0018 */
.L_x_3347:
[----:B------:R-:W-:Y:S05]  /*3df10*/  BSYNC.RECONVERGENT B0 ;  /* 0x0000000000007941 */ /* 0x000fea0003800200 */
.L_x_3345:
        /* <DEDUP_REMOVED lines=9> */
.L_x_3349:
[----:B------:R-:W-:Y:S01]  /*3dfb0*/  MOV R24, R21 ;  /* 0x0000001500187202 */ /* 0x000fe20000000f00 */
[----:B------:R-:W-:Y:S02]  /*3dfc0*/  IMAD.MOV.U32 R25, RZ, RZ, R20 ;  /* 0x000000ffff197224 */ /* 0x000fe400078e0014 */
[----:B------:R-:W-:Y:S02]  /*3dfd0*/  IMAD.MOV.U32 R21, RZ, RZ, R22 ;  /* 0x000000ffff157224 */ /* 0x000fe400078e0016 */
[----:B------:R-:W-:-:S07]  /*3dfe0*/  IMAD.MOV.U32 R20, RZ, RZ, R23 ;  /* 0x000000ffff147224 */ /* 0x000fce00078e0017 */
.L_x_3350:
[----:B------:R-:W-:Y:S05]  /*3dff0*/  BSYNC.RECONVERGENT B0 ;  /* 0x0000000000007941 */ /* 0x000fea0003800200 */
.L_x_3348:
        /* <DEDUP_REMOVED lines=9> */
.L_x_3352:
[----:B------:R-:W-:Y:S01]  /*3e090*/  MOV R23, R18 ;  /* 0x0000001200177202 */ /* 0x000fe20000000f00 */
[----:B------:R-:W-:Y:S02]  /*3e0a0*/  IMAD.MOV.U32 R22, RZ, RZ, R19 ;  /* 0x000000ffff167224 */ /* 0x000fe400078e0013 */
[----:B------:R-:W-:Y:S02]  /*3e0b0*/  IMAD.MOV.U32 R18, RZ, RZ, R21 ;  /* 0x000000ffff127224 */ /* 0x000fe400078e0015 */
[----:B------:R-:W-:-:S07]  /*3e0c0*/  IMAD.MOV.U32 R19, RZ, RZ, R20 ;  /* 0x000000ffff137224 */ /* 0x000fce00078e0014 */
.L_x_3353:
[----:B------:R-:W-:Y:S05]  /*3e0d0*/  BSYNC.RECONVERGENT B0 ;  /* 0x0000000000007941 */ /* 0x000fea0003800200 */
.L_x_3351:
        /* <DEDUP_REMOVED lines=9> */
.L_x_3355:
[----:B------:R-:W-:Y:S01]  /*3e170*/  MOV R20, R17 ;  /* 0x0000001100147202 */ /* 0x000fe20000000f00 */
[----:B------:R-:W-:Y:S02]  /*3e180*/  IMAD.MOV.U32 R21, RZ, RZ, R16 ;  /* 0x000000ffff157224 */ /* 0x000fe400078e0010 */
[----:B------:R-:W-:Y:S02]  /*3e190*/  IMAD.MOV.U32 R17, RZ, RZ, R18 ;  /* 0x000000ffff117224 */ /* 0x000fe400078e0012 */
[----:B------:R-:W-:-:S07]  /*3e1a0*/  IMAD.MOV.U32 R16, RZ, RZ, R19 ;  /* 0x000000ffff107224 */ /* 0x000fce00078e0013 */
.L_x_3356:
[----:B------:R-:W-:Y:S05]  /*3e1b0*/  BSYNC.RECONVERGENT B0 ;  /* 0x0000000000007941 */ /* 0x000fea0003800200 */
.L_x_3354:
        /* <DEDUP_REMOVED lines=9> */
.L_x_3358:
[----:B------:R-:W-:Y:S01]  /*3e250*/  MOV R19, R14 ;  /* 0x0000000e00137202 */ /* 0x000fe20000000f00 */
[----:B------:R-:W-:Y:S02]  /*3e260*/  IMAD.MOV.U32 R18, RZ, RZ, R15 ;  /* 0x000000ffff127224 */ /* 0x000fe400078e000f */
[----:B------:R-:W-:Y:S02]  /*3e270*/  IMAD.MOV.U32 R14, RZ, RZ, R17 ;  /* 0x000000ffff0e7224 */ /* 0x000fe400078e0011 */
[----:B------:R-:W-:-:S07]  /*3e280*/  IMAD.MOV.U32 R15, RZ, RZ, R16 ;  /* 0x000000ffff0f7224 */ /* 0x000fce00078e0010 */
.L_x_3359:
[----:B------:R-:W-:Y:S05]  /*3e290*/  BSYNC.RECONVERGENT B0 ;  /* 0x0000000000007941 */ /* 0x000fea0003800200 */
.L_x_3357:
        /* <DEDUP_REMOVED lines=9> */
.L_x_3361:
[----:B------:R-:W-:Y:S01]  /*3e330*/  MOV R16, R13 ;  /* 0x0000000d00107202 */ /* 0x000fe20000000f00 */
[----:B------:R-:W-:Y:S02]  /*3e340*/  IMAD.MOV.U32 R17, RZ, RZ, R0 ;  /* 0x000000ffff117224 */ /* 0x000fe400078e0000 */
[----:B------:R-:W-:Y:S02]  /*3e350*/  IMAD.MOV.U32 R13, RZ, RZ, R14 ;  /* 0x000000ffff0d7224 */ /* 0x000fe400078e000e */
[----:B------:R-:W-:-:S07]  /*3e360*/  IMAD.MOV.U32 R0, RZ, RZ, R15 ;  /* 0x000000ffff007224 */ /* 0x000fce00078e000f */
.L_x_3362:
[----:B------:R-:W-:Y:S05]  /*3e370*/  BSYNC.RECONVERGENT B0 ;  /* 0x0000000000007941 */ /* 0x000fea0003800200 */
.L_x_3360:
        /* <DEDUP_REMOVED lines=9> */
.L_x_3364:
[----:B------:R-:W-:Y:S01]  /*3e410*/  MOV R15, R12 ;  /* 0x0000000c000f7202 */ /* 0x000fe20000000f00 */
[----:B------:R-:W-:Y:S02]  /*3e420*/  IMAD.MOV.U32 R14, RZ, RZ, R11 ;  /* 0x000000ffff0e7224 */ /* 0x000fe400078e000b */
[----:B------:R-:W-:Y:S02]  /*3e430*/  IMAD.MOV.U32 R12, RZ, RZ, R13 ;  /* 0x000000ffff0c7224 */ /* 0x000fe400078e000d */
[----:B------:R-:W-:-:S07]  /*3e440*/  IMAD.MOV.U32 R11, RZ, RZ, R0 ;  /* 0x000000ffff0b7224 */ /* 0x000fce00078e0000 */
.L_x_3365:
[----:B------:R-:W-:Y:S05]  /*3e450*/  BSYNC.RECONVERGENT B0 ;  /* 0x0000000000007941 */ /* 0x000fea0003800200 */
.L_x_3363:
        /* <DEDUP_REMOVED lines=9> */
.L_x_3367:
[----:B------:R-:W-:Y:S01]  /*3e4f0*/  MOV R0, R9 ;  /* 0x0000000900007202 */ /* 0x000fe20000000f00 */
[----:B------:R-:W-:Y:S02]  /*3e500*/  IMAD.MOV.U32 R13, RZ, RZ, R10 ;  /* 0x000000ffff0d7224 */ /* 0x000fe400078e000a */
[----:B------:R-:W-:Y:S02]  /*3e510*/  IMAD.MOV.U32 R9, RZ, RZ, R12 ;  /* 0x000000ffff097224 */ /* 0x000fe400078e000c */
[----:B------:R-:W-:-:S07]  /*3e520*/  IMAD.MOV.U32 R10, RZ, RZ, R11 ;  /* 0x000000ffff0a7224 */ /* 0x000fce00078e000b */
.L_x_3368:
[----:B------:R-:W-:Y:S05]  /*3e530*/  BSYNC.RECONVERGENT B0 ;  /* 0x0000000000007941 */ /* 0x000fea0003800200 */
.L_x_3366:
        /* <DEDUP_REMOVED lines=9> */
.L_x_3370:
[----:B------:R-:W-:Y:S01]  /*3e5d0*/  MOV R11, R8 ;  /* 0x00000008000b7202 */ /* 0x000fe20000000f00 */
[----:B------:R-:W-:Y:S02]  /*3e5e0*/  IMAD.MOV.U32 R12, RZ, RZ, R7 ;  /* 0x000000ffff0c7224 */ /* 0x000fe400078e0007 */
[----:B------:R-:W-:Y:S02]  /*3e5f0*/  IMAD.MOV.U32 R8, RZ, RZ, R9 ;  /* 0x000000ffff087224 */ /* 0x000fe400078e0009 */
[----:B------:R-:W-:-:S07]  /*3e600*/  IMAD.MOV.U32 R7, RZ, RZ, R10 ;  /* 0x000000ffff077224 */ /* 0x000fce00078e000a */
.L_x_3371:
[----:B------:R-:W-:Y:S05]  /*3e610*/  BSYNC.RECONVERGENT B0 ;  /* 0x0000000000007941 */ /* 0x000fea0003800200 */
.L_x_3369:
        /* <DEDUP_REMOVED lines=9> */
.L_x_3373:
[----:B------:R-:W-:Y:S01]  /*3e6b0*/  MOV R10, R135 ;  /* 0x00000087000a7202 */ /* 0x000fe20000000f00 */
[----:B------:R-:W-:Y:S02]  /*3e6c0*/  IMAD.MOV.U32 R9, RZ, RZ, R134 ;  /* 0x000000ffff097224 */ /* 0x000fe400078e0086 */
[----:B------:R-:W-:Y:S02]  /*3e6d0*/  IMAD.MOV.U32 R135, RZ, RZ, R8 ;  /* 0x000000ffff877224 */ /* 0x000fe400078e0008 */
[----:B------:R-:W-:-:S07]  /*3e6e0*/  IMAD.MOV.U32 R134, RZ, RZ, R7 ;  /* 0x000000ffff867224 */ /* 0x000fce00078e0007 */
.L_x_3374:
[----:B------:R-:W-:Y:S05]  /*3e6f0*/  BSYNC.RECONVERGENT B0 ;  /* 0x0000000000007941 */ /* 0x000fea0003800200 */
.L_x_3372:
        /* <DEDUP_REMOVED lines=9> */
.L_x_3376:
[----:B------:R-:W-:Y:S01]  /*3e790*/  MOV R7, R36 ;  /* 0x0000002400077202 */ /* 0x000fe20000000f00 */
[----:B------:R-:W-:Y:S02]  /*3e7a0*/  IMAD.MOV.U32 R8, RZ, RZ, R133 ;  /* 0x000000ffff087224 */ /* 0x000fe400078e0085 */
[----:B------:R-:W-:Y:S02]  /*3e7b0*/  IMAD.MOV.U32 R36, RZ, RZ, R135 ;  /* 0x000000ffff247224 */ /* 0x000fe400078e0087 */
[----:B------:R-:W-:-:S07]  /*3e7c0*/  IMAD.MOV.U32 R133, RZ, RZ, R134 ;  /* 0x000000ffff857224 */ /* 0x000fce00078e0086 */
.L_x_3377:
[----:B------:R-:W-:Y:S05]  /*3e7d0*/  BSYNC.RECONVERGENT B0 ;  /* 0x0000000000007941 */ /* 0x000fea0003800200 */
.L_x_3375:
        /* <DEDUP_REMOVED lines=9> */
.L_x_3379:
[----:B------:R-:W-:Y:S01]  /*3e870*/  MOV R134, R39 ;  /* 0x0000002700867202 */ /* 0x000fe20000000f00 */
[----:B------:R-:W-:Y:S02]  /*3e880*/  IMAD.MOV.U32 R135, RZ, RZ, R132 ;  /* 0x000000ffff877224 */ /* 0x000fe400078e0084 */
[----:B------:R-:W-:Y:S02]  /*3e890*/  IMAD.MOV.U32 R39, RZ, RZ, R36 ;  /* 0x000000ffff277224 */ /* 0x000fe400078e0024 */
[----:B------:R-:W-:-:S07]  /*3e8a0*/  IMAD.MOV.U32 R132, RZ, RZ, R133 ;  /* 0x000000ffff847224 */ /* 0x000fce00078e0085 */
.L_x_3380:
[----:B------:R-:W-:Y:S05]  /*3e8b0*/  BSYNC.RECONVERGENT B0 ;  /* 0x0000000000007941 */ /* 0x000fea0003800200 */
.L_x_3378:
        /* <DEDUP_REMOVED lines=9> */
.L_x_3382:
[----:B------:R-:W-:Y:S01]  /*3e950*/  MOV R133, R38 ;  /* 0x0000002600857202 */ /* 0x000fe20000000f00 */
[----:B------:R-:W-:Y:S02]  /*3e960*/  IMAD.MOV.U32 R36, RZ, RZ, R131 ;  /* 0x000000ffff247224 */ /* 0x000fe400078e0083 */
[----:B------:R-:W-:Y:S02]  /*3e970*/  IMAD.MOV.U32 R38, RZ, RZ, R39 ;  /* 0x000000ffff267224 */ /* 0x000fe400078e0027 */
[----:B------:R-:W-:-:S07]  /*3e980*/  IMAD.MOV.U32 R131, RZ, RZ, R132 ;  /* 0x000000ffff837224 */ /* 0x000fce00078e0084 */
.L_x_3383:
[----:B------:R-:W-:Y:S05]  /*3e990*/  BSYNC.RECONVERGENT B0 ;  /* 0x0000000000007941 */ /* 0x000fea0003800200 */
.L_x_3381:
        /* <DEDUP_REMOVED lines=9> */
.L_x_3385:
[----:B------:R-:W-:Y:S01]  /*3ea30*/  MOV R132, R41 ;  /* 0x0000002900847202 */ /* 0x000fe20000000f00 */
[----:B------:R-:W-:Y:S02]  /*3ea40*/  IMAD.MOV.U32 R39, RZ, RZ, R130 ;  /* 0x000000ffff277224 */ /* 0x000fe400078e0082 */
[----:B------:R-:W-:Y:S02]  /*3ea50*/  IMAD.MOV.U32 R41, RZ, RZ, R38 ;  /* 0x000000ffff297224 */ /* 0x000fe400078e0026 */
[----:B------:R-:W-:-:S07]  /*3ea60*/  IMAD.MOV.U32 R130, RZ, RZ, R131 ;  /* 0x000000ffff827224 */ /* 0x000fce00078e0083 */
.L_x_3386:
[----:B------:R-:W-:Y:S05]  /*3ea70*/  BSYNC.RECONVERGENT B0 ;  /* 0x0000000000007941 */ /* 0x000fea0003800200 */
.L_x_3384:
        /* <DEDUP_REMOVED lines=9> */
.L_x_3388:
[----:B------:R-:W-:Y:S01]  /*3eb10*/  MOV R131, R40 ;  /* 0x0000002800837202 */ /* 0x000fe20000000f00 */
[----:B------:R-:W-:Y:S02]  /*3eb20*/  IMAD.MOV.U32 R38, RZ, RZ, R129 ;  /* 0x000000ffff267224 */ /* 0x000fe400078e0081 */
[----:B------:R-:W-:Y:S02]  /*3eb30*/  IMAD.MOV.U32 R40, RZ, RZ, R41 ;  /* 0x000000ffff287224 */ /* 0x000fe400078e0029 */
[----:B------:R-:W-:-:S07]  /*3eb40*/  IMAD.MOV.U32 R129, RZ, RZ, R130 ;  /* 0x000000ffff817224 */ /* 0x000fce00078e0082 */
.L_x_3389:
[----:B------:R-:W-:Y:S05]  /*3eb50*/  BSYNC.RECONVERGENT B0 ;  /* 0x0000000000007941 */ /* 0x000fea0003800200 */
.L_x_3387:
        /* <DEDUP_REMOVED lines=9> */
.L_x_3391:
[----:B------:R-:W-:Y:S01]  /*3ebf0*/  MOV R130, R43 ;  /* 0x0000002b00827202 */ /* 0x000fe20000000f00 */
[----:B------:R-:W-:Y:S02]  /*3ec00*/  IMAD.MOV.U32 R41, RZ, RZ, R128 ;  /* 0x000000ffff297224 */ /* 0x000fe400078e0080 */
[----:B------:R-:W-:Y:S02]  /*3ec10*/  IMAD.MOV.U32 R43, RZ, RZ, R40 ;  /* 0x000000ffff2b7224 */ /* 0x000fe400078e0028 */
[----:B------:R-:W-:-:S07]  /*3ec20*/  IMAD.MOV.U32 R128, RZ, RZ, R129 ;  /* 0x000000ffff807224 */ /* 0x000fce00078e0081 */
.L_x_3392:
[----:B------:R-:W-:Y:S05]  /*3ec30*/  BSYNC.RECONVERGENT B0 ;  /* 0x0000000000007941 */ /* 0x000fea0003800200 */
.L_x_3390:
        /* <DEDUP_REMOVED lines=9> */
.L_x_3394:
[----:B------:R-:W-:Y:S01]  /*3ecd0*/  MOV R129, R42 ;  /* 0x0000002a00817202 */ /* 0x000fe20000000f00 */
[----:B------:R-:W-:Y:S02]  /*3ece0*/  IMAD.MOV.U32 R40, RZ, RZ, R127 ;  /* 0x000000ffff287224 */ /* 0x000fe400078e007f */
[----:B------:R-:W-:Y:S02]  /*3ecf0*/  IMAD.MOV.U32 R42, RZ, RZ, R43 ;  /* 0x000000ffff2a7224 */ /* 0x000fe400078e002b */
[----:B------:R-:W-:-:S07]  /*3ed00*/  IMAD.MOV.U32 R127, RZ, RZ, R128 ;  /* 0x000000ffff7f7224 */ /* 0x000fce00078e0080 */
.L_x_3395:
[----:B------:R-:W-:Y:S05]  /*3ed10*/  BSYNC.RECONVERGENT B0 ;  /* 0x0000000000007941 */ /* 0x000fea0003800200 */
.L_x_3393:
        /* <DEDUP_REMOVED lines=9> */
.L_x_3397:
[----:B------:R-:W-:Y:S01]  /*3edb0*/  MOV R128, R45 ;  /* 0x0000002d00807202 */ /* 0x000fe20000000f00 */
[----:B------:R-:W-:Y:S02]  /*3edc0*/  IMAD.MOV.U32 R43, RZ, RZ, R126 ;  /* 0x000000ffff2b7224 */ /* 0x000fe400078e007e */
[----:B------:R-:W-:Y:S02]  /*3edd0*/  IMAD.MOV.U32 R45, RZ, RZ, R42 ;  /* 0x000000ffff2d7224 */ /* 0x000fe400078e002a */
[----:B------:R-:W-:-:S07]  /*3ede0*/  IMAD.MOV.U32 R126, RZ, RZ, R127 ;  /* 0x000000ffff7e7224 */ /* 0x000fce00078e007f */
.L_x_3398:
[----:B------:R-:W-:Y:S05]  /*3edf0*/  BSYNC.RECONVERGENT B0 ;  /* 0x0000000000007941 */ /* 0x000fea0003800200 */
.L_x_3396:
        /* <DEDUP_REMOVED lines=9> */
.L_x_3400:
[----:B------:R-:W-:Y:S01]  /*3ee90*/  MOV R127, R44 ;  /* 0x0000002c007f7202 */ /* 0x000fe20000000f00 */
[----:B------:R-:W-:Y:S02]  /*3eea0*/  IMAD.MOV.U32 R42, RZ, RZ, R125 ;  /* 0x000000ffff2a7224 */ /* 0x000fe400078e007d */
[----:B------:R-:W-:Y:S02]  /*3eeb0*/  IMAD.MOV.U32 R44, RZ, RZ, R45 ;  /* 0x000000ffff2c7224 */ /* 0x000fe400078e002d */
[----:B------:R-:W-:-:S07]  /*3eec0*/  IMAD.MOV.U32 R125, RZ, RZ, R126 ;  /* 0x000000ffff7d7224 */ /* 0x000fce00078e007e */
.L_x_3401:
[----:B------:R-:W-:Y:S05]  /*3eed0*/  BSYNC.RECONVERGENT B0 ;  /* 0x0000000000007941 */ /* 0x000fea0003800200 */
.L_x_3399:
        /* <DEDUP_REMOVED lines=9> */
.L_x_3403:
[----:B------:R-:W-:Y:S01]  /*3ef70*/  MOV R126, R47 ;  /* 0x0000002f007e7202 */ /* 0x000fe20000000f00 */
[----:B------:R-:W-:Y:S02]  /*3ef80*/  IMAD.MOV.U32 R45, RZ, RZ, R124 ;  /* 0x000000ffff2d7224 */ /* 0x000fe400078e007c */
[----:B------:R-:W-:Y:S02]  /*3ef90*/  IMAD.MOV.U32 R47, RZ, RZ, R44 ;  /* 0x000000ffff2f7224 */ /* 0x000fe400078e002c */
[----:B------:R-:W-:-:S07]  /*3efa0*/  IMAD.MOV.U32 R124, RZ, RZ, R125 ;  /* 0x000000ffff7c7224 */ /* 0x000fce00078e007d */
.L_x_3404:
[----:B------:R-:W-:Y:S05]  /*3efb0*/  BSYNC.RECONVERGENT B0 ;  /* 0x0000000000007941 */ /* 0x000fea0003800200 */
.L_x_3402:
        /* <DEDUP_REMOVED lines=9> */
.L_x_3406:
[----:B------:R-:W-:Y:S01]  /*3f050*/  MOV R125, R46 ;  /* 0x0000002e007d7202 */ /* 0x000fe20000000f00 */
[----:B------:R-:W-:Y:S02]  /*3f060*/  IMAD.MOV.U32 R44, RZ, RZ, R123 ;  /* 0x000000ffff2c7224 */ /* 0x000fe400078e007b */
[----:B------:R-:W-:Y:S02]  /*3f070*/  IMAD.MOV.U32 R46, RZ, RZ, R47 ;  /* 0x000000ffff2e7224 */ /* 0x000fe400078e002f */
[----:B------:R-:W-:-:S07]  /*3f080*/  IMAD.MOV.U32 R123, RZ, RZ, R124 ;  /* 0x000000ffff7b7224 */ /* 0x000fce00078e007c */
.L_x_3407:
[----:B------:R-:W-:Y:S05]  /*3f090*/  BSYNC.RECONVERGENT B0 ;  /* 0x0000000000007941 */ /* 0x000fea0003800200 */
.L_x_3405:
        /* <DEDUP_REMOVED lines=9> */
.L_x_3409:
[----:B------:R-:W-:Y:S01]  /*3f130*/  MOV R124, R49 ;  /* 0x00000031007c7202 */ /* 0x000fe20000000f00 */
[----:B------:R-:W-:Y:S02]  /*3f140*/  IMAD.MOV.U32 R47, RZ, RZ, R122 ;  /* 0x000000ffff2f7224 */ /* 0x000fe400078e007a */
[----:B------:R-:W-:Y:S02]  /*3f150*/  IMAD.MOV.U32 R49, RZ, RZ, R46 ;  /* 0x000000ffff317224 */ /* 0x000fe400078e002e */
[----:B------:R-:W-:-:S07]  /*3f160*/  IMAD.MOV.U32 R122, RZ, RZ, R123 ;  /* 0x000000ffff7a7224 */ /* 0x000fce00078e007b */
.L_x_3410:
[----:B------:R-:W-:Y:S05]  /*3f170*/  BSYNC.RECONVERGENT B0 ;  /* 0x0000000000007941 */ /* 0x000fea0003800200 */
.L_x_3408:
        /* <DEDUP_REMOVED lines=9> */
.L_x_3412:
[----:B------:R-:W-:Y:S01]  /*3f210*/  MOV R123, R48 ;  /* 0x00000030007b7202 */ /* 0x000fe20000000f00 */
[----:B------:R-:W-:Y:S02]  /*3f220*/  IMAD.MOV.U32 R46, RZ, RZ, R121 ;  /* 0x000000ffff2e7224 */ /* 0x000fe400078e0079 */
[----:B------:R-:W-:Y:S02]  /*3f230*/  IMAD.MOV.U32 R48, RZ, RZ, R49 ;  /* 0x000000ffff307224 */ /* 0x000fe400078e0031 */
[----:B------:R-:W-:-:S07]  /*3f240*/  IMAD.MOV.U32 R121, RZ, RZ, R122 ;  /* 0x000000ffff797224 */ /* 0x000fce00078e007a */
.L_x_3413:
[----:B------:R-:W-:Y:S05]  /*3f250*/  BSYNC.RECONVERGENT B0 ;  /* 0x0000000000007941 */ /* 0x000fea0003800200 */
.L_x_3411:
        /* <DEDUP_REMOVED lines=9> */
.L_x_3415:
[----:B------:R-:W-:Y:S01]  /*3f2f0*/  MOV R122, R37 ;  /* 0x00000025007a7202 */ /* 0x000fe20000000f00 */
[----:B------:R-:W-:Y:S02]  /*3f300*/  IMAD.MOV.U32 R49, RZ, RZ, R98 ;  /* 0x000000ffff317224 */ /* 0x000fe400078e0062 */
[----:B------:R-:W-:Y:S02]  /*3f310*/  IMAD.MOV.U32 R37, RZ, RZ, R48 ;  /* 0x000000ffff257224 */ /* 0x000fe400078e0030 */
[----:B------:R-:W-:-:S07]  /*3f320*/  IMAD.MOV.U32 R98, RZ, RZ, R121 ;  /* 0x000000ffff627224 */ /* 0x000fce00078e0079 */
.L_x_3416:
[----:B------:R-:W-:Y:S05]  /*3f330*/  BSYNC.RECONVERGENT B0 ;  /* 0x0000000000007941 */ /* 0x000fea0003800200 */
.L_x_3414:
        /* <DEDUP_REMOVED lines=18> */
.L_x_3418:
[----:B------:R-:W-:Y:S02]  /*3f460*/  IMAD.MOV.U32 R48, RZ, RZ, R119 ;  /* 0x000000ffff307224 */ /* 0x000fe400078e0077 */
[----:B------:R-:W-:Y:S02]  /*3f470*/  IMAD.MOV.U32 R121, RZ, RZ, R50 ;  /* 0x000000ffff797224 */ /* 0x000fe400078e0032 */
[----:B------:R-:W-:Y:S02]  /*3f480*/  IMAD.MOV.U32 R119, RZ, RZ, R120 ;  /* 0x000000ffff777224 */ /* 0x000fe400078e0078 */
[----:B------:R-:W-:-:S07]  /*3f490*/  IMAD.MOV.U32 R50, RZ, RZ, R51 ;  /* 0x000000ffff327224 */ /* 0x000fce00078e0033 */
.L_x_3419:
[----:B------:R-:W-:Y:S05]  /*3f4a0*/  BSYNC.RECONVERGENT B0 ;  /* 0x0000000000007941 */ /* 0x000fea0003800200 */
.L_x_3417:
        /* <DEDUP_REMOVED lines=9> */
.L_x_3421:
[----:B------:R-:W-:Y:S02]  /*3f540*/  IMAD.MOV.U32 R51, RZ, RZ, R118 ;  /* 0x000000ffff337224 */ /* 0x000fe400078e0076 */
[----:B------:R-:W-:Y:S02]  /*3f550*/  IMAD.MOV.U32 R120, RZ, RZ, R53 ;  /* 0x000000ffff787224 */ /* 0x000fe400078e0035 */
[----:B------:R-:W-:Y:S02]  /*3f560*/  IMAD.MOV.U32 R118, RZ, RZ, R119 ;  /* 0x000000ffff767224 */ /* 0x000fe400078e0077 */
[----:B------:R-:W-:-:S07]  /*3f570*/  IMAD.MOV.U32 R53, RZ, RZ, R50 ;  /* 0x000000ffff357224 */ /* 0x000fce00078e0032 */
.L_x_3422:
[----:B------:R-:W-:Y:S05]  /*3f580*/  BSYNC.RECONVERGENT B0 ;  /* 0x0000000000007941 */ /* 0x000fea0003800200 */
.L_x_3420:
        /* <DEDUP_REMOVED lines=9> */
.L_x_3424:
[----:B------:R-:W-:Y:S02]  /*3f620*/  IMAD.MOV.U32 R50, RZ, RZ, R117 ;  /* 0x000000ffff327224 */ /* 0x000fe400078e0075 */
[----:B------:R-:W-:Y:S02]  /*3f630*/  IMAD.MOV.U32 R119, RZ, RZ, R52 ;  /* 0x000000ffff777224 */ /* 0x000fe400078e0034 */
[----:B------:R-:W-:Y:S02]  /*3f640*/  IMAD.MOV.U32 R117, RZ, RZ, R118 ;  /* 0x000000ffff757224 */ /* 0x000fe400078e0076 */
[----:B------:R-:W-:-:S07]  /*3f650*/  IMAD.MOV.U32 R52, RZ, RZ, R53 ;  /* 0x000000ffff347224 */ /* 0x000fce00078e0035 */
.L_x_3425:
[----:B------:R-:W-:Y:S05]  /*3f660*/  BSYNC.RECONVERGENT B0 ;  /* 0x0000000000007941 */ /* 0x000fea0003800200 */
.L_x_3423:
        /* <DEDUP_REMOVED lines=9> */
.L_x_3427:
[----:B------:R-:W-:Y:S02]  /*3f700*/  IMAD.MOV.U32 R53, RZ, RZ, R116 ;  /* 0x000000ffff357224 */ /* 0x000fe400078e0074 */
[----:B------:R-:W-:Y:S02]  /*3f710*/  IMAD.MOV.U32 R118, RZ, RZ, R55 ;  /* 0x000000ffff767224 */ /* 0x000fe400078e0037 */
[----:B------:R-:W-:Y:S02]  /*3f720*/  IMAD.MOV.U32 R116, RZ, RZ, R117 ;  /* 0x000000ffff747224 */ /* 0x000fe400078e0075 */
[----:B------:R-:W-:-:S07]  /*3f730*/  IMAD.MOV.U32 R55, RZ, RZ, R52 ;  /* 0x000000ffff377224 */ /* 0x000fce00078e0034 */
.L_x_3428:
[----:B------:R-:W-:Y:S05]  /*3f740*/  BSYNC.RECONVERGENT B0 ;  /* 0x0000000000007941 */ /* 0x000fea0003800200 */
.L_x_3426:
        /* <DEDUP_REMOVED lines=9> */
.L_x_3430:
[----:B------:R-:W-:Y:S02]  /*3f7e0*/  IMAD.MOV.U32 R52, RZ, RZ, R115 ;  /* 0x000000ffff347224 */ /* 0x000fe400078e0073 */
[----:B------:R-:W-:Y:S02]  /*3f7f0*/  IMAD.MOV.U32 R117, RZ, RZ, R54 ;  /* 0x000000ffff757224 */ /* 0x000fe400078e0036 */
[----:B------:R-:W-:Y:S02]  /*3f800*/  IMAD.MOV.U32 R115, RZ, RZ, R116 ;  /* 0x000000ffff737224 */ /* 0x000fe400078e0074 */
[----:B------:R-:W-:-:S07]  /*3f810*/  IMAD.MOV.U32 R54, RZ, RZ, R55 ;  /* 0x000000ffff367224 */ /* 0x000fce00078e0037 */
.L_x_3431:
[----:B------:R-:W-:Y:S05]  /*3f820*/  BSYNC.RECONVERGENT B0 ;  /* 0x0000000000007941 */ /* 0x000fea0003800200 */
.L_x_3429:
        /* <DEDUP_REMOVED lines=9> */
.L_x_3433:
[----:B------:R-:W-:Y:S02]  /*3f8c0*/  IMAD.MOV.U32 R55, RZ, RZ, R114 ;  /* 0x000000ffff377224 */ /* 0x000fe400078e0072 */
[----:B------:R-:W-:Y:S02]  /*3f8d0*/  IMAD.MOV.U32 R116, RZ, RZ, R57 ;  /* 0x000000ffff747224 */ /* 0x000fe400078e0039 */
[----:B------:R-:W-:Y:S02]  /*3f8e0*/  IMAD.MOV.U32 R114, RZ, RZ, R115 ;  /* 0x000000ffff727224 */ /* 0x000fe400078e0073 */
[----:B------:R-:W-:-:S07]  /*3f8f0*/  IMAD.MOV.U32 R57, RZ, RZ, R54 ;  /* 0x000000ffff397224 */ /* 0x000fce00078e0036 */
.L_x_3434:
[----:B------:R-:W-:Y:S05]  /*3f900*/  BSYNC.RECONVERGENT B0 ;  /* 0x0000000000007941 */ /* 0x000fea0003800200 */
.L_x_3432:
        /* <DEDUP_REMOVED lines=9> */
.L_x_3436:
[----:B------:R-:W-:Y:S02]  /*3f9a0*/  IMAD.MOV.U32 R54, RZ, RZ, R113 ;  /* 0x000000ffff367224 */ /* 0x000fe400078e0071 */
[----:B------:R-:W-:Y:S02]  /*3f9b0*/  IMAD.MOV.U32 R115, RZ, RZ, R56 ;  /* 0x000000ffff737224 */ /* 0x000fe400078e0038 */
[----:B------:R-:W-:Y:S02]  /*3f9c0*/  IMAD.MOV.U32 R113, RZ, RZ, R114 ;  /* 0x000000ffff717224 */ /* 0x000fe400078e0072 */
[----:B------:R-:W-:-:S07]  /*3f9d0*/  IMAD.MOV.U32 R56, RZ, RZ, R57 ;  /* 0x000000ffff387224 */ /* 0x000fce00078e0039 */
.L_x_3437:
[----:B------:R-:W-:Y:S05]  /*3f9e0*/  BSYNC.RECONVERGENT B0 ;  /* 0x0000000000007941 */ /* 0x000fea0003800200 */
.L_x_3435:
        /* <DEDUP_REMOVED lines=9> */
.L_x_3439:
[----:B------:R-:W-:Y:S02]  /*3fa80*/  IMAD.MOV.U32 R57, RZ, RZ, R112 ;  /* 0x000000ffff397224 */ /* 0x000fe400078e0070 */
[----:B------:R-:W-:Y:S02]  /*3fa90*/  IMAD.MOV.U32 R114, RZ, RZ, R59 ;  /* 0x000000ffff727224 */ /* 0x000fe400078e003b */
[----:B------:R-:W-:Y:S02]  /*3faa0*/  IMAD.MOV.U32 R112, RZ, RZ, R113 ;  /* 0x000000ffff707224 */ /* 0x000fe400078e0071 */
[----:B------:R-:W-:-:S07]  /*3fab0*/  IMAD.MOV.U32 R59, RZ, RZ, R56 ;  /* 0x000000ffff3b7224 */ /* 0x000fce00078e0038 */
.L_x_3440:
[----:B------:R-:W-:Y:S05]  /*3fac0*/  BSYNC.RECONVERGENT B0 ;  /* 0x0000000000007941 */ /* 0x000fea0003800200 */
.L_x_3438:
        /* <DEDUP_REMOVED lines=9> */
.L_x_3442:
[----:B------:R-:W-:Y:S02]  /*3fb60*/  IMAD.MOV.U32 R56, RZ, RZ, R111 ;  /* 0x000000ffff387224 */ /* 0x000fe400078e006f */
[----:B------:R-:W-:Y:S02]  /*3fb70*/  IMAD.MOV.U32 R113, RZ, RZ, R58 ;  /* 0x000000ffff717224 */ /* 0x000fe400078e003a */
[----:B------:R-:W-:Y:S02]  /*3fb80*/  IMAD.MOV.U32 R111, RZ, RZ, R112 ;  /* 0x000000ffff6f7224 */ /* 0x000fe400078e0070 */
[----:B------:R-:W-:-:S07]  /*3fb90*/  IMAD.MOV.U32 R58, RZ, RZ, R59 ;  /* 0x000000ffff3a7224 */ /* 0x000fce00078e003b */
.L_x_3443:
[----:B------:R-:W-:Y:S05]  /*3fba0*/  BSYNC.RECONVERGENT B0 ;  /* 0x0000000000007941 */ /* 0x000fea0003800200 */
.L_x_3441:
        /* <DEDUP_REMOVED lines=9> */
.L_x_3445:
[----:B------:R-:W-:Y:S02]  /*3fc40*/  IMAD.MOV.U32 R59, RZ, RZ, R110 ;  /* 0x000000ffff3b7224 */ /* 0x000fe400078e006e */
[----:B------:R-:W-:Y:S02]  /*3fc50*/  IMAD.MOV.U32 R112, RZ, RZ, R61 ;  /* 0x000000ffff707224 */ /* 0x000fe400078e003d */
[----:B------:R-:W-:Y:S02]  /*3fc60*/  IMAD.MOV.U32 R110, RZ, RZ, R111 ;  /* 0x000000ffff6e7224 */ /* 0x000fe400078e006f */
[----:B------:R-:W-:-:S07]  /*3fc70*/  IMAD.MOV.U32 R61, RZ, RZ, R58 ;  /* 0x000000ffff3d7224 */ /* 0x000fce00078e003a */
.L_x_3446:
[----:B------:R-:W-:Y:S05]  /*3fc80*/  BSYNC.RECONVERGENT B0 ;  /* 0x0000000000007941 */ /* 0x000fea0003800200 */
.L_x_3444:
        /* <DEDUP_REMOVED lines=9> */
.L_x_3448:
[----:B------:R-:W-:Y:S02]  /*3fd20*/  IMAD.MOV.U32 R58, RZ, RZ, R109 ;  /* 0x000000ffff3a7224 */ /* 0x000fe400078e006d */
[----:B------:R-:W-:Y:S02]  /*3fd30*/  IMAD.MOV.U32 R111, RZ, RZ, R60 ;  /* 0x000000ffff6f7224 */ /* 0x000fe400078e003c */
[----:B------:R-:W-:Y:S02]  /*3fd40*/  IMAD.MOV.U32 R109, RZ, RZ, R110 ;  /* 0x000000ffff6d7224 */ /* 0x000fe400078e006e */
[----:B------:R-:W-:-:S07]  /*3fd50*/  IMAD.MOV.U32 R60, RZ, RZ, R61 ;  /* 0x000000ffff3c7224 */ /* 0x000fce00078e003d */
.L_x_3449:
[----:B------:R-:W-:Y:S05]  /*3fd60*/  BSYNC.RECONVERGENT B0 ;  /* 0x0000000000007941 */ /* 0x000fea0003800200 */
.L_x_3447:
        /* <DEDUP_REMOVED lines=9> */
.L_x_3451:
[----:B------:R-:W-:Y:S02]  /*3fe00*/  IMAD.MOV.U32 R61, RZ, RZ, R108 ;  /* 0x000000ffff3d7224 */ /* 0x000fe400078e006c */
[----:B------:R-:W-:Y:S02]  /*3fe10*/  IMAD.MOV.U32 R110, RZ, RZ, R63 ;  /* 0x000000ffff6e7224 */ /* 0x000fe400078e003f */
[----:B------:R-:W-:Y:S02]  /*3fe20*/  IMAD.MOV.U32 R108, RZ, RZ, R109 ;  /* 0x000000ffff6c7224 */ /* 0x000fe400078e006d */
[----:B------:R-:W-:-:S07]  /*3fe30*/  IMAD.MOV.U32 R63, RZ, RZ, R60 ;  /* 0x000000ffff3f7224 */ /* 0x000fce00078e003c */
.L_x_3452:
[----:B------:R-:W-:Y:S05]  /*3fe40*/  BSYNC.RECONVERGENT B0 ;  /* 0x0000000000007941 */ /* 0x000fea0003800200 */
.L_x_3450:
        /* <DEDUP_REMOVED lines=9> */
.L_x_3454:
[----:B------:R-:W-:Y:S02]  /*3fee0*/  IMAD.MOV.U32 R60, RZ, RZ, R107 ;  /* 0x000000ffff3c7224 */ /* 0x000fe400078e006b */
[----:B------:R-:W-:Y:S02]  /*3fef0*/  IMAD.MOV.U32 R109, RZ, RZ, R62 ;  /* 0x000000ffff6d7224 */ /* 0x000fe400078e003e */
[----:B------:R-:W-:Y:S02]  /*3ff00*/  IMAD.MOV.U32 R107, RZ, RZ, R108 ;  /* 0x000000ffff6b7224 */ /* 0x000fe400078e006c */
[----:B------:R-:W-:-:S07]  /*3ff10*/  IMAD.MOV.U32 R62, RZ, RZ, R63 ;  /* 0x000000ffff3e7224 */ /* 0x000fce00078e003f */
.L_x_3455:
[----:B------:R-:W-:Y:S05]  /*3ff20*/  BSYNC.RECONVERGENT B0 ;  /* 0x0000000000007941 */ /* 0x000fea0003800200 */
.L_x_3453:
        /* <DEDUP_REMOVED lines=9> */
.L_x_3457:
[----:B------:R-:W-:Y:S02]  /*3ffc0*/  IMAD.MOV.U32 R63, RZ, RZ, R106 ;  /* 0x000000ffff3f7224 */ /* 0x000fe400078e006a */
[----:B------:R-:W-:Y:S02]  /*3ffd0*/  IMAD.MOV.U32 R108, RZ, RZ, R65 ;  /* 0x000000ffff6c7224 */ /* 0x000fe400078e0041 */
[----:B------:R-:W-:Y:S02]  /*3ffe0*/  IMAD.MOV.U32 R106, RZ, RZ, R107 ;  /* 0x000000ffff6a7224 */ /* 0x000fe400078e006b */
[----:B------:R-:W-:-:S07]  /*3fff0*/  IMAD.MOV.U32 R65, RZ, RZ, R62 ;  /* 0x000000ffff417224 */ /* 0x000fce00078e003e */
.L_x_3458:
[----:B------:R-:W-:Y:S05]  /*40000*/  BSYNC.RECONVERGENT B0 ;  /* 0x0000000000007941 */ /* 0x000fea0003800200 */
.L_x_3456:
        /* <DEDUP_REMOVED lines=9> */
.L_x_3460:
[----:B------:R-:W-:Y:S02]  /*400a0*/  IMAD.MOV.U32 R62, RZ, RZ, R105 ;  /* 0x000000ffff3e7224 */ /* 0x000fe400078e0069 */
[----:B------:R-:W-:Y:S02]  /*400b0*/  IMAD.MOV.U32 R107, RZ, RZ, R64 ;  /* 0x000000ffff6b7224 */ /* 0x000fe400078e0040 */
[----:B------:R-:W-:Y:S02]  /*400c0*/  IMAD.MOV.U32 R105, RZ, RZ, R106 ;  /* 0x000000ffff697224 */ /* 0x000fe400078e006a */
[----:B------:R-:W-:-:S07]  /*400d0*/  IMAD.MOV.U32 R64, RZ, RZ, R65 ;  /* 0x000000ffff407224 */ /* 0x000fce00078e0041 */
.L_x_3461:
[----:B------:R-:W-:Y:S05]  /*400e0*/  BSYNC.RECONVERGENT B0 ;  /* 0x0000000000007941 */ /* 0x000fea0003800200 */
.L_x_3459:
        /* <DEDUP_REMOVED lines=9> */
.L_x_3463:
[----:B------:R-:W-:Y:S02]  /*40180*/  IMAD.MOV.U32 R65, RZ, RZ, R104 ;  /* 0x000000ffff417224 */ /* 0x000fe400078e0068 */
[----:B------:R-:W-:Y:S02]  /*40190*/  IMAD.MOV.U32 R106, RZ, RZ, R67 ;  /* 0x000000ffff6a7224 */ /* 0x000fe400078e0043 */
[----:B------:R-:W-:Y:S02]  /*401a0*/  IMAD.MOV.U32 R104, RZ, RZ, R105 ;  /* 0x000000ffff687224 */ /* 0x000fe400078e0069 */
[----:B------:R-:W-:-:S07]  /*401b0*/  IMAD.MOV.U32 R67, RZ, RZ, R64 ;  /* 0x000000ffff437224 */ /* 0x000fce00078e0040 */
.L_x_3464:
[----:B------:R-:W-:Y:S05]  /*401c0*/  BSYNC.RECONVERGENT B0 ;  /* 0x0000000000007941 */ /* 0x000fea0003800200 */
.L_x_3462:
        /* <DEDUP_REMOVED lines=9> */
.L_x_3466:
[----:B------:R-:W-:Y:S02]  /*40260*/  IMAD.MOV.U32 R64, RZ, RZ, R103 ;  /* 0x000000ffff407224 */ /* 0x000fe400078e0067 */
[----:B------:R-:W-:Y:S02]  /*40270*/  IMAD.MOV.U32 R105, RZ, RZ, R66 ;  /* 0x000000ffff697224 */ /* 0x000fe400078e0042 */
[----:B------:R-:W-:Y:S02]  /*40280*/  IMAD.MOV.U32 R103, RZ, RZ, R104 ;  /* 0x000000ffff677224 */ /* 0x000fe400078e0068 */
[----:B------:R-:W-:-:S07]  /*40290*/  IMAD.MOV.U32 R66, RZ, RZ, R67 ;  /* 0x000000ffff427224 */ /* 0x000fce00078e0043 */
.L_x_3467:
[----:B------:R-:W-:Y:S05]  /*402a0*/  BSYNC.RECONVERGENT B0 ;  /* 0x0000000000007941 */ /* 0x000fea0003800200 */
.L_x_3465:
        /* <DEDUP_REMOVED lines=9> */
.L_x_3469:
[----:B------:R-:W-:Y:S02]  /*40340*/  IMAD.MOV.U32 R67, RZ, RZ, R102 ;  /* 0x000000ffff437224 */ /* 0x000fe400078e0066 */
[----:B------:R-:W-:Y:S02]  /*40350*/  IMAD.MOV.U32 R104, RZ, RZ, R69 ;  /* 0x000000ffff687224 */ /* 0x000fe400078e0045 */
[----:B------:R-:W-:Y:S02]  /*40360*/  IMAD.MOV.U32 R102, RZ, RZ, R103 ;  /* 0x000000ffff667224 */ /* 0x000fe400078e0067 */
[----:B------:R-:W-:-:S07]  /*40370*/  IMAD.MOV.U32 R69, RZ, RZ, R66 ;  /* 0x000000ffff457224 */ /* 0x000fce00078e0042 */
.L_x_3470:
[----:B------:R-:W-:Y:S05]  /*40380*/  BSYNC.RECONVERGENT B0 ;  /* 0x0000000000007941 */ /* 0x000fea0003800200 */
.L_x_3468:
        /* <DEDUP_REMOVED lines=9> */
.L_x_3472:
[----:B------:R-:W-:Y:S02]  /*40420*/  IMAD.MOV.U32 R66, RZ, RZ, R101 ;  /* 0x000000ffff427224 */ /* 0x000fe400078e0065 */
[----:B------:R-:W-:Y:S02]  /*40430*/  IMAD.MOV.U32 R103, RZ, RZ, R68 ;  /* 0x000000ffff677224 */ /* 0x000fe400078e0044 */
[----:B------:R-:W-:Y:S02]  /*40440*/  IMAD.MOV.U32 R101, RZ, RZ, R102 ;  /* 0x000000ffff657224 */ /* 0x000fe400078e0066 */
[----:B------:R-:W-:-:S07]  /*40450*/  IMAD.MOV.U32 R68, RZ, RZ, R69 ;  /* 0x000000ffff447224 */ /* 0x000fce00078e0045 */
.L_x_3473:
[----:B------:R-:W-:Y:S05]  /*40460*/  BSYNC.RECONVERGENT B0 ;  /* 0x0000000000007941 */ /* 0x000fea0003800200 */
.L_x_3471:
        /* <DEDUP_REMOVED lines=9> */
.L_x_3475:
[----:B------:R-:W-:Y:S02]  /*40500*/  IMAD.MOV.U32 R69, RZ, RZ, R100 ;  /* 0x000000ffff457224 */ /* 0x000fe400078e0064 */
[----:B------:R-:W-:Y:S02]  /*40510*/  IMAD.MOV.U32 R102, RZ, RZ, R71 ;  /* 0x000000ffff667224 */ /* 0x000fe400078e0047 */
[----:B------:R-:W-:Y:S02]  /*40520*/  IMAD.MOV.U32 R100, RZ, RZ, R101 ;  /* 0x000000ffff647224 */ /* 0x000fe400078e0065 */
[----:B------:R-:W-:-:S07]  /*40530*/  IMAD.MOV.U32 R71, RZ, RZ, R68 ;  /* 0x000000ffff477224 */ /* 0x000fce00078e0044 */
.L_x_3476:
[----:B------:R-:W-:Y:S05]  /*40540*/  BSYNC.RECONVERGENT B0 ;  /* 0x0000000000007941 */ /* 0x000fea0003800200 */
.L_x_3474:
        /* <DEDUP_REMOVED lines=9> */
.L_x_3478:
[----:B------:R-:W-:Y:S02]  /*405e0*/  IMAD.MOV.U32 R68, RZ, RZ, R99 ;  /* 0x000000ffff447224 */ /* 0x000fe400078e0063 */
[----:B------:R-:W-:Y:S02]  /*405f0*/  IMAD.MOV.U32 R101, RZ, RZ, R70 ;  /* 0x000000ffff657224 */ /* 0x000fe400078e0046 */
[----:B------:R-:W-:Y:S02]  /*40600*/  IMAD.MOV.U32 R99, RZ, RZ, R100 ;  /* 0x000000ffff637224 */ /* 0x000fe400078e0064 */
[----:B------:R-:W-:-:S07]  /*40610*/  IMAD.MOV.U32 R70, RZ, RZ, R71 ;  /* 0x000000ffff467224 */ /* 0x000fce00078e0047 */
.L_x_3479:
[----:B------:R-:W-:Y:S05]  /*40620*/  BSYNC.RECONVERGENT B0 ;  /* 0x0000000000007941 */ /* 0x000fea0003800200 */
.L_x_3477:
        /* <DEDUP_REMOVED lines=9> */
.L_x_3481:
[----:B------:R-:W-:Y:S02]  /*406c0*/  IMAD.MOV.U32 R71, RZ, RZ, R96 ;  /* 0x000000ffff477224 */ /* 0x000fe400078e0060 */
[----:B------:R-:W-:Y:S02]  /*406d0*/  IMAD.MOV.U32 R100, RZ, RZ, R73 ;  /* 0x000000ffff647224 */ /* 0x000fe400078e0049 */
[----:B------:R-:W-:Y:S02]  /*406e0*/  IMAD.MOV.U32 R96, RZ, RZ, R99 ;  /* 0x000000ffff607224 */ /* 0x000fe400078e0063 */
[----:B------:R-:W-:-:S07]  /*406f0*/  IMAD.MOV.U32 R73, RZ, RZ, R70 ;  /* 0x000000ffff497224 */ /* 0x000fce00078e0046 */
.L_x_3482:
[----:B------:R-:W-:Y:S05]  /*40700*/  BSYNC.RECONVERGENT B0 ;  /* 0x0000000000007941 */ /* 0x000fea0003800200 */
.L_x_3480:
        /* <DEDUP_REMOVED lines=9> */
.L_x_3484:
[----:B------:R-:W-:Y:S02]  /*407a0*/  IMAD.MOV.U32 R70, RZ, RZ, R97 ;  /* 0x000000ffff467224 */ /* 0x000fe400078e0061 */
[----:B------:R-:W-:Y:S02]  /*407b0*/  IMAD.MOV.U32 R99, RZ, RZ, R72 ;  /* 0x000000ffff637224 */ /* 0x000fe400078e0048 */
[----:B------:R-:W-:Y:S02]  /*407c0*/  IMAD.MOV.U32 R97, RZ, RZ, R96 ;  /* 0x000000ffff617224 */ /* 0x000fe400078e0060 */
[----:B------:R-:W-:-:S07]  /*407d0*/  IMAD.MOV.U32 R72, RZ, RZ, R73 ;  /* 0x000000ffff487224 */ /* 0x000fce00078e0049 */
.L_x_3485:
[----:B------:R-:W-:Y:S05]  /*407e0*/  BSYNC.RECONVERGENT B0 ;  /* 0x0000000000007941 */ /* 0x000fea0003800200 */
.L_x_3483:
        /* <DEDUP_REMOVED lines=9> */
.L_x_3487:
[----:B------:R-:W-:Y:S02]  /*40880*/  IMAD.MOV.U32 R73, RZ, RZ, R94 ;  /* 0x000000ffff497224 */ /* 0x000fe400078e005e */
[----:B------:R-:W-:Y:S02]  /*40890*/  IMAD.MOV.U32 R96, RZ, RZ, R75 ;  /* 0x000000ffff607224 */ /* 0x000fe400078e004b */
[----:B------:R-:W-:Y:S02]  /*408a0*/  IMAD.MOV.U32 R94, RZ, RZ, R97 ;  /* 0x000000ffff5e7224 */ /* 0x000fe400078e0061 */
[----:B------:R-:W-:-:S07]  /*408b0*/  IMAD.MOV.U32 R75, RZ, RZ, R72 ;  /* 0x000000ffff4b7224 */ /* 0x000fce00078e0048 */
.L_x_3488:
[----:B------:R-:W-:Y:S05]  /*408c0*/  BSYNC.RECONVERGENT B0 ;  /* 0x0000000000007941 */ /* 0x000fea0003800200 */
.L_x_3486:
        /* <DEDUP_REMOVED lines=9> */
.L_x_3490:
[----:B------:R-:W-:Y:S02]  /*40960*/  IMAD.MOV.U32 R72, RZ, RZ, R95 ;  /* 0x000000ffff487224 */ /* 0x000fe400078e005f */
[----:B------:R-:W-:Y:S02]  /*40970*/  IMAD.MOV.U32 R97, RZ, RZ, R74 ;  /* 0x000000ffff617224 */ /* 0x000fe400078e004a */
[----:B------:R-:W-:Y:S02]  /*40980*/  IMAD.MOV.U32 R95, RZ, RZ, R94 ;  /* 0x000000ffff5f7224 */ /* 0x000fe400078e005e */
[----:B------:R-:W-:-:S07]  /*40990*/  IMAD.MOV.U32 R74, RZ, RZ, R75 ;  /* 0x000000ffff4a7224 */ /* 0x000fce00078e004b */
.L_x_3491:
[----:B------:R-:W-:Y:S05]  /*409a0*/  BSYNC.RECONVERGENT B0 ;  /* 0x0000000000007941 */ /* 0x000fea0003800200 */
.L_x_3489:
        /* <DEDUP_REMOVED lines=9> */
.L_x_3493:
[----:B------:R-:W-:Y:S02]  /*40a40*/  IMAD.MOV.U32 R75, RZ, RZ, R92 ;  /* 0x000000ffff4b7224 */ /* 0x000fe400078e005c */
[----:B------:R-:W-:Y:S02]  /*40a50*/  IMAD.MOV.U32 R94, RZ, RZ, R77 ;  /* 0x000000ffff5e7224 */ /* 0x000fe400078e004d */
[----:B------:R-:W-:Y:S02]  /*40a60*/  IMAD.MOV.U32 R92, RZ, RZ, R95 ;  /* 0x000000ffff5c7224 */ /* 0x000fe400078e005f */
[----:B------:R-:W-:-:S07]  /*40a70*/  IMAD.MOV.U32 R77, RZ, RZ, R74 ;  /* 0x000000ffff4d7224 */ /* 0x000fce00078e004a */
.L_x_3494:
[----:B------:R-:W-:Y:S05]  /*40a80*/  BSYNC.RECONVERGENT B0 ;  /* 0x0000000000007941 */ /* 0x000fea0003800200 */
.L_x_3492:
        /* <DEDUP_REMOVED lines=9> */
.L_x_3496:
[----:B------:R-:W-:Y:S02]  /*40b20*/  IMAD.MOV.U32 R74, RZ, RZ, R93 ;  /* 0x000000ffff4a7224 */ /* 0x000fe400078e005d */
[----:B------:R-:W-:Y:S02]  /*40b30*/  IMAD.MOV.U32 R95, RZ, RZ, R76 ;  /* 0x000000ffff5f7224 */ /* 0x000fe400078e004c */
[----:B------:R-:W-:Y:S02]  /*40b40*/  IMAD.MOV.U32 R93, RZ, RZ, R92 ;  /* 0x000000ffff5d7224 */ /* 0x000fe400078e005c */
[----:B------:R-:W-:-:S07]  /*40b50*/  IMAD.MOV.U32 R76, RZ, RZ, R77 ;  /* 0x000000ffff4c7224 */ /* 0x000fce00078e004d */
.L_x_3497:
[----:B------:R-:W-:Y:S05]  /*40b60*/  BSYNC.RECONVERGENT B0 ;  /* 0x0000000000007941 */ /* 0x000fea0003800200 */
.L_x_3495:
        /* <DEDUP_REMOVED lines=9> */
.L_x_3499:
[----:B------:R-:W-:Y:S02]  /*40c00*/  IMAD.MOV.U32 R77, RZ, RZ, R90 ;  /* 0x000000ffff4d7224 */ /* 0x000fe400078e005a */
[----:B------:R-:W-:Y:S02]  /*40c10*/  IMAD.MOV.U32 R92, RZ, RZ, R79 ;  /* 0x000000ffff5c7224 */ /* 0x000fe400078e004f */
[----:B------:R-:W-:Y:S02]  /*40c20*/  IMAD.MOV.U32 R90, RZ, RZ, R93 ;  /* 0x000000ffff5a7224 */ /* 0x000fe400078e005d */
[----:B------:R-:W-:-:S07]  /*40c30*/  IMAD.MOV.U32 R79, RZ, RZ, R76 ;  /* 0x000000ffff4f7224 */ /* 0x000fce00078e004c */
.L_x_3500:
[----:B------:R-:W-:Y:S05]  /*40c40*/  BSYNC.RECONVERGENT B0 ;  /* 0x0000000000007941 */ /* 0x000fea0003800200 */
.L_x_3498:
        /* <DEDUP_REMOVED lines=9> */
.L_x_3502:
[----:B------:R-:W-:Y:S02]  /*40ce0*/  IMAD.MOV.U32 R76, RZ, RZ, R91 ;  /* 0x000000ffff4c7224 */ /* 0x000fe400078e005b */
[----:B------:R-:W-:Y:S02]  /*40cf0*/  IMAD.MOV.U32 R93, RZ, RZ, R78 ;  /* 0x000000ffff5d7224 */ /* 0x000fe400078e004e */
[----:B------:R-:W-:Y:S02]  /*40d00*/  IMAD.MOV.U32 R91, RZ, RZ, R90 ;  /* 0x000000ffff5b7224 */ /* 0x000fe400078e005a */
[----:B------:R-:W-:-:S07]  /*40d10*/  IMAD.MOV.U32 R78, RZ, RZ, R79 ;  /* 0x000000ffff4e7224 */ /* 0x000fce00078e004f */
.L_x_3503:
[----:B------:R-:W-:Y:S05]  /*40d20*/  BSYNC.RECONVERGENT B0 ;  /* 0x0000000000007941 */ /* 0x000fea0003800200 */
.L_x_3501:
        /* <DEDUP_REMOVED lines=9> */
.L_x_3505:
[----:B------:R-:W-:Y:S02]  /*40dc0*/  IMAD.MOV.U32 R79, RZ, RZ, R88 ;  /* 0x000000ffff4f7224 */ /* 0x000fe400078e0058 */
[----:B------:R-:W-:Y:S02]  /*40dd0*/  IMAD.MOV.U32 R90, RZ, RZ, R81 ;  /* 0x000000ffff5a7224 */ /* 0x000fe400078e0051 */
[----:B------:R-:W-:Y:S02]  /*40de0*/  IMAD.MOV.U32 R88, RZ, RZ, R91 ;  /* 0x000000ffff587224 */ /* 0x000fe400078e005b */
[----:B------:R-:W-:-:S07]  /*40df0*/  IMAD.MOV.U32 R81, RZ, RZ, R78 ;  /* 0x000000ffff517224 */ /* 0x000fce00078e004e */
.L_x_3506:
[----:B------:R-:W-:Y:S05]  /*40e00*/  BSYNC.RECONVERGENT B0 ;  /* 0x0000000000007941 */ /* 0x000fea0003800200 */
.L_x_3504:
        /* <DEDUP_REMOVED lines=9> */
.L_x_3508:
[----:B------:R-:W-:Y:S02]  /*40ea0*/  IMAD.MOV.U32 R78, RZ, RZ, R89 ;  /* 0x000000ffff4e7224 */ /* 0x000fe400078e0059 */
[----:B------:R-:W-:Y:S02]  /*40eb0*/  IMAD.MOV.U32 R91, RZ, RZ, R80 ;  /* 0x000000ffff5b7224 */ /* 0x000fe400078e0050 */
[----:B------:R-:W-:Y:S02]  /*40ec0*/  IMAD.MOV.U32 R89, RZ, RZ, R88 ;  /* 0x000000ffff597224 */ /* 0x000fe400078e0058 */
[----:B------:R-:W-:-:S07]  /*40ed0*/  IMAD.MOV.U32 R80, RZ, RZ, R81 ;  /* 0x000000ffff507224 */ /* 0x000fce00078e0051 */
.L_x_3509:
[----:B------:R-:W-:Y:S05]  /*40ee0*/  BSYNC.RECONVERGENT B0 ;  /* 0x0000000000007941 */ /* 0x000fea0003800200 */
.L_x_3507:
        /* <DEDUP_REMOVED lines=9> */
.L_x_3511:
[----:B------:R-:W-:Y:S02]  /*40f80*/  IMAD.MOV.U32 R81, RZ, RZ, R86 ;  /* 0x000000ffff517224 */ /* 0x000fe400078e0056 */
[----:B------:R-:W-:Y:S02]  /*40f90*/  IMAD.MOV.U32 R88, RZ, RZ, R83 ;  /* 0x000000ffff587224 */ /* 0x000fe400078e0053 */
[----:B------:R-:W-:Y:S02]  /*40fa0*/  IMAD.MOV.U32 R86, RZ, RZ, R89 ;  /* 0x000000ffff567224 */ /* 0x000fe400078e0059 */
[----:B------:R-:W-:-:S07]  /*40fb0*/  IMAD.MOV.U32 R83, RZ, RZ, R80 ;  /* 0x000000ffff537224 */ /* 0x000fce00078e0050 */
.L_x_3512:
[----:B------:R-:W-:Y:S05]  /*40fc0*/  BSYNC.RECONVERGENT B0 ;  /* 0x0000000000007941 */ /* 0x000fea0003800200 */
.L_x_3510:
        /* <DEDUP_REMOVED lines=9> */
.L_x_3514:
[----:B------:R-:W-:Y:S02]  /*41060*/  IMAD.MOV.U32 R80, RZ, RZ, R87 ;  /* 0x000000ffff507224 */ /* 0x000fe400078e0057 */
[----:B------:R-:W-:Y:S02]  /*41070*/  IMAD.MOV.U32 R89, RZ, RZ, R82 ;  /* 0x000000ffff597224 */ /* 0x000fe400078e0052 */
[----:B------:R-:W-:Y:S02]  /*41080*/  IMAD.MOV.U32 R87, RZ, RZ, R86 ;  /* 0x000000ffff577224 */ /* 0x000fe400078e0056 */
[----:B------:R-:W-:-:S07]  /*41090*/  IMAD.MOV.U32 R82, RZ, RZ, R83 ;  /* 0x000000ffff527224 */ /* 0x000fce00078e0053 */
.L_x_3515:
[----:B------:R-:W-:Y:S05]  /*410a0*/  BSYNC.RECONVERGENT B0 ;  /* 0x0000000000007941 */ /* 0x000fea0003800200 */
.L_x_3513:
        /* <DEDUP_REMOVED lines=9> */
.L_x_3517:
[----:B------:R-:W-:Y:S02]  /*41140*/  IMAD.MOV.U32 R83, RZ, RZ, R84 ;  /* 0x000000ffff537224 */ /* 0x000fe400078e0054 */
[----:B------:R-:W-:Y:S02]  /*41150*/  IMAD.MOV.U32 R86, RZ, RZ, R85 ;  /* 0x000000ffff567224 */ /* 0x000fe400078e0055 */
[----:B------:R-:W-:Y:S02]  /*41160*/  IMAD.MOV.U32 R84, RZ, RZ, R87 ;  /* 0x000000ffff547224 */ /* 0x000fe400078e0057 */
[----:B------:R-:W-:-:S07]  /*41170*/  IMAD.MOV.U32 R85, RZ, RZ, R82 ;  /* 0x000000ffff557224 */ /* 0x000fce00078e0052 */
.L_x_3518:
[----:B------:R-:W-:Y:S05]  /*41180*/  BSYNC.RECONVERGENT B0 ;  /* 0x0000000000007941 */ /* 0x000fea0003800200 */
.L_x_3516:
        /* <DEDUP_REMOVED lines=9> */
.L_x_3520:
[----:B------:R-:W-:Y:S02]  /*41220*/  IMAD.MOV.U32 R82, RZ, RZ, R35 ;  /* 0x000000ffff527224 */ /* 0x000fe400078e0023 */
[----:B------:R-:W-:Y:S02]  /*41230*/  IMAD.MOV.U32 R87, RZ, RZ, R34 ;  /* 0x000000ffff577224 */ /* 0x000fe400078e0022 */
[----:B------:R-:W-:Y:S02]  /*41240*/  IMAD.MOV.U32 R35, RZ, RZ, R84 ;  /* 0x000000ffff237224 */ /* 0x000fe400078e0054 */
[----:B------:R-:W-:-:S07]  /*41250*/  IMAD.MOV.U32 R34, RZ, RZ, R85 ;  /* 0x000000ffff227224 */ /* 0x000fce00078e0055 */
.L_x_3521:
[----:B------:R-:W-:Y:S05]  /*41260*/  BSYNC.RECONVERGENT B0 ;  /* 0x0000000000007941 */ /* 0x000fea0003800200 */
.L_x_3519:
        /* <DEDUP_REMOVED lines=9> */
.L_x_3523:
[----:B------:R-:W-:Y:S02]  /*41300*/  IMAD.MOV.U32 R85, RZ, RZ, R32 ;  /* 0x000000ffff557224 */ /* 0x000fe400078e0020 */
[----:B------:R-:W-:Y:S02]  /*41310*/  IMAD.MOV.U32 R84, RZ, RZ, R33 ;  /* 0x000000ffff547224 */ /* 0x000fe400078e0021 */
[----:B------:R-:W-:Y:S02]  /*41320*/  IMAD.MOV.U32 R32, RZ, RZ, R35 ;  /* 0x000000ffff207224 */ /* 0x000fe400078e0023 */
[----:B------:R-:W-:-:S07]  /*41330*/  IMAD.MOV.U32 R33, RZ, RZ, R34 ;  /* 0x000000ffff217224 */ /* 0x000fce00078e0022 */
.L_x_3524:
[----:B------:R-:W-:Y:S05]  /*41340*/  BSYNC.RECONVERGENT B0 ;  /* 0x0000000000007941 */ /* 0x000fea0003800200 */
.L_x_3522:
        /* <DEDUP_REMOVED lines=9> */
.L_x_3526:
[----:B------:R-:W-:Y:S02]  /*413e0*/  IMAD.MOV.U32 R34, RZ, RZ, R31 ;  /* 0x000000ffff227224 */ /* 0x000fe400078e001f */
[----:B------:R-:W-:Y:S02]  /*413f0*/  IMAD.MOV.U32 R35, RZ, RZ, R30 ;  /* 0x000000ffff237224 */ /* 0x000fe400078e001e */
[----:B------:R-:W-:Y:S02]  /*41400*/  IMAD.MOV.U32 R31, RZ, RZ, R32 ;  /* 0x000000ffff1f7224 */ /* 0x000fe400078e0020 */
[----:B------:R-:W-:-:S07]  /*41410*/  IMAD.MOV.U32 R30, RZ, RZ, R33 ;  /* 0x000000ffff1e7224 */ /* 0x000fce00078e0021 */
.L_x_3527:
[----:B------:R-:W-:Y:S05]  /*41420*/  BSYNC.RECONVERGENT B0 ;  /* 0x0000000000007941 */ /* 0x000fea0003800200 */
.L_x_3525:
        /* <DEDUP_REMOVED lines=9> */
.L_x_3529:
[----:B------:R-:W-:Y:S02]  /*414c0*/  IMAD.MOV.U32 R33, RZ, RZ, R28 ;  /* 0x000000ffff217224 */ /* 0x000fe400078e001c */
[----:B------:R-:W-:Y:S02]  /*414d0*/  IMAD.MOV.U32 R32, RZ, RZ, R29 ;  /* 0x000000ffff207224 */ /* 0x000fe400078e001d */
[----:B------:R-:W-:Y:S02]  /*414e0*/  IMAD.MOV.U32 R28, RZ, RZ, R31 ;  /* 0x000000ffff1c7224 */ /* 0x000fe400078e001f */
[----:B------:R-:W-:-:S07]  /*414f0*/  IMAD.MOV.U32 R29, RZ, RZ, R30 ;  /* 0x000000ffff1d7224 */ /* 0x000fce00078e001e */
.L_x_3530:
[----:B------:R-:W-:Y:S05]  /*41500*/  BSYNC.RECONVERGENT B0 ;  /* 0x0000000000007941 */ /* 0x000fea0003800200 */
.L_x_3528:
        /* <DEDUP_REMOVED lines=9> */
.L_x_3532:
[----:B------:R-:W-:Y:S02]  /*415a0*/  IMAD.MOV.U32 R30, RZ, RZ, R27 ;  /* 0x000000ffff1e7224 */ /* 0x000fe400078e001b */
[----:B------:R-:W-:Y:S02]  /*415b0*/  IMAD.MOV.U32 R31, RZ, RZ, R26 ;  /* 0x000000ffff1f7224 */ /* 0x000fe400078e001a */
[----:B------:R-:W-:Y:S02]  /*415c0*/  IMAD.MOV.U32 R27, RZ, RZ, R28 ;  /* 0x000000ffff1b7224 */ /* 0x000fe400078e001c */
[----:B------:R-:W-:-:S07]  /*415d0*/  IMAD.MOV.U32 R26, RZ, RZ, R29 ;  /* 0x000000ffff1a7224 */ /* 0x000fce00078e001d */
.L_x_3533:
[----:B------:R-:W-:Y:S05]  /*415e0*/  BSYNC.RECONVERGENT B0 ;  /* 0x0000000000007941 */ /* 0x000fea0003800200 */
.L_x_3531:
        /* <DEDUP_REMOVED lines=9> */
.L_x_3535:
[----:B------:R-:W-:Y:S02]  /*41680*/  IMAD.MOV.U32 R29, RZ, RZ, R24 ;  /* 0x000000ffff1d7224 */ /* 0x000fe400078e0018 */
[----:B------:R-:W-:Y:S02]  /*41690*/  IMAD.MOV.U32 R28, RZ, RZ, R25 ;  /* 0x000000ffff1c7224 */ /* 0x000fe400078e0019 */
[----:B------:R-:W-:Y:S02]  /*416a0*/  IMAD.MOV.U32 R24, RZ, RZ, R27 ;  /* 0x000000ffff187224 */ /* 0x000fe400078e001b */
[----:B------:R-:W-:-:S07]  /*416b0*/  IMAD.MOV.U32 R25, RZ, RZ, R26 ;  /* 0x000000ffff197224 */ /* 0x000fce00078e001a */
.L_x_3536:
[----:B------:R-:W-:Y:S05]  /*416c0*/  BSYNC.RECONVERGENT B0 ;  /* 0x0000000000007941 */ /* 0x000fea0003800200 */
.L_x_3534:
        /* <DEDUP_REMOVED lines=9> */
.L_x_3538:
[----:B------:R-:W-:Y:S02]  /*41760*/  IMAD.MOV.U32 R26, RZ, RZ, R23 ;  /* 0x000000ffff1a7224 */ /* 0x000fe400078e0017 */
[----:B------:R-:W-:Y:S02]  /*41770*/  IMAD.MOV.U32 R27, RZ, RZ, R22 ;  /* 0x000000ffff1b7224 */ /* 0x000fe400078e0016 */
[----:B------:R-:W-:Y:S02]  /*41780*/  IMAD.MOV.U32 R23, RZ, RZ, R24 ;  /* 0x000000ffff177224 */ /* 0x000fe400078e0018 */
[----:B------:R-:W-:-:S07]  /*41790*/  IMAD.MOV.U32 R22, RZ, RZ, R25 ;  /* 0x000000ffff167224 */ /* 0x000fce00078e0019 */
.L_x_3539:
[----:B------:R-:W-:Y:S05]  /*417a0*/  BSYNC.RECONVERGENT B0 ;  /* 0x0000000000007941 */ /* 0x000fea0003800200 */
.L_x_3537:
        /* <DEDUP_REMOVED lines=9> */
.L_x_3541:
[----:B------:R-:W-:Y:S02]  /*41840*/  IMAD.MOV.U32 R25, RZ, RZ, R20 ;  /* 0x000000ffff197224 */ /* 0x000fe400078e0014 */
[----:B------:R-:W-:Y:S02]  /*41850*/  IMAD.MOV.U32 R24, RZ, RZ, R21 ;  /* 0x000000ffff187224 */ /* 0x000fe400078e0015 */
[----:B------:R-:W-:Y:S02]  /*41860*/  IMAD.MOV.U32 R20, RZ, RZ, R23 ;  /* 0x000000ffff147224 */ /* 0x000fe400078e0017 */
[----:B------:R-:W-:-:S07]  /*41870*/  IMAD.MOV.U32 R21, RZ, RZ, R22 ;  /* 0x000000ffff157224 */ /* 0x000fce00078e0016 */
.L_x_3542:
[----:B------:R-:W-:Y:S05]  /*41880*/  BSYNC.RECONVERGENT B0 ;  /* 0x0000000000007941 */ /* 0x000fea0003800200 */
.L_x_3540:
        /* <DEDUP_REMOVED lines=9> */
.L_x_3544:
[----:B------:R-:W-:Y:S02]  /*41920*/  IMAD.MOV.U32 R22, RZ, RZ, R19 ;  /* 0x000000ffff167224 */ /* 0x000fe400078e0013 */
[----:B------:R-:W-:Y:S02]  /*41930*/  IMAD.MOV.U32 R23, RZ, RZ, R18 ;  /* 0x000000ffff177224 */ /* 0x000fe400078e0012 */
[----:B------:R-:W-:Y:S02]  /*41940*/  IMAD.MOV.U32 R19, RZ, RZ, R20 ;  /* 0x000000ffff137224 */ /* 0x000fe400078e0014 */
[----:B------:R-:W-:-:S07]  /*41950*/  IMAD.MOV.U32 R18, RZ, RZ, R21 ;  /* 0x000000ffff127224 */ /* 0x000fce00078e0015 */
.L_x_3545:
[----:B------:R-:W-:Y:S05]  /*41960*/  BSYNC.RECONVERGENT B0 ;  /* 0x0000000000007941 */ /* 0x000fea0003800200 */
.L_x_3543:
        /* <DEDUP_REMOVED lines=9> */
.L_x_3547:
[----:B------:R-:W-:Y:S02]  /*41a00*/  IMAD.MOV.U32 R21, RZ, RZ, R16 ;  /* 0x000000ffff157224 */ /* 0x000fe400078e0010 */
[----:B------:R-:W-:Y:S02]  /*41a10*/  IMAD.MOV.U32 R20, RZ, RZ, R17 ;  /* 0x000000ffff147224 */ /* 0x000fe400078e0011 */
[----:B------:R-:W-:Y:S02]  /*41a20*/  IMAD.MOV.U32 R16, RZ, RZ, R19 ;  /* 0x000000ffff107224 */ /* 0x000fe400078e0013 */
[----:B------:R-:W-:-:S07]  /*41a30*/  IMAD.MOV.U32 R17, RZ, RZ, R18 ;  /* 0x000000ffff117224 */ /* 0x000fce00078e0012 */
.L_x_3548:
[----:B------:R-:W-:Y:S05]  /*41a40*/  BSYNC.RECONVERGENT B0 ;  /* 0x0000000000007941 */ /* 0x000fea0003800200 */
.L_x_3546:
        /* <DEDUP_REMOVED lines=9> */
.L_x_3550:
[----:B------:R-:W-:Y:S02]  /*41ae0*/  IMAD.MOV.U32 R18, RZ, RZ, R15 ;  /* 0x000000ffff127224 */ /* 0x000fe400078e000f */
[----:B------:R-:W-:Y:S02]  /*41af0*/  IMAD.MOV.U32 R19, RZ, RZ, R14 ;  /* 0x000000ffff137224 */ /* 0x000fe400078e000e */
[----:B------:R-:W-:Y:S02]  /*41b00*/  IMAD.MOV.U32 R15, RZ, RZ, R16 ;  /* 0x000000ffff0f7224 */ /* 0x000fe400078e0010 */
[----:B------:R-:W-:-:S07]  /*41b10*/  IMAD.MOV.U32 R14, RZ, RZ, R17 ;  /* 0x000000ffff0e7224 */ /* 0x000fce00078e0011 */
.L_x_3551:
[----:B------:R-:W-:Y:S05]  /*41b20*/  BSYNC.RECONVERGENT B0 ;  /* 0x0000000000007941 */ /* 0x000fea0003800200 */
.L_x_3549:
        /* <DEDUP_REMOVED lines=9> */
.L_x_3553:
[----:B------:R-:W-:Y:S02]  /*41bc0*/  IMAD.MOV.U32 R17, RZ, RZ, R0 ;  /* 0x000000ffff117224 */ /* 0x000fe400078e0000 */
[----:B------:R-:W-:Y:S02]  /*41bd0*/  IMAD.MOV.U32 R16, RZ, RZ, R13 ;  /* 0x000000ffff107224 */ /* 0x000fe400078e000d */
[----:B------:R-:W-:Y:S02]  /*41be0*/  IMAD.MOV.U32 R0, RZ, RZ, R15 ;  /* 0x000000ffff007224 */ /* 0x000fe400078e000f */
[----:B------:R-:W-:-:S07]  /*41bf0*/  IMAD.MOV.U32 R13, RZ, RZ, R14 ;  /* 0x000000ffff0d7224 */ /* 0x000fce00078e000e */
.L_x_3554:
[----:B------:R-:W-:Y:S05]  /*41c00*/  BSYNC.RECONVERGENT B0 ;  /* 0x0000000000007941 */ /* 0x000fea0003800200 */
.L_x_3552:
        /* <DEDUP_REMOVED lines=9> */
.L_x_3556:
[----:B------:R-:W-:Y:S02]  /*41ca0*/  IMAD.MOV.U32 R14, RZ, RZ, R11 ;  /* 0x000000ffff0e7224 */ /* 0x000fe400078e000b */
[----:B------:R-:W-:Y:S02]  /*41cb0*/  IMAD.MOV.U32 R15, RZ, RZ, R12 ;  /* 0x000000ffff0f7224 */ /* 0x000fe400078e000c */
[----:B------:R-:W-:Y:S02]  /*41cc0*/  IMAD.MOV.U32 R11, RZ, RZ, R0 ;  /* 0x000000ffff0b7224 */ /* 0x000fe400078e0000 */
[----:B------:R-:W-:-:S07]  /*41cd0*/  IMAD.MOV.U32 R12, RZ, RZ, R13 ;  /* 0x000000ffff0c7224 */ /* 0x000fce00078e000d */
.L_x_3557:
[----:B------:R-:W-:Y:S05]  /*41ce0*/  BSYNC.RECONVERGENT B0 ;  /* 0x0000000000007941 */ /* 0x000fea0003800200 */
.L_x_3555:
        /* <DEDUP_REMOVED lines=9> */
.L_x_3559:
[----:B------:R-:W-:Y:S02]  /*41d80*/  IMAD.MOV.U32 R13, RZ, RZ, R10 ;  /* 0x000000ffff0d7224 */ /* 0x000fe400078e000a */
[----:B------:R-:W-:Y:S02]  /*41d90*/  IMAD.MOV.U32 R0, RZ, RZ, R9 ;  /* 0x000000ffff007224 */ /* 0x000fe400078e0009 */
[----:B------:R-:W-:Y:S02]  /*41da0*/  IMAD.MOV.U32 R10, RZ, RZ, R11 ;  /* 0x000000ffff0a7224 */ /* 0x000fe400078e000b */
[----:B------:R-:W-:-:S07]  /*41db0*/  IMAD.MOV.U32 R9, RZ, RZ, R12 ;  /* 0x000000ffff097224 */ /* 0x000fce00078e000c */
.L_x_3560:
[----:B------:R-:W-:Y:S05]  /*41dc0*/  BSYNC.RECONVERGENT B0 ;  /* 0x0000000000007941 */ /* 0x000fea0003800200 */
.L_x_3558:
        /* <DEDUP_REMOVED lines=9> */
.L_x_3562:
[----:B------:R-:W-:Y:S02]  /*41e60*/  IMAD.MOV.U32 R12, RZ, RZ, R7 ;  /* 0x000000ffff0c7224 */ /* 0x000fe400078e0007 */
[----:B------:R-:W-:Y:S02]  /*41e70*/  IMAD.MOV.U32 R11, RZ, RZ, R8 ;  /* 0x000000ffff0b7224 */ /* 0x000fe400078e0008 */
[----:B------:R-:W-:Y:S02]  /*41e80*/  IMAD.MOV.U32 R7, RZ, RZ, R10 ;  /* 0x000000ffff077224 */ /* 0x000fe400078e000a */
[----:B------:R-:W-:-:S07]  /*41e90*/  IMAD.MOV.U32 R8, RZ, RZ, R9 ;  /* 0x000000ffff087224 */ /* 0x000fce00078e0009 */
.L_x_3563:
[----:B------:R-:W-:Y:S05]  /*41ea0*/  BSYNC.RECONVERGENT B0 ;  /* 0x0000000000007941 */ /* 0x000fea0003800200 */
.L_x_3561:
        /* <DEDUP_REMOVED lines=9> */
.L_x_3565:
[----:B------:R-:W-:Y:S02]  /*41f40*/  IMAD.MOV.U32 R9, RZ, RZ, R134 ;  /* 0x000000ffff097224 */ /* 0x000fe400078e0086 */
[----:B------:R-:W-:Y:S02]  /*41f50*/  IMAD.MOV.U32 R10, RZ, RZ, R135 ;  /* 0x000000ffff0a7224 */ /* 0x000fe400078e0087 */
[----:B------:R-:W-:Y:S02]  /*41f60*/  IMAD.MOV.U32 R134, RZ, RZ, R7 ;  /* 0x000000ffff867224 */ /* 0x000fe400078e0007 */
[----:B------:R-:W-:-:S07]  /*41f70*/  IMAD.MOV.U32 R135, RZ, RZ, R8 ;  /* 0x000000ffff877224 */ /* 0x000fce00078e0008 */
.L_x_3566:
[----:B------:R-:W-:Y:S05]  /*41f80*/  BSYNC.RECONVERGENT B0 ;  /* 0x0000000000007941 */ /* 0x000fea0003800200 */
.L_x_3564:
        /* <DEDUP_REMOVED lines=9> */
.L_x_3568:
[----:B------:R-:W-:Y:S02]  /*42020*/  IMAD.MOV.U32 R8, RZ, RZ, R133 ;  /* 0x000000ffff087224 */ /* 0x000fe400078e0085 */
[----:B------:R-:W-:Y:S02]  /*42030*/  IMAD.MOV.U32 R7, RZ, RZ, R36 ;  /* 0x000000ffff077224 */ /* 0x000fe400078e0024 */
[----:B------:R-:W-:Y:S02]  /*42040*/  IMAD.MOV.U32 R133, RZ, RZ, R134 ;  /* 0x000000ffff857224 */ /* 0x000fe400078e0086 */
[----:B------:R-:W-:-:S07]  /*42050*/  IMAD.MOV.U32 R36, RZ, RZ, R135 ;  /* 0x000000ffff247224 */ /* 0x000fce00078e0087 */
.L_x_3569:
[----:B------:R-:W-:Y:S05]  /*42060*/  BSYNC.RECONVERGENT B0 ;  /* 0x0000000000007941 */ /* 0x000fea0003800200 */
.L_x_3567:
        /* <DEDUP_REMOVED lines=9> */
.L_x_3571:
[----:B------:R-:W-:Y:S02]  /*42100*/  IMAD.MOV.U32 R135, RZ, RZ, R132 ;  /* 0x000000ffff877224 */ /* 0x000fe400078e0084 */
[----:B------:R-:W-:Y:S02]  /*42110*/  IMAD.MOV.U32 R134, RZ, RZ, R39 ;  /* 0x000000ffff867224 */ /* 0x000fe400078e0027 */
[----:B------:R-:W-:Y:S02]  /*42120*/  IMAD.MOV.U32 R132, RZ, RZ, R133 ;  /* 0x000000ffff847224 */ /* 0x000fe400078e0085 */
[----:B------:R-:W-:-:S07]  /*42130*/  IMAD.MOV.U32 R39, RZ, RZ, R36 ;  /* 0x000000ffff277224 */ /* 0x000fce00078e0024 */
.L_x_3572:
[----:B------:R-:W-:Y:S05]  /*42140*/  BSYNC.RECONVERGENT B0 ;  /* 0x0000000000007941 */ /* 0x000fea0003800200 */
.L_x_3570:
        /* <DEDUP_REMOVED lines=9> */
.L_x_3574:
[----:B------:R-:W-:Y:S02]  /*421e0*/  IMAD.MOV.U32 R36, RZ, RZ, R131 ;  /* 0x000000ffff247224 */ /* 0x000fe400078e0083 */
[----:B------:R-:W-:Y:S02]  /*421f0*/  IMAD.MOV.U32 R133, RZ, RZ, R38 ;  /* 0x000000ffff857224 */ /* 0x000fe400078e0026 */
[----:B------:R-:W-:Y:S02]  /*42200*/  IMAD.MOV.U32 R131, RZ, RZ, R132 ;  /* 0x000000ffff837224 */ /* 0x000fe400078e0084 */
[----:B------:R-:W-:-:S07]  /*42210*/  IMAD.MOV.U32 R38, RZ, RZ, R39 ;  /* 0x000000ffff267224 */ /* 0x000fce00078e0027 */
.L_x_3575:
[----:B------:R-:W-:Y:S05]  /*42220*/  BSYNC.RECONVERGENT B0 ;  /* 0x0000000000007941 */ /* 0x000fea0003800200 */
.L_x_3573:
        /* <DEDUP_REMOVED lines=9> */
.L_x_3577:
[----:B------:R-:W-:Y:S02]  /*422c0*/  IMAD.MOV.U32 R39, RZ, RZ, R130 ;  /* 0x000000ffff277224 */ /* 0x000fe400078e0082 */
[----:B------:R-:W-:Y:S02]  /*422d0*/  IMAD.MOV.U32 R132, RZ, RZ, R41 ;  /* 0x000000ffff847224 */ /* 0x000fe400078e0029 */
[----:B------:R-:W-:Y:S02]  /*422e0*/  IMAD.MOV.U32 R130, RZ, RZ, R131 ;  /* 0x000000ffff827224 */ /* 0x000fe400078e0083 */
[----:B------:R-:W-:-:S07]  /*422f0*/  IMAD.MOV.U32 R41, RZ, RZ, R38 ;  /* 0x000000ffff297224 */ /* 0x000fce00078e0026 */
.L_x_3578:
[----:B------:R-:W-:Y:S05]  /*42300*/  BSYNC.RECONVERGENT B0 ;  /* 0x0000000000007941 */ /* 0x000fea0003800200 */
.L_x_3576:
        /* <DEDUP_REMOVED lines=9> */
.L_x_3580:
[----:B------:R-:W-:Y:S02]  /*423a0*/  IMAD.MOV.U32 R38, RZ, RZ, R129 ;  /* 0x000000ffff267224 */ /* 0x000fe400078e0081 */
[----:B------:R-:W-:Y:S02]  /*423b0*/  IMAD.MOV.U32 R131, RZ, RZ, R40 ;  /* 0x000000ffff837224 */ /* 0x000fe400078e0028 */
[----:B------:R-:W-:Y:S02]  /*423c0*/  IMAD.MOV.U32 R129, RZ, RZ, R130 ;  /* 0x000000ffff817224 */ /* 0x000fe400078e0082 */
[----:B------:R-:W-:-:S07]  /*423d0*/  IMAD.MOV.U32 R40, RZ, RZ, R41 ;  /* 0x000000ffff287224 */ /* 0x000fce00078e0029 */
.L_x_3581:
[----:B------:R-:W-:Y:S05]  /*423e0*/  BSYNC.RECONVERGENT B0 ;  /* 0x0000000000007941 */ /* 0x000fea0003800200 */
.L_x_3579:
        /* <DEDUP_REMOVED lines=9> */
.L_x_3583:
[----:B------:R-:W-:Y:S02]  /*42480*/  IMAD.MOV.U32 R41, RZ, RZ, R128 ;  /* 0x000000ffff297224 */ /* 0x000fe400078e0080 */
[----:B------:R-:W-:Y:S02]  /*42490*/  IMAD.MOV.U32 R130, RZ, RZ, R43 ;  /* 0x000000ffff827224 */ /* 0x000fe400078e002b */
[----:B------:R-:W-:Y:S02]  /*424a0*/  IMAD.MOV.U32 R128, RZ, RZ, R129 ;  /* 0x000000ffff807224 */ /* 0x000fe400078e0081 */
[----:B------:R-:W-:-:S07]  /*424b0*/  IMAD.MOV.U32 R43, RZ, RZ, R40 ;  /* 0x000000ffff2b7224 */ /* 0x000fce00078e0028 */
.L_x_3584:
[----:B------:R-:W-:Y:S05]  /*424c0*/  BSYNC.RECONVERGENT B0 ;  /* 0x0000000000007941 */ /* 0x000fea0003800200 */
.L_x_3582:
        /* <DEDUP_REMOVED lines=9> */
.L_x_3586:
[----:B------:R-:W-:Y:S02]  /*42560*/  IMAD.MOV.U32 R40, RZ, RZ, R127 ;  /* 0x000000ffff287224 */ /* 0x000fe400078e007f */
[----:B------:R-:W-:Y:S02]  /*42570*/  IMAD.MOV.U32 R129, RZ, RZ, R42 ;  /* 0x000000ffff817224 */ /* 0x000fe400078e002a */
[----:B------:R-:W-:Y:S02]  /*42580*/  IMAD.MOV.U32 R127, RZ, RZ, R128 ;  /* 0x000000ffff7f7224 */ /* 0x000fe400078e0080 */
[----:B------:R-:W-:-:S07]  /*42590*/  IMAD.MOV.U32 R42, RZ, RZ, R43 ;  /* 0x000000ffff2a7224 */ /* 0x000fce00078e002b */
.L_x_3587:
[----:B------:R-:W-:Y:S05]  /*425a0*/  BSYNC.RECONVERGENT B0 ;  /* 0x0000000000007941 */ /* 0x000fea0003800200 */
.L_x_3585:
        /* <DEDUP_REMOVED lines=9> */
.L_x_3589:
[----:B------:R-:W-:Y:S02]  /*42640*/  IMAD.MOV.U32 R43, RZ, RZ, R126 ;  /* 0x000000ffff2b7224 */ /* 0x000fe400078e007e */
[----:B------:R-:W-:Y:S02]  /*42650*/  IMAD.MOV.U32 R128, RZ, RZ, R45 ;  /* 0x000000ffff807224 */ /* 0x000fe400078e002d */
[----:B------:R-:W-:Y:S02]  /*42660*/  IMAD.MOV.U32 R126, RZ, RZ, R127 ;  /* 0x000000ffff7e7224 */ /* 0x000fe400078e007f */
[----:B------:R-:W-:-:S07]  /*42670*/  IMAD.MOV.U32 R45, RZ, RZ, R42 ;  /* 0x000000ffff2d7224 */ /* 0x000fce00078e002a */
.L_x_3590:
[----:B------:R-:W-:Y:S05]  /*42680*/  BSYNC.RECONVERGENT B0 ;  /* 0x0000000000007941 */ /* 0x000fea0003800200 */
.L_x_3588:
        /* <DEDUP_REMOVED lines=9> */
.L_x_3592:
[----:B------:R-:W-:Y:S02]  /*42720*/  IMAD.MOV.U32 R42, RZ, RZ, R125 ;  /* 0x000000ffff2a7224 */ /* 0x000fe400078e007d */
[----:B------:R-:W-:Y:S02]  /*42730*/  IMAD.MOV.U32 R127, RZ, RZ, R44 ;  /* 0x000000ffff7f7224 */ /* 0x000fe400078e002c */
[----:B------:R-:W-:Y:S02]  /*42740*/  IMAD.MOV.U32 R125, RZ, RZ, R126 ;  /* 0x000000ffff7d7224 */ /* 0x000fe400078e007e */
[----:B------:R-:W-:-:S07]  /*42750*/  IMAD.MOV.U32 R44, RZ, RZ, R45 ;  /* 0x000000ffff2c7224 */ /* 0x000fce00078e002d */
.L_x_3593:
[----:B------:R-:W-:Y:S05]  /*42760*/  BSYNC.RECONVERGENT B0 ;  /* 0x0000000000007941 */ /* 0x000fea0003800200 */
.L_x_3591:
        /* <DEDUP_REMOVED lines=9> */
.L_x_3595:
[----:B------:R-:W-:Y:S02]  /*42800*/  IMAD.MOV.U32 R45, RZ, RZ, R124 ;  /* 0x000000ffff2d7224 */ /* 0x000fe400078e007c */
[----:B------:R-:W-:Y:S02]  /*42810*/  IMAD.MOV.U32 R126, RZ, RZ, R47 ;  /* 0x000000ffff7e7224 */ /* 0x000fe400078e002f */
[----:B------:R-:W-:Y:S02]  /*42820*/  IMAD.MOV.U32 R124, RZ, RZ, R125 ;  /* 0x000000ffff7c7224 */ /* 0x000fe400078e007d */
[----:B------:R-:W-:-:S07]  /*42830*/  IMAD.MOV.U32 R47, RZ, RZ, R44 ;  /* 0x000000ffff2f7224 */ /* 0x000fce00078e002c */
.L_x_3596:
[----:B------:R-:W-:Y:S05]  /*42840*/  BSYNC.RECONVERGENT B0 ;  /* 0x0000000000007941 */ /* 0x000fea0003800200 */
.L_x_3594:
        /* <DEDUP_REMOVED lines=9> */
.L_x_3598:
[----:B------:R-:W-:Y:S02]  /*428e0*/  IMAD.MOV.U32 R44, RZ, RZ, R123 ;  /* 0x000000ffff2c7224 */ /* 0x000fe400078e007b */
[----:B------:R-:W-:Y:S02]  /*428f0*/  IMAD.MOV.U32 R125, RZ, RZ, R46 ;  /* 0x000000ffff7d7224 */ /* 0x000fe400078e002e */
[----:B------:R-:W-:Y:S02]  /*42900*/  IMAD.MOV.U32 R123, RZ, RZ, R124 ;  /* 0x000000ffff7b7224 */ /* 0x000fe400078e007c */
[----:B------:R-:W-:-:S07]  /*42910*/  IMAD.MOV.U32 R46, RZ, RZ, R47 ;  /* 0x000000ffff2e7224 */ /* 0x000fce00078e002f */
.L_x_3599:
[----:B------:R-:W-:Y:S05]  /*42920*/  BSYNC.RECONVERGENT B0 ;  /* 0x0000000000007941 */ /* 0x000fea0003800200 */
.L_x_3597:
        /* <DEDUP_REMOVED lines=9> */
.L_x_3601:
[----:B------:R-:W-:Y:S02]  /*429c0*/  IMAD.MOV.U32 R47, RZ, RZ, R122 ;  /* 0x000000ffff2f7224 */ /* 0x000fe400078e007a */
[----:B------:R-:W-:Y:S02]  /*429d0*/  IMAD.MOV.U32 R124, RZ, RZ, R49 ;  /* 0x000000ffff7c7224 */ /* 0x000fe400078e0031 */
[----:B------:R-:W-:Y:S02]  /*429e0*/  IMAD.MOV.U32 R122, RZ, RZ, R123 ;  /* 0x000000ffff7a7224 */ /* 0x000fe400078e007b */
[----:B------:R-:W-:-:S07]  /*429f0*/  IMAD.MOV.U32 R49, RZ, RZ, R46 ;  /* 0x000000ffff317224 */ /* 0x000fce00078e002e */
.L_x_3602:
[----:B------:R-:W-:Y:S05]  /*42a00*/  BSYNC.RECONVERGENT B0 ;  /* 0x0000000000007941 */ /* 0x000fea0003800200 */
.L_x_3600:
        /* <DEDUP_REMOVED lines=9> */
.L_x_3604:
[----:B------:R-:W-:Y:S02]  /*42aa0*/  IMAD.MOV.U32 R46, RZ, RZ, R37 ;  /* 0x000000ffff2e7224 */ /* 0x000fe400078e0025 */
[----:B------:R-:W-:Y:S02]  /*42ab0*/  IMAD.MOV.U32 R123, RZ, RZ, R98 ;  /* 0x000000ffff7b7224 */ /* 0x000fe400078e0062 */
[----:B------:R-:W-:Y:S02]  /*42ac0*/  IMAD.MOV.U32 R37, RZ, RZ, R122 ;  /* 0x000000ffff257224 */ /* 0x000fe400078e007a */
[----:B------:R-:W-:-:S07]  /*42ad0*/  IMAD.MOV.U32 R98, RZ, RZ, R49 ;  /* 0x000000ffff627224 */ /* 0x000fce00078e0031 */
.L_x_3605:
[----:B------:R-:W-:Y:S05]  /*42ae0*/  BSYNC.RECONVERGENT B0 ;  /* 0x0000000000007941 */ /* 0x000fea0003800200 */
.L_x_3603:
        /* <DEDUP_REMOVED lines=18> */
.L_x_3607:
[----:B------:R-:W-:Y:S01]  /*42c10*/  IMAD.MOV.U32 R122, RZ, RZ, R51 ;  /* 0x000000ffff7a7224 */ /* 0x000fe200078e0033 */
[----:B------:R-:W-:Y:S01]  /*42c20*/  MOV R51, R48 ;  /* 0x0000003000337202 */ /* 0x000fe20000000f00 */
[----:B------:R-:W-:Y:S02]  /*42c30*/  IMAD.MOV.U32 R49, RZ, RZ, R120 ;  /* 0x000000ffff317224 */ /* 0x000fe400078e0078 */
[----:B------:R-:W-:-:S07]  /*42c40*/  IMAD.MOV.U32 R120, RZ, RZ, R121 ;  /* 0x000000ffff787224 */ /* 0x000fce00078e0079 */
.L_x_3608:
[----:B------:R-:W-:Y:S05]  /*42c50*/  BSYNC.RECONVERGENT B0 ;  /* 0x0000000000007941 */ /* 0x000fea0003800200 */
.L_x_3606:
        /* <DEDUP_REMOVED lines=9> */
.L_x_3610:
[----:B------:R-:W-:Y:S01]  /*42cf0*/  IMAD.MOV.U32 R121, RZ, RZ, R50 ;  /* 0x000000ffff797224 */ /* 0x000fe200078e0032 */
[----:B------:R-:W-:Y:S01]  /*42d00*/  MOV R50, R51 ;  /* 0x0000003300327202 */ /* 0x000fe20000000f00 */
[----:B------:R-:W-:Y:S02]  /*42d10*/  IMAD.MOV.U32 R48, RZ, RZ, R119 ;  /* 0x000000ffff307224 */ /* 0x000fe400078e0077 */
[----:B------:R-:W-:-:S07]  /*42d20*/  IMAD.MOV.U32 R119, RZ, RZ, R120 ;  /* 0x000000ffff777224 */ /* 0x000fce00078e0078 */
.L_x_3611:
[----:B------:R-:W-:Y:S05]  /*42d30*/  BSYNC.RECONVERGENT B0 ;  /* 0x0000000000007941 */ /* 0x000fea0003800200 */
.L_x_3609:
        /* <DEDUP_REMOVED lines=9> */
.L_x_3613:
[----:B------:R-:W-:Y:S01]  /*42dd0*/  IMAD.MOV.U32 R120, RZ, RZ, R53 ;  /* 0x000000ffff787224 */ /* 0x000fe200078e0035 */
[----:B------:R-:W-:Y:S01]  /*42de0*/  MOV R53, R50 ;  /* 0x0000003200357202 */ /* 0x000fe20000000f00 */
[----:B------:R-:W-:Y:S02]  /*42df0*/  IMAD.MOV.U32 R51, RZ, RZ, R118 ;  /* 0x000000ffff337224 */ /* 0x000fe400078e0076 */
[----:B------:R-:W-:-:S07]  /*42e00*/  IMAD.MOV.U32 R118, RZ, RZ, R119 ;  /* 0x000000ffff767224 */ /* 0x000fce00078e0077 */
.L_x_3614:
[----:B------:R-:W-:Y:S05]  /*42e10*/  BSYNC.RECONVERGENT B0 ;  /* 0x0000000000007941 */ /* 0x000fea0003800200 */
.L_x_3612:
        /* <DEDUP_REMOVED lines=9> */
.L_x_3616:
[----:B------:R-:W-:Y:S01]  /*42eb0*/  IMAD.MOV.U32 R119, RZ, RZ, R52 ;  /* 0x000000ffff777224 */ /* 0x000fe200078e0034 */
[----:B------:R-:W-:Y:S01]  /*42ec0*/  MOV R52, R53 ;  /* 0x0000003500347202 */ /* 0x000fe20000000f00 */
[----:B------:R-:W-:Y:S02]  /*42ed0*/  IMAD.MOV.U32 R50, RZ, RZ, R117 ;  /* 0x000000ffff327224 */ /* 0x000fe400078e0075 */
[----:B------:R-:W-:-:S07]  /*42ee0*/  IMAD.MOV.U32 R117, RZ, RZ, R118 ;  /* 0x000000ffff757224 */ /* 0x000fce00078e0076 */
.L_x_3617:
[----:B------:R-:W-:Y:S05]  /*42ef0*/  BSYNC.RECONVERGENT B0 ;  /* 0x0000000000007941 */ /* 0x000fea0003800200 */
.L_x_3615:
        /* <DEDUP_REMOVED lines=9> */
.L_x_3619:
[----:B------:R-:W-:Y:S01]  /*42f90*/  IMAD.MOV.U32 R118, RZ, RZ, R55 ;  /* 0x000000ffff767224 */ /* 0x000fe200078e0037 */
[----:B------:R-:W-:Y:S01]  /*42fa0*/  MOV R55, R52 ;  /* 0x0000003400377202 */ /* 0x000fe20000000f00 */
[----:B------:R-:W-:Y:S02]  /*42fb0*/  IMAD.MOV.U32 R53, RZ, RZ, R116 ;  /* 0x000000ffff357224 */ /* 0x000fe400078e0074 */
[----:B------:R-:W-:-:S07]  /*42fc0*/  IMAD.MOV.U32 R116, RZ, RZ, R117 ;  /* 0x000000ffff747224 */ /* 0x000fce00078e0075 */
.L_x_3620:
[----:B------:R-:W-:Y:S05]  /*42fd0*/  BSYNC.RECONVERGENT B0 ;  /* 0x0000000000007941 */ /* 0x000fea0003800200 */
.L_x_3618:
        /* <DEDUP_REMOVED lines=9> */
.L_x_3622:
[----:B------:R-:W-:Y:S01]  /*43070*/  IMAD.MOV.U32 R117, RZ, RZ, R54 ;  /* 0x000000ffff757224 */ /* 0x000fe200078e0036 */
[----:B------:R-:W-:Y:S01]  /*43080*/  MOV R54, R55 ;  /* 0x0000003700367202 */ /* 0x000fe20000000f00 */
[----:B------:R-:W-:Y:S02]  /*43090*/  IMAD.MOV.U32 R52, RZ, RZ, R115 ;  /* 0x000000ffff347224 */ /* 0x000fe400078e0073 */
[----:B------:R-:W-:-:S07]  /*430a0*/  IMAD.MOV.U32 R115, RZ, RZ, R116 ;  /* 0x000000ffff737224 */ /* 0x000fce00078e0074 */
.L_x_3623:
[----:B------:R-:W-:Y:S05]  /*430b0*/  BSYNC.RECONVERGENT B0 ;  /* 0x0000000000007941 */ /* 0x000fea0003800200 */
.L_x_3621:
        /* <DEDUP_REMOVED lines=9> */
.L_x_3625:
[----:B------:R-:W-:Y:S01]  /*43150*/  IMAD.MOV.U32 R116, RZ, RZ, R57 ;  /* 0x000000ffff747224 */ /* 0x000fe200078e0039 */
[----:B------:R-:W-:Y:S01]  /*43160*/  MOV R57, R54 ;  /* 0x0000003600397202 */ /* 0x000fe20000000f00 */
[----:B------:R-:W-:Y:S02]  /*43170*/  IMAD.MOV.U32 R55, RZ, RZ, R114 ;  /* 0x000000ffff377224 */ /* 0x000fe400078e0072 */
[----:B------:R-:W-:-:S07]  /*43180*/  IMAD.MOV.U32 R114, RZ, RZ, R115 ;  /* 0x000000ffff727224 */ /* 0x000fce00078e0073 */
.L_x_3626:
[----:B------:R-:W-:Y:S05]  /*43190*/  BSYNC.RECONVERGENT B0 ;  /* 0x0000000000007941 */ /* 0x000fea0003800200 */
.L_x_3624:
        /* <DEDUP_REMOVED lines=9> */
.L_x_3628:
[----:B------:R-:W-:Y:S01]  /*43230*/  IMAD.MOV.U32 R115, RZ, RZ, R56 ;  /* 0x000000ffff737224 */ /* 0x000fe200078e0038 */
[----:B------:R-:W-:Y:S01]  /*43240*/  MOV R56, R57 ;  /* 0x0000003900387202 */ /* 0x000fe20000000f00 */
[----:B------:R-:W-:Y:S02]  /*43250*/  IMAD.MOV.U32 R54, RZ, RZ, R113 ;  /* 0x000000ffff367224 */ /* 0x000fe400078e0071 */
[----:B------:R-:W-:-:S07]  /*43260*/  IMAD.MOV.U32 R113, RZ, RZ, R114 ;  /* 0x000000ffff717224 */ /* 0x000fce00078e0072 */
.L_x_3629:
[----:B------:R-:W-:Y:S05]  /*43270*/  BSYNC.RECONVERGENT B0 ;  /* 0x0000000000007941 */ /* 0x000fea0003800200 */
.L_x_3627:
        /* <DEDUP_REMOVED lines=9> */
.L_x_3631:
[----:B------:R-:W-:Y:S01]  /*43310*/  IMAD.MOV.U32 R114, RZ, RZ, R59 ;  /* 0x000000ffff727224 */ /* 0x000fe200078e003b */
[----:B------:R-:W-:Y:S01]  /*43320*/  MOV R59, R56 ;  /* 0x00000038003b7202 */ /* 0x000fe20000000f00 */
[----:B------:R-:W-:Y:S02]  /*43330*/  IMAD.MOV.U32 R57, RZ, RZ, R112 ;  /* 0x000000ffff397224 */ /* 0x000fe400078e0070 */
[----:B------:R-:W-:-:S07]  /*43340*/  IMAD.MOV.U32 R112, RZ, RZ, R113 ;  /* 0x000000ffff707224 */ /* 0x000fce00078e0071 */
.L_x_3632:
[----:B------:R-:W-:Y:S05]  /*43350*/  BSYNC.RECONVERGENT B0 ;  /* 0x0000000000007941 */ /* 0x000fea0003800200 */
.L_x_3630:
        /* <DEDUP_REMOVED lines=9> */
.L_x_3634:
[----:B------:R-:W-:Y:S01]  /*433f0*/  IMAD.MOV.U32 R113, RZ, RZ, R58 ;  /* 0x000000ffff717224 */ /* 0x000fe200078e003a */
[----:B------:R-:W-:Y:S01]  /*43400*/  MOV R58, R59 ;  /* 0x0000003b003a7202 */ /* 0x000fe20000000f00 */
[----:B------:R-:W-:Y:S02]  /*43410*/  IMAD.MOV.U32 R56, RZ, RZ, R111 ;  /* 0x000000ffff387224 */ /* 0x000fe400078e006f */
[----:B------:R-:W-:-:S07]  /*43420*/  IMAD.MOV.U32 R111, RZ, RZ, R112 ;  /* 0x000000ffff6f7224 */ /* 0x000fce00078e0070 */
.L_x_3635:
[----:B------:R-:W-:Y:S05]  /*43430*/  BSYNC.RECONVERGENT B0 ;  /* 0x0000000000007941 */ /* 0x000fea0003800200 */
.L_x_3633:
        /* <DEDUP_REMOVED lines=9> */
.L_x_3637:
[----:B------:R-:W-:Y:S01]  /*434d0*/  IMAD.MOV.U32 R112, RZ, RZ, R61 ;  /* 0x000000ffff707224 */ /* 0x000fe200078e003d */
[----:B------:R-:W-:Y:S01]  /*434e0*/  MOV R61, R58 ;  /* 0x0000003a003d7202 */ /* 0x000fe20000000f00 */
[----:B------:R-:W-:Y:S02]  /*434f0*/  IMAD.MOV.U32 R59, RZ, RZ, R110 ;  /* 0x000000ffff3b7224 */ /* 0x000fe400078e006e */
[----:B------:R-:W-:-:S07]  /*43500*/  IMAD.MOV.U32 R110, RZ, RZ, R111 ;  /* 0x000000ffff6e7224 */ /* 0x000fce00078e006f */
.L_x_3638:
[----:B------:R-:W-:Y:S05]  /*43510*/  BSYNC.RECONVERGENT B0 ;  /* 0x0000000000007941 */ /* 0x000fea0003800200 */
.L_x_3636:
        /* <DEDUP_REMOVED lines=9> */
.L_x_3640:
[----:B------:R-:W-:Y:S01]  /*435b0*/  IMAD.MOV.U32 R111, RZ, RZ, R60 ;  /* 0x000000ffff6f7224 */ /* 0x000fe200078e003c */
[----:B------:R-:W-:Y:S01]  /*435c0*/  MOV R60, R61 ;  /* 0x0000003d003c7202 */ /* 0x000fe20000000f00 */
[----:B------:R-:W-:Y:S02]  /*435d0*/  IMAD.MOV.U32 R58, RZ, RZ, R109 ;  /* 0x000000ffff3a7224 */ /* 0x000fe400078e006d */
[----:B------:R-:W-:-:S07]  /*435e0*/  IMAD.MOV.U32 R109, RZ, RZ, R110 ;  /* 0x000000ffff6d7224 */ /* 0x000fce00078e006e */
.L_x_3641:
[----:B------:R-:W-:Y:S05]  /*435f0*/  BSYNC.RECONVERGENT B0 ;  /* 0x0000000000007941 */ /* 0x000fea0003800200 */
.L_x_3639:
        /* <DEDUP_REMOVED lines=9> */
.L_x_3643:
[----:B------:R-:W-:Y:S01]  /*43690*/  IMAD.MOV.U32 R110, RZ, RZ, R63 ;  /* 0x000000ffff6e7224 */ /* 0x000fe200078e003f */
[----:B------:R-:W-:Y:S01]  /*436a0*/  MOV R63, R60 ;  /* 0x0000003c003f7202 */ /* 0x000fe20000000f00 */
[----:B------:R-:W-:Y:S02]  /*436b0*/  IMAD.MOV.U32 R61, RZ, RZ, R108 ;  /* 0x000000ffff3d7224 */ /* 0x000fe400078e006c */
[----:B------:R-:W-:-:S07]  /*436c0*/  IMAD.MOV.U32 R108, RZ, RZ, R109 ;  /* 0x000000ffff6c7224 */ /* 0x000fce00078e006d */
.L_x_3644:
[----:B------:R-:W-:Y:S05]  /*436d0*/  BSYNC.RECONVERGENT B0 ;  /* 0x0000000000007941 */ /* 0x000fea0003800200 */
.L_x_3642:
        /* <DEDUP_REMOVED lines=9> */
.L_x_3646:
[----:B------:R-:W-:Y:S01]  /*43770*/  IMAD.MOV.U32 R109, RZ, RZ, R62 ;  /* 0x000000ffff6d7224 */ /* 0x000fe200078e003e */
[----:B------:R-:W-:Y:S01]  /*43780*/  MOV R62, R63 ;  /* 0x0000003f003e7202 */ /* 0x000fe20000000f00 */
[----:B------:R-:W-:Y:S02]  /*43790*/  IMAD.MOV.U32 R60, RZ, RZ, R107 ;  /* 0x000000ffff3c7224 */ /* 0x000fe400078e006b */
[----:B------:R-:W-:-:S07]  /*437a0*/  IMAD.MOV.U32 R107, RZ, RZ, R108 ;  /* 0x000000ffff6b7224 */ /* 0x000fce00078e006c */
.L_x_3647:
[----:B------:R-:W-:Y:S05]  /*437b0*/  BSYNC.RECONVERGENT B0 ;  /* 0x0000000000007941 */ /* 0x000fea0003800200 */
.L_x_3645:
        /* <DEDUP_REMOVED lines=9> */
.L_x_3649:
[----:B------:R-:W-:Y:S01]  /*43850*/  IMAD.MOV.U32 R108, RZ, RZ, R65 ;  /* 0x000000ffff6c7224 */ /* 0x000fe200078e0041 */
[----:B------:R-:W-:Y:S01]  /*43860*/  MOV R65, R62 ;  /* 0x0000003e00417202 */ /* 0x000fe20000000f00 */
[----:B------:R-:W-:Y:S02]  /*43870*/  IMAD.MOV.U32 R63, RZ, RZ, R106 ;  /* 0x000000ffff3f7224 */ /* 0x000fe400078e006a */
[----:B------:R-:W-:-:S07]  /*43880*/  IMAD.MOV.U32 R106, RZ, RZ, R107 ;  /* 0x000000ffff6a7224 */ /* 0x000fce00078e006b */
.L_x_3650:
[----:B------:R-:W-:Y:S05]  /*43890*/  BSYNC.RECONVERGENT B0 ;  /* 0x0000000000007941 */ /* 0x000fea0003800200 */
.L_x_3648:
        /* <DEDUP_REMOVED lines=9> */
.L_x_3652:
[----:B------:R-:W-:Y:S01]  /*43930*/  IMAD.MOV.U32 R107, RZ, RZ, R64 ;  /* 0x000000ffff6b7224 */ /* 0x000fe200078e0040 */
[----:B------:R-:W-:Y:S01]  /*43940*/  MOV R64, R65 ;  /* 0x0000004100407202 */ /* 0x000fe20000000f00 */
[----:B------:R-:W-:Y:S02]  /*43950*/  IMAD.MOV.U32 R62, RZ, RZ, R105 ;  /* 0x000000ffff3e7224 */ /* 0x000fe400078e0069 */
[----:B------:R-:W-:-:S07]  /*43960*/  IMAD.MOV.U32 R105, RZ, RZ, R106 ;  /* 0x000000ffff697224 */ /* 0x000fce00078e006a */
.L_x_3653:
[----:B------:R-:W-:Y:S05]  /*43970*/  BSYNC.RECONVERGENT B0 ;  /* 0x0000000000007941 */ /* 0x000fea0003800200 */
.L_x_3651:
        /* <DEDUP_REMOVED lines=9> */
.L_x_3655:
[----:B------:R-:W-:Y:S01]  /*43a10*/  IMAD.MOV.U32 R106, RZ, RZ, R67 ;  /* 0x000000ffff6a7224 */ /* 0x000fe200078e0043 */
[----:B------:R-:W-:Y:S01]  /*43a20*/  MOV R67, R64 ;  /* 0x0000004000437202 */ /* 0x000fe20000000f00 */
[----:B------:R-:W-:Y:S02]  /*43a30*/  IMAD.MOV.U32 R65, RZ, RZ, R104 ;  /* 0x000000ffff417224 */ /* 0x000fe400078e0068 */
[----:B------:R-:W-:-:S07]  /*43a40*/  IMAD.MOV.U32 R104, RZ, RZ, R105 ;  /* 0x000000ffff687224 */ /* 0x000fce00078e0069 */
.L_x_3656:
[----:B------:R-:W-:Y:S05]  /*43a50*/  BSYNC.RECONVERGENT B0 ;  /* 0x0000000000007941 */ /* 0x000fea0003800200 */
.L_x_3654:
        /* <DEDUP_REMOVED lines=9> */
.L_x_3658:
[----:B------:R-:W-:Y:S01]  /*43af0*/  IMAD.MOV.U32 R105, RZ, RZ, R66 ;  /* 0x000000ffff697224 */ /* 0x000fe200078e0042 */
[----:B------:R-:W-:Y:S01]  /*43b00*/  MOV R66, R67 ;  /* 0x0000004300427202 */ /* 0x000fe20000000f00 */
[----:B------:R-:W-:Y:S02]  /*43b10*/  IMAD.MOV.U32 R64, RZ, RZ, R103 ;  /* 0x000000ffff407224 */ /* 0x000fe400078e0067 */
[----:B------:R-:W-:-:S07]  /*43b20*/  IMAD.MOV.U32 R103, RZ, RZ, R104 ;  /* 0x000000ffff677224 */ /* 0x000fce00078e0068 */
.L_x_3659:
[----:B------:R-:W-:Y:S05]  /*43b30*/  BSYNC.RECONVERGENT B0 ;  /* 0x0000000000007941 */ /* 0x000fea0003800200 */
.L_x_3657:
        /* <DEDUP_REMOVED lines=9> */
.L_x_3661:
[----:B------:R-:W-:Y:S01]  /*43bd0*/  IMAD.MOV.U32 R104, RZ, RZ, R69 ;  /* 0x000000ffff687224 */ /* 0x000fe200078e0045 */
[----:B------:R-:W-:Y:S01]  /*43be0*/  MOV R69, R66 ;  /* 0x0000004200457202 */ /* 0x000fe20000000f00 */
[----:B------:R-:W-:Y:S02]  /*43bf0*/  IMAD.MOV.U32 R67, RZ, RZ, R102 ;  /* 0x000000ffff437224 */ /* 0x000fe400078e0066 */
[----:B------:R-:W-:-:S07]  /*43c00*/  IMAD.MOV.U32 R102, RZ, RZ, R103 ;  /* 0x000000ffff667224 */ /* 0x000fce00078e0067 */
.L_x_3662:
[----:B------:R-:W-:Y:S05]  /*43c10*/  BSYNC.RECONVERGENT B0 ;  /* 0x0000000000007941 */ /* 0x000fea0003800200 */
.L_x_3660:
        /* <DEDUP_REMOVED lines=9> */
.L_x_3664:
[----:B------:R-:W-:Y:S01]  /*43cb0*/  IMAD.MOV.U32 R103, RZ, RZ, R68 ;  /* 0x000000ffff677224 */ /* 0x000fe200078e0044 */
[----:B------:R-:W-:Y:S01]  /*43cc0*/  MOV R68, R69 ;  /* 0x0000004500447202 */ /* 0x000fe20000000f00 */
[----:B------:R-:W-:Y:S02]  /*43cd0*/  IMAD.MOV.U32 R66, RZ, RZ, R101 ;  /* 0x000000ffff427224 */ /* 0x000fe400078e0065 */
[----:B------:R-:W-:-:S07]  /*43ce0*/  IMAD.MOV.U32 R101, RZ, RZ, R102 ;  /* 0x000000ffff657224 */ /* 0x000fce00078e0066 */
.L_x_3665:
[----:B------:R-:W-:Y:S05]  /*43cf0*/  BSYNC.RECONVERGENT B0 ;  /* 0x0000000000007941 */ /* 0x000fea0003800200 */
.L_x_3663:
        /* <DEDUP_REMOVED lines=9> */
.L_x_3667:
[----:B------:R-:W-:Y:S01]  /*43d90*/  IMAD.MOV.U32 R102, RZ, RZ, R71 ;  /* 0x000000ffff667224 */ /* 0x000fe200078e0047 */
[----:B------:R-:W-:Y:S01]  /*43da0*/  MOV R71, R68 ;  /* 0x0000004400477202 */ /* 0x000fe20000000f00 */
[----:B------:R-:W-:Y:S02]  /*43db0*/  IMAD.MOV.U32 R69, RZ, RZ, R100 ;  /* 0x000000ffff457224 */ /* 0x000fe400078e0064 */
[----:B------:R-:W-:-:S07]  /*43dc0*/  IMAD.MOV.U32 R100, RZ, RZ, R101 ;  /* 0x000000ffff647224 */ /* 0x000fce00078e0065 */
.L_x_3668:
[----:B------:R-:W-:Y:S05]  /*43dd0*/  BSYNC.RECONVERGENT B0 ;  /* 0x0000000000007941 */ /* 0x000fea0003800200 */
.L_x_3666:
        /* <DEDUP_REMOVED lines=9> */
.L_x_3670:
[----:B------:R-:W-:Y:S01]  /*43e70*/  IMAD.MOV.U32 R101, RZ, RZ, R70 ;  /* 0x000000ffff657224 */ /* 0x000fe200078e0046 */
[----:B------:R-:W-:Y:S01]  /*43e80*/  MOV R70, R71 ;  /* 0x0000004700467202 */ /* 0x000fe20000000f00 */
[----:B------:R-:W-:Y:S02]  /*43e90*/  IMAD.MOV.U32 R68, RZ, RZ, R99 ;  /* 0x000000ffff447224 */ /* 0x000fe400078e0063 */
[----:B------:R-:W-:-:S07]  /*43ea0*/  IMAD.MOV.U32 R99, RZ, RZ, R100 ;  /* 0x000000ffff637224 */ /* 0x000fce00078e0064 */
.L_x_3671:
[----:B------:R-:W-:Y:S05]  /*43eb0*/  BSYNC.RECONVERGENT B0 ;  /* 0x0000000000007941 */ /* 0x000fea0003800200 */
.L_x_3669:
        /* <DEDUP_REMOVED lines=9> */
.L_x_3673:
[----:B------:R-:W-:Y:S01]  /*43f50*/  IMAD.MOV.U32 R100, RZ, RZ, R73 ;  /* 0x000000ffff647224 */ /* 0x000fe200078e0049 */
[----:B------:R-:W-:Y:S01]  /*43f60*/  MOV R73, R70 ;  /* 0x0000004600497202 */ /* 0x000fe20000000f00 */
[----:B------:R-:W-:Y:S02]  /*43f70*/  IMAD.MOV.U32 R71, RZ, RZ, R96 ;  /* 0x000000ffff477224 */ /* 0x000fe400078e0060 */
[----:B------:R-:W-:-:S07]  /*43f80*/  IMAD.MOV.U32 R96, RZ, RZ, R99 ;  /* 0x000000ffff607224 */ /* 0x000fce00078e0063 */
.L_x_3674:
[----:B------:R-:W-:Y:S05]  /*43f90*/  BSYNC.RECONVERGENT B0 ;  /* 0x0000000000007941 */ /* 0x000fea0003800200 */
.L_x_3672:
        /* <DEDUP_REMOVED lines=9> */
.L_x_3676:
[----:B------:R-:W-:Y:S01]  /*44030*/  IMAD.MOV.U32 R99, RZ, RZ, R72 ;  /* 0x000000ffff637224 */ /* 0x000fe200078e0048 */
[----:B------:R-:W-:Y:S01]  /*44040*/  MOV R72, R73 ;  /* 0x0000004900487202 */ /* 0x000fe20000000f00 */
[----:B------:R-:W-:Y:S02]  /*44050*/  IMAD.MOV.U32 R70, RZ, RZ, R97 ;  /* 0x000000ffff467224 */ /* 0x000fe400078e0061 */
[----:B------:R-:W-:-:S07]  /*44060*/  IMAD.MOV.U32 R97, RZ, RZ, R96 ;  /* 0x000000ffff617224 */ /* 0x000fce00078e0060 */
.L_x_3677:
[----:B------:R-:W-:Y:S05]  /*44070*/  BSYNC.RECONVERGENT B0 ;  /* 0x0000000000007941 */ /* 0x000fea0003800200 */
.L_x_3675:
        /* <DEDUP_REMOVED lines=9> */
.L_x_3679:
[----:B------:R-:W-:Y:S01]  /*44110*/  IMAD.MOV.U32 R96, RZ, RZ, R75 ;  /* 0x000000ffff607224 */ /* 0x000fe200078e004b */
[----:B------:R-:W-:Y:S01]  /*44120*/  MOV R75, R72 ;  /* 0x00000048004b7202 */ /* 0x000fe20000000f00 */
[----:B------:R-:W-:Y:S02]  /*44130*/  IMAD.MOV.U32 R73, RZ, RZ, R94 ;  /* 0x000000ffff497224 */ /* 0x000fe400078e005e */
[----:B------:R-:W-:-:S07]  /*44140*/  IMAD.MOV.U32 R94, RZ, RZ, R97 ;  /* 0x000000ffff5e7224 */ /* 0x000fce00078e0061 */
.L_x_3680:
[----:B------:R-:W-:Y:S05]  /*44150*/  BSYNC.RECONVERGENT B0 ;  /* 0x0000000000007941 */ /* 0x000fea0003800200 */
.L_x_3678:
        /* <DEDUP_REMOVED lines=9> */
.L_x_3682:
[----:B------:R-:W-:Y:S01]  /*441f0*/  IMAD.MOV.U32 R97, RZ, RZ, R74 ;  /* 0x000000ffff617224 */ /* 0x000fe200078e004a */
[----:B------:R-:W-:Y:S01]  /*44200*/  MOV R74, R75 ;  /* 0x0000004b004a7202 */ /* 0x000fe20000000f00 */
[----:B------:R-:W-:Y:S02]  /*44210*/  IMAD.MOV.U32 R72, RZ, RZ, R95 ;  /* 0x000000ffff487224 */ /* 0x000fe400078e005f */
[----:B------:R-:W-:-:S07]  /*44220*/  IMAD.MOV.U32 R95, RZ, RZ, R94 ;  /* 0x000000ffff5f7224 */ /* 0x000fce00078e005e */
.L_x_3683:
[----:B------:R-:W-:Y:S05]  /*44230*/  BSYNC.RECONVERGENT B0 ;  /* 0x0000000000007941 */ /* 0x000fea0003800200 */
.L_x_3681:
        /* <DEDUP_REMOVED lines=9> */
.L_x_3685:
[----:B------:R-:W-:Y:S01]  /*442d0*/  IMAD.MOV.U32 R94, RZ, RZ, R77 ;  /* 0x000000ffff5e7224 */ /* 0x000fe200078e004d */
[----:B------:R-:W-:Y:S01]  /*442e0*/  MOV R77, R74 ;  /* 0x0000004a004d7202 */ /* 0x000fe20000000f00 */
[----:B------:R-:W-:Y:S02]  /*442f0*/  IMAD.MOV.U32 R75, RZ, RZ, R92 ;  /* 0x000000ffff4b7224 */ /* 0x000fe400078e005c */
[----:B------:R-:W-:-:S07]  /*44300*/  IMAD.MOV.U32 R92, RZ, RZ, R95 ;  /* 0x000000ffff5c7224 */ /* 0x000fce00078e005f */
.L_x_3686:
[----:B------:R-:W-:Y:S05]  /*44310*/  BSYNC.RECONVERGENT B0 ;  /* 0x0000000000007941 */ /* 0x000fea0003800200 */
.L_x_3684:
        /* <DEDUP_REMOVED lines=9> */
.L_x_3688:
[----:B------:R-:W-:Y:S01]  /*443b0*/  IMAD.MOV.U32 R95, RZ, RZ, R76 ;  /* 0x000000ffff5f7224 */ /* 0x000fe200078e004c */
[----:B------:R-:W-:Y:S01]  /*443c0*/  MOV R76, R77 ;  /* 0x0000004d004c7202 */ /* 0x000fe20000000f00 */
[----:B------:R-:W-:Y:S02]  /*443d0*/  IMAD.MOV.U32 R74, RZ, RZ, R93 ;  /* 0x000000ffff4a7224 */ /* 0x000fe400078e005d */
[----:B------:R-:W-:-:S07]  /*443e0*/  IMAD.MOV.U32 R93, RZ, RZ, R92 ;  /* 0x000000ffff5d7224 */ /* 0x000fce00078e005c */
.L_x_3689:
[----:B------:R-:W-:Y:S05]  /*443f0*/  BSYNC.RECONVERGENT B0 ;  /* 0x0000000000007941 */ /* 0x000fea0003800200 */
.L_x_3687:
        /* <DEDUP_REMOVED lines=9> */
.L_x_3691:
[----:B------:R-:W-:Y:S01]  /*44490*/  IMAD.MOV.U32 R92, RZ, RZ, R79 ;  /* 0x000000ffff5c7224 */ /* 0x000fe200078e004f */
[----:B------:R-:W-:Y:S01]  /*444a0*/  MOV R79, R76 ;  /* 0x0000004c004f7202 */ /* 0x000fe20000000f00 */
[----:B------:R-:W-:Y:S02]  /*444b0*/  IMAD.MOV.U32 R77, RZ, RZ, R90 ;  /* 0x000000ffff4d7224 */ /* 0x000fe400078e005a */
[----:B------:R-:W-:-:S07]  /*444c0*/  IMAD.MOV.U32 R90, RZ, RZ, R93 ;  /* 0x000000ffff5a7224 */ /* 0x000fce00078e005d */
.L_x_3692:
[----:B------:R-:W-:Y:S05]  /*444d0*/  BSYNC.RECONVERGENT B0 ;  /* 0x0000000000007941 */ /* 0x000fea0003800200 */
.L_x_3690:
        /* <DEDUP_REMOVED lines=9> */
.L_x_3694:
[----:B------:R-:W-:Y:S01]  /*44570*/  IMAD.MOV.U32 R93, RZ, RZ, R78 ;  /* 0x000000ffff5d7224 */ /* 0x000fe200078e004e */
[----:B------:R-:W-:Y:S01]  /*44580*/  MOV R78, R79 ;  /* 0x0000004f004e7202 */ /* 0x000fe20000000f00 */
[----:B------:R-:W-:Y:S02]  /*44590*/  IMAD.MOV.U32 R76, RZ, RZ, R91 ;  /* 0x000000ffff4c7224 */ /* 0x000fe400078e005b */
[----:B------:R-:W-:-:S07]  /*445a0*/  IMAD.MOV.U32 R91, RZ, RZ, R90 ;  /* 0x000000ffff5b7224 */ /* 0x000fce00078e005a */
.L_x_3695:
[----:B------:R-:W-:Y:S05]  /*445b0*/  BSYNC.RECONVERGENT B0 ;  /* 0x0000000000007941 */ /* 0x000fea0003800200 */
.L_x_3693:
        /* <DEDUP_REMOVED lines=9> */
.L_x_3697:
[----:B------:R-:W-:Y:S01]  /*44650*/  IMAD.MOV.U32 R90, RZ, RZ, R81 ;  /* 0x000000ffff5a7224 */ /* 0x000fe200078e0051 */
[----:B------:R-:W-:Y:S01]  /*44660*/  MOV R81, R78 ;  /* 0x0000004e00517202 */ /* 0x000fe20000000f00 */
[----:B------:R-:W-:Y:S02]  /*44670*/  IMAD.MOV.U32 R79, RZ, RZ, R88 ;  /* 0x000000ffff4f7224 */ /* 0x000fe400078e0058 */
[----:B------:R-:W-:-:S07]  /*44680*/  IMAD.MOV.U32 R88, RZ, RZ, R91 ;  /* 0x000000ffff587224 */ /* 0x000fce00078e005b */
.L_x_3698:
[----:B------:R-:W-:Y:S05]  /*44690*/  BSYNC.RECONVERGENT B0 ;  /* 0x0000000000007941 */ /* 0x000fea0003800200 */
.L_x_3696:
        /* <DEDUP_REMOVED lines=9> */
.L_x_3700:
[----:B------:R-:W-:Y:S01]  /*44730*/  IMAD.MOV.U32 R91, RZ, RZ, R80 ;  /* 0x000000ffff5b7224 */ /* 0x000fe200078e0050 */
[----:B------:R-:W-:Y:S01]  /*44740*/  MOV R80, R81 ;  /* 0x0000005100507202 */ /* 0x000fe20000000f00 */
[----:B------:R-:W-:Y:S02]  /*44750*/  IMAD.MOV.U32 R78, RZ, RZ, R89 ;  /* 0x000000ffff4e7224 */ /* 0x000fe400078e0059 */
[----:B------:R-:W-:-:S07]  /*44760*/  IMAD.MOV.U32 R89, RZ, RZ, R88 ;  /* 0x000000ffff597224 */ /* 0x000fce00078e0058 */
.L_x_3701:
[----:B------:R-:W-:Y:S05]  /*44770*/  BSYNC.RECONVERGENT B0 ;  /* 0x0000000000007941 */ /* 0x000fea0003800200 */
.L_x_3699:
        /* <DEDUP_REMOVED lines=9> */
.L_x_3703:
[----:B------:R-:W-:Y:S01]  /*44810*/  IMAD.MOV.U32 R88, RZ, RZ, R83 ;  /* 0x000000ffff587224 */ /* 0x000fe200078e0053 */
[----:B------:R-:W-:Y:S01]  /*44820*/  MOV R83, R80 ;  /* 0x0000005000537202 */ /* 0x000fe20000000f00 */
[----:B------:R-:W-:Y:S02]  /*44830*/  IMAD.MOV.U32 R81, RZ, RZ, R86 ;  /* 0x000000ffff517224 */ /* 0x000fe400078e0056 */
[----:B------:R-:W-:-:S07]  /*44840*/  IMAD.MOV.U32 R86, RZ, RZ, R89 ;  /* 0x000000ffff567224 */ /* 0x000fce00078e0059 */
.L_x_3704:
[----:B------:R-:W-:Y:S05]  /*44850*/  BSYNC.RECONVERGENT B0 ;  /* 0x0000000000007941 */ /* 0x000fea0003800200 */
.L_x_3702:
        /* <DEDUP_REMOVED lines=9> */
.L_x_3706:
[----:B------:R-:W-:Y:S01]  /*448f0*/  IMAD.MOV.U32 R89, RZ, RZ, R82 ;  /* 0x000000ffff597224 */ /* 0x000fe200078e0052 */
[----:B------:R-:W-:Y:S01]  /*44900*/  MOV R82, R83 ;  /* 0x0000005300527202 */ /* 0x000fe20000000f00 */
[----:B------:R-:W-:Y:S02]  /*44910*/  IMAD.MOV.U32 R80, RZ, RZ, R87 ;  /* 0x000000ffff507224 */ /* 0x000fe400078e0057 */
[----:B------:R-:W-:-:S07]  /*44920*/  IMAD.MOV.U32 R87, RZ, RZ, R86 ;  /* 0x000000ffff577224 */ /* 0x000fce00078e0056 */
.L_x_3707:
[----:B------:R-:W-:Y:S05]  /*44930*/  BSYNC.RECONVERGENT B0 ;  /* 0x0000000000007941 */ /* 0x000fea0003800200 */
.L_x_3705:
        /* <DEDUP_REMOVED lines=9> */
.L_x_3709:
[----:B------:R-:W-:Y:S01]  /*449d0*/  IMAD.MOV.U32 R86, RZ, RZ, R85 ;  /* 0x000000ffff567224 */ /* 0x000fe200078e0055 */
[----:B------:R-:W-:Y:S01]  /*449e0*/  MOV R85, R82 ;  /* 0x0000005200557202 */ /* 0x000fe20000000f00 */
[----:B------:R-:W-:Y:S02]  /*449f0*/  IMAD.MOV.U32 R83, RZ, RZ, R84 ;  /* 0x000000ffff537224 */ /* 0x000fe400078e0054 */
[----:B------:R-:W-:-:S07]  /*44a00*/  IMAD.MOV.U32 R84, RZ, RZ, R87 ;  /* 0x000000ffff547224 */ /* 0x000fce00078e0057 */
.L_x_3710:
[----:B------:R-:W-:Y:S05]  /*44a10*/  BSYNC.RECONVERGENT B0 ;  /* 0x0000000000007941 */ /* 0x000fea0003800200 */
.L_x_3708:
        /* <DEDUP_REMOVED lines=9> */
.L_x_3712:
[----:B------:R-:W-:Y:S01]  /*44ab0*/  IMAD.MOV.U32 R87, RZ, RZ, R34 ;  /* 0x000000ffff577224 */ /* 0x000fe200078e0022 */
[----:B------:R-:W-:Y:S01]  /*44ac0*/  MOV R34, R85 ;  /* 0x0000005500227202 */ /* 0x000fe20000000f00 */
[----:B------:R-:W-:Y:S02]  /*44ad0*/  IMAD.MOV.U32 R82, RZ, RZ, R35 ;  /* 0x000000ffff527224 */ /* 0x000fe400078e0023 */
[----:B------:R-:W-:-:S07]  /*44ae0*/  IMAD.MOV.U32 R35, RZ, RZ, R84 ;  /* 0x000000ffff237224 */ /* 0x000fce00078e0054 */
.L_x_3713:
[----:B------:R-:W-:Y:S05]  /*44af0*/  BSYNC.RECONVERGENT B0 ;  /* 0x0000000000007941 */ /* 0x000fea0003800200 */
.L_x_3711:
        /* <DEDUP_REMOVED lines=9> */
.L_x_3715:
[----:B------:R-:W-:Y:S01]  /*44b90*/  IMAD.MOV.U32 R84, RZ, RZ, R33 ;  /* 0x000000ffff547224 */ /* 0x000fe200078e0021 */
[----:B------:R-:W-:Y:S01]  /*44ba0*/  MOV R33, R34 ;  /* 0x0000002200217202 */ /* 0x000fe20000000f00 */
[----:B------:R-:W-:Y:S02]  /*44bb0*/  IMAD.MOV.U32 R85, RZ, RZ, R32 ;  /* 0x000000ffff557224 */ /* 0x000fe400078e0020 */
[----:B------:R-:W-:-:S07]  /*44bc0*/  IMAD.MOV.U32 R32, RZ, RZ, R35 ;  /* 0x000000ffff207224 */ /* 0x000fce00078e0023 */
.L_x_3716:
[----:B------:R-:W-:Y:S05]  /*44bd0*/  BSYNC.RECONVERGENT B0 ;  /* 0x0000000000007941 */ /* 0x000fea0003800200 */
.L_x_3714:
        /* <DEDUP_REMOVED lines=9> */
.L_x_3718:
[----:B------:R-:W-:Y:S01]  /*44c70*/  IMAD.MOV.U32 R35, RZ, RZ, R30 ;  /* 0x000000ffff237224 */ /* 0x000fe200078e001e */
[----:B------:R-:W-:Y:S01]  /*44c80*/  MOV R30, R33 ;  /* 0x00000021001e7202 */ /* 0x000fe20000000f00 */
[----:B------:R-:W-:Y:S02]  /*44c90*/  IMAD.MOV.U32 R34, RZ, RZ, R31 ;  /* 0x000000ffff227224 */ /* 0x000fe400078e001f */
[----:B------:R-:W-:-:S07]  /*44ca0*/  IMAD.MOV.U32 R31, RZ, RZ, R32 ;  /* 0x000000ffff1f7224 */ /* 0x000fce00078e0020 */
.L_x_3719:
[----:B------:R-:W-:Y:S05]  /*44cb0*/  BSYNC.RECONVERGENT B0 ;  /* 0x0000000000007941 */ /* 0x000fea0003800200 */
.L_x_3717:
        /* <DEDUP_REMOVED lines=9> */
.L_x_3721:
[----:B------:R-:W-:Y:S01]  /*44d50*/  IMAD.MOV.U32 R32, RZ, RZ, R29 ;  /* 0x000000ffff207224 */ /* 0x000fe200078e001d */
[----:B------:R-:W-:Y:S01]  /*44d60*/  MOV R29, R30 ;  /* 0x0000001e001d7202 */ /* 0x000fe20000000f00 */
[----:B------:R-:W-:Y:S02]  /*44d70*/  IMAD.MOV.U32 R33, RZ, RZ, R28 ;  /* 0x000000ffff217224 */ /* 0x000fe400078e001c */
[----:B------:R-:W-:-:S07]  /*44d80*/  IMAD.MOV.U32 R28, RZ, RZ, R31 ;  /* 0x000000ffff1c7224 */ /* 0x000fce00078e001f */
.L_x_3722:
[----:B------:R-:W-:Y:S05]  /*44d90*/  BSYNC.RECONVERGENT B0 ;  /* 0x0000000000007941 */ /* 0x000fea0003800200 */
.L_x_3720:
        /* <DEDUP_REMOVED lines=9> */
.L_x_3724:
[----:B------:R-:W-:Y:S01]  /*44e30*/  IMAD.MOV.U32 R31, RZ, RZ, R26 ;  /* 0x000000ffff1f7224 */ /* 0x000fe200078e001a */
[----:B------:R-:W-:Y:S01]  /*44e40*/  MOV R26, R29 ;  /* 0x0000001d001a7202 */ /* 0x000fe20000000f00 */
[----:B------:R-:W-:Y:S02]  /*44e50*/  IMAD.MOV.U32 R30, RZ, RZ, R27 ;  /* 0x000000ffff1e7224 */ /* 0x000fe400078e001b */
[----:B------:R-:W-:-:S07]  /*44e60*/  IMAD.MOV.U32 R27, RZ, RZ, R28 ;  /* 0x000000ffff1b7224 */ /* 0x000fce00078e001c */
.L_x_3725:
[----:B------:R-:W-:Y:S05]  /*44e70*/  BSYNC.RECONVERGENT B0 ;  /* 0x0000000000007941 */ /* 0x000fea0003800200 */
.L_x_3723:
        /* <DEDUP_REMOVED lines=9> */
.L_x_3727:
[----:B------:R-:W-:Y:S01]  /*44f10*/  IMAD.MOV.U32 R28, RZ, RZ, R25 ;  /* 0x000000ffff1c7224 */ /* 0x000fe200078e0019 */
[----:B------:R-:W-:Y:S01]  /*44f20*/  MOV R25, R26 ;  /* 0x0000001a00197202 */ /* 0x000fe20000000f00 */
[----:B------:R-:W-:Y:S02]  /*44f30*/  IMAD.MOV.U32 R29, RZ, RZ, R24 ;  /* 0x000000ffff1d7224 */ /* 0x000fe400078e0018 */
[----:B------:R-:W-:-:S07]  /*44f40*/  IMAD.MOV.U32 R24, RZ, RZ, R27 ;  /* 0x000000ffff187224 */ /* 0x000fce00078e001b */
.L_x_3728:
[----:B------:R-:W-:Y:S05]  /*44f50*/  BSYNC.RECONVERGENT B0 ;  /* 0x0000000000007941 */ /* 0x000fea0003800200 */
.L_x_3726:
        /* <DEDUP_REMOVED lines=9> */
.L_x_3730:
[----:B------:R-:W-:Y:S01]  /*44ff0*/  IMAD.MOV.U32 R27, RZ, RZ, R22 ;  /* 0x000000ffff1b7224 */ /* 0x000fe200078e0016 */
[----:B------:R-:W-:Y:S01]  /*45000*/  MOV R22, R25 ;  /* 0x0000001900167202 */ /* 0x000fe20000000f00 */
[----:B------:R-:W-:Y:S02]  /*45010*/  IMAD.MOV.U32 R26, RZ, RZ, R23 ;  /* 0x000000ffff1a7224 */ /* 0x000fe400078e0017 */
[----:B------:R-:W-:-:S07]  /*45020*/  IMAD.MOV.U32 R23, RZ, RZ, R24 ;  /* 0x000000ffff177224 */ /* 0x000fce00078e0018 */
.L_x_3731:
[----:B------:R-:W-:Y:S05]  /*45030*/  BSYNC.RECONVERGENT B0 ;  /* 0x0000000000007941 */ /* 0x000fea0003800200 */
.L_x_3729:
        /* <DEDUP_REMOVED lines=9> */
.L_x_3733:
[----:B------:R-:W-:Y:S01]  /*450d0*/  IMAD.MOV.U32 R24, RZ, RZ, R21 ;  /* 0x000000ffff187224 */ /* 0x000fe200078e0015 */
[----:B------:R-:W-:Y:S01]  /*450e0*/  MOV R21, R22 ;  /* 0x0000001600157202 */ /* 0x000fe20000000f00 */
[----:B------:R-:W-:Y:S02]  /*450f0*/  IMAD.MOV.U32 R25, RZ, RZ, R20 ;  /* 0x000000ffff197224 */ /* 0x000fe400078e0014 */
[----:B------:R-:W-:-:S07]  /*45100*/  IMAD.MOV.U32 R20, RZ, RZ, R23 ;  /* 0x000000ffff147224 */ /* 0x000fce00078e0017 */
.L_x_3734:
[----:B------:R-:W-:Y:S05]  /*45110*/  BSYNC.RECONVERGENT B0 ;  /* 0x0000000000007941 */ /* 0x000fea0003800200 */
.L_x_3732:
        /* <DEDUP_REMOVED lines=9> */
.L_x_3736:
[----:B------:R-:W-:Y:S01]  /*451b0*/  IMAD.MOV.U32 R23, RZ, RZ, R18 ;  /* 0x000000ffff177224 */ /* 0x000fe200078e0012 */
[----:B------:R-:W-:Y:S01]  /*451c0*/  MOV R18, R21 ;  /* 0x0000001500127202 */ /* 0x000fe20000000f00 */
[----:B------:R-:W-:Y:S02]  /*451d0*/  IMAD.MOV.U32 R22, RZ, RZ, R19 ;  /* 0x000000ffff167224 */ /* 0x000fe400078e0013 */
[----:B------:R-:W-:-:S07]  /*451e0*/  IMAD.MOV.U32 R19, RZ, RZ, R20 ;  /* 0x000000ffff137224 */ /* 0x000fce00078e0014 */
.L_x_3737:
[----:B------:R-:W-:Y:S05]  /*451f0*/  BSYNC.RECONVERGENT B0 ;  /* 0x0000000000007941 */ /* 0x000fea0003800200 */
.L_x_3735:
        /* <DEDUP_REMOVED lines=9> */
.L_x_3739:
[----:B------:R-:W-:Y:S01]  /*45290*/  IMAD.MOV.U32 R20, RZ, RZ, R17 ;  /* 0x000000ffff147224 */ /* 0x000fe200078e0011 */
[----:B------:R-:W-:Y:S01]  /*452a0*/  MOV R17, R18 ;  /* 0x0000001200117202 */ /* 0x000fe20000000f00 */
[----:B------:R-:W-:Y:S02]  /*452b0*/  IMAD.MOV.U32 R21, RZ, RZ, R16 ;  /* 0x000000ffff157224 */ /* 0x000fe400078e0010 */
[----:B------:R-:W-:-:S07]  /*452c0*/  IMAD.MOV.U32 R16, RZ, RZ, R19 ;  /* 0x000000ffff107224 */ /* 0x000fce00078e0013 */
.L_x_3740:
[----:B------:R-:W-:Y:S05]  /*452d0*/  BSYNC.RECONVERGENT B0 ;  /* 0x0000000000007941 */ /* 0x000fea0003800200 */
.L_x_3738:
        /* <DEDUP_REMOVED lines=9> */
.L_x_3742:
[----:B------:R-:W-:Y:S01]  /*45370*/  IMAD.MOV.U32 R19, RZ, RZ, R14 ;  /* 0x000000ffff137224 */ /* 0x000fe200078e000e */
[----:B------:R-:W-:Y:S01]  /*45380*/  MOV R14, R17 ;  /* 0x00000011000e7202 */ /* 0x000fe20000000f00 */
[----:B------:R-:W-:Y:S02]  /*45390*/  IMAD.MOV.U32 R18, RZ, RZ, R15 ;  /* 0x000000ffff127224 */ /* 0x000fe400078e000f */
[----:B------:R-:W-:-:S07]  /*453a0*/  IMAD.MOV.U32 R15, RZ, RZ, R16 ;  /* 0x000000ffff0f7224 */ /* 0x000fce00078e0010 */
.L_x_3743:
[----:B------:R-:W-:Y:S05]  /*453b0*/  BSYNC.RECONVERGENT B0 ;  /* 0x0000000000007941 */ /* 0x000fea0003800200 */
.L_x_3741:
        /* <DEDUP_REMOVED lines=9> */
.L_x_3745:
[----:B------:R-:W-:Y:S01]  /*45450*/  IMAD.MOV.U32 R16, RZ, RZ, R13 ;  /* 0x000000ffff107224 */ /* 0x000fe200078e000d */
[----:B------:R-:W-:Y:S01]  /*45460*/  MOV R13, R14 ;  /* 0x0000000e000d7202 */ /* 0x000fe20000000f00 */
[----:B------:R-:W-:Y:S02]  /*45470*/  IMAD.MOV.U32 R17, RZ, RZ, R0 ;  /* 0x000000ffff117224 */ /* 0x000fe400078e0000 */
[----:B------:R-:W-:-:S07]  /*45480*/  IMAD.MOV.U32 R0, RZ, RZ, R15 ;  /* 0x000000ffff007224 */ /* 0x000fce00078e000f */
.L_x_3746:
[----:B------:R-:W-:Y:S05]  /*45490*/  BSYNC.RECONVERGENT B0 ;  /* 0x0000000000007941 */ /* 0x000fea0003800200 */
.L_x_3744:
        /* <DEDUP_REMOVED lines=9> */
.L_x_3748:
[----:B------:R-:W-:Y:S01]  /*45530*/  IMAD.MOV.U32 R15, RZ, RZ, R12 ;  /* 0x000000ffff0f7224 */ /* 0x000fe200078e000c */
[----:B------:R-:W-:Y:S01]  /*45540*/  MOV R12, R13 ;  /* 0x0000000d000c7202 */ /* 0x000fe20000000f00 */
[----:B------:R-:W-:Y:S02]  /*45550*/  IMAD.MOV.U32 R14, RZ, RZ, R11 ;  /* 0x000000ffff0e7224 */ /* 0x000fe400078e000b */
[----:B------:R-:W-:-:S07]  /*45560*/  IMAD.MOV.U32 R11, RZ, RZ, R0 ;  /* 0x000000ffff0b7224 */ /* 0x000fce00078e0000 */
.L_x_3749:
[----:B------:R-:W-:Y:S05]  /*45570*/  BSYNC.RECONVERGENT B0 ;  /* 0x0000000000007941 */ /* 0x000fea0003800200 */
.L_x_3747:
        /* <DEDUP_REMOVED lines=9> */
.L_x_3751:
[----:B------:R-:W-:Y:S01]  /*45610*/  IMAD.MOV.U32 R0, RZ, RZ, R9 ;  /* 0x000000ffff007224 */ /* 0x000fe200078e0009 */
[----:B------:R-:W-:Y:S01]  /*45620*/  MOV R9, R12 ;  /* 0x0000000c00097202 */ /* 0x000fe20000000f00 */
[----:B------:R-:W-:Y:S02]  /*45630*/  IMAD.MOV.U32 R13, RZ, RZ, R10 ;  /* 0x000000ffff0d7224 */ /* 0x000fe400078e000a */
[----:B------:R-:W-:-:S07]  /*45640*/  IMAD.MOV.U32 R10, RZ, RZ, R11 ;  /* 0x000000ffff0a7224 */ /* 0x000fce00078e000b */
.L_x_3752:
[----:B------:R-:W-:Y:S05]  /*45650*/  BSYNC.RECONVERGENT B0 ;  /* 0x0000000000007941 */ /* 0x000fea0003800200 */
.L_x_3750:
        /* <DEDUP_REMOVED lines=9> */
.L_x_3754:
[----:B------:R-:W-:Y:S01]  /*456f0*/  IMAD.MOV.U32 R11, RZ, RZ, R8 ;  /* 0x000000ffff0b7224 */ /* 0x000fe200078e0008 */
[----:B------:R-:W-:Y:S01]  /*45700*/  MOV R8, R9 ;  /* 0x0000000900087202 */ /* 0x000fe20000000f00 */
[----:B------:R-:W-:Y:S02]  /*45710*/  IMAD.MOV.U32 R12, RZ, RZ, R7 ;  /* 0x000000ffff0c7224 */ /* 0x000fe400078e0007 */
[----:B------:R-:W-:-:S07]  /*45720*/  IMAD.MOV.U32 R7, RZ, RZ, R10 ;  /* 0x000000ffff077224 */ /* 0x000fce00078e000a */
.L_x_3755:
[----:B------:R-:W-:Y:S05]  /*45730*/  BSYNC.RECONVERGENT B0 ;  /* 0x0000000000007941 */ /* 0x000fea0003800200 */
.L_x_3753:
        /* <DEDUP_REMOVED lines=9> */
.L_x_3757:
[----:B------:R-:W-:Y:S01]  /*457d0*/  IMAD.MOV.U32 R10, RZ, RZ, R135 ;  /* 0x000000ffff0a7224 */ /* 0x000fe200078e0087 */
[----:B------:R-:W-:Y:S01]  /*457e0*/  MOV R135, R8 ;  /* 0x0000000800877202 */ /* 0x000fe20000000f00 */
[----:B------:R-:W-:Y:S02]  /*457f0*/  IMAD.MOV.U32 R9, RZ, RZ, R134 ;  /* 0x000000ffff097224 */ /* 0x000fe400078e0086 */
[----:B------:R-:W-:-:S07]  /*45800*/  IMAD.MOV.U32 R134, RZ, RZ, R7 ;  /* 0x000000ffff867224 */ /* 0x000fce00078e0007 */
.L_x_3758:
[----:B------:R-:W-:Y:S05]  /*45810*/  BSYNC.RECONVERGENT B0 ;  /* 0x0000000000007941 */ /* 0x000fea0003800200 */
.L_x_3756:
        /* <DEDUP_REMOVED lines=9> */
.L_x_3760:
[----:B------:R-:W-:Y:S01]  /*458b0*/  IMAD.MOV.U32 R7, RZ, RZ, R36 ;  /* 0x000000ffff077224 */ /* 0x000fe200078e0024 */
[----:B------:R-:W-:Y:S01]  /*458c0*/  MOV R36, R135 ;  /* 0x0000008700247202 */ /* 0x000fe20000000f00 */
[----:B------:R-:W-:Y:S02]  /*458d0*/  IMAD.MOV.U32 R8, RZ, RZ, R133 ;  /* 0x000000ffff087224 */ /* 0x000fe400078e0085 */
[----:B------:R-:W-:-:S07]  /*458e0*/  IMAD.MOV.U32 R133, RZ, RZ, R134 ;  /* 0x000000ffff857224 */ /* 0x000fce00078e0086 */
.L_x_3761:
[----:B------:R-:W-:Y:S05]  /*458f0*/  BSYNC.RECONVERGENT B0 ;  /* 0x0000000000007941 */ /* 0x000fea0003800200 */
.L_x_3759:
        /* <DEDUP_REMOVED lines=9> */
.L_x_3763:
[----:B------:R-:W-:Y:S01]  /*45990*/  IMAD.MOV.U32 R134, RZ, RZ, R39 ;  /* 0x000000ffff867224 */ /* 0x000fe200078e0027 */
[----:B------:R-:W-:Y:S01]  /*459a0*/  MOV R39, R36 ;  /* 0x0000002400277202 */ /* 0x000fe20000000f00 */
[----:B------:R-:W-:Y:S02]  /*459b0*/  IMAD.MOV.U32 R135, RZ, RZ, R132 ;  /* 0x000000ffff877224 */ /* 0x000fe400078e0084 */
[----:B------:R-:W-:-:S07]  /*459c0*/  IMAD.MOV.U32 R132, RZ, RZ, R133 ;  /* 0x000000ffff847224 */ /* 0x000fce00078e0085 */
.L_x_3764:
[----:B------:R-:W-:Y:S05]  /*459d0*/  BSYNC.RECONVERGENT B0 ;  /* 0x0000000000007941 */ /* 0x000fea0003800200 */
.L_x_3762:
        /* <DEDUP_REMOVED lines=9> */
.L_x_3766:
[----:B------:R-:W-:Y:S01]  /*45a70*/  IMAD.MOV.U32 R133, RZ, RZ, R38 ;  /* 0x000000ffff857224 */ /* 0x000fe200078e0026 */
[----:B------:R-:W-:Y:S01]  /*45a80*/  MOV R38, R39 ;  /* 0x0000002700267202 */ /* 0x000fe20000000f00 */
[----:B------:R-:W-:Y:S02]  /*45a90*/  IMAD.MOV.U32 R36, RZ, RZ, R131 ;  /* 0x000000ffff247224 */ /* 0x000fe400078e0083 */
[----:B------:R-:W-:-:S07]  /*45aa0*/  IMAD.MOV.U32 R131, RZ, RZ, R132 ;  /* 0x000000ffff837224 */ /* 0x000fce00078e0084 */
.L_x_3767:
[----:B------:R-:W-:Y:S05]  /*45ab0*/  BSYNC.RECONVERGENT B0 ;  /* 0x0000000000007941 */ /* 0x000fea0003800200 */
.L_x_3765:
        /* <DEDUP_REMOVED lines=9> */
.L_x_3769:
[----:B------:R-:W-:Y:S01]  /*45b50*/  IMAD.MOV.U32 R132, RZ, RZ, R41 ;  /* 0x000000ffff847224 */ /* 0x000fe200078e0029 */
[----:B------:R-:W-:Y:S01]  /*45b60*/  MOV R41, R38 ;  /* 0x0000002600297202 */ /* 0x000fe20000000f00 */
[----:B------:R-:W-:Y:S02]  /*45b70*/  IMAD.MOV.U32 R39, RZ, RZ, R130 ;  /* 0x000000ffff277224 */ /* 0x000fe400078e0082 */
[----:B------:R-:W-:-:S07]  /*45b80*/  IMAD.MOV.U32 R130, RZ, RZ, R131 ;  /* 0x000000ffff827224 */ /* 0x000fce00078e0083 */
.L_x_3770:
[----:B------:R-:W-:Y:S05]  /*45b90*/  BSYNC.RECONVERGENT B0 ;  /* 0x0000000000007941 */ /* 0x000fea0003800200 */
.L_x_3768:
        /* <DEDUP_REMOVED lines=9> */
.L_x_3772:
[----:B------:R-:W-:Y:S01]  /*45c30*/  IMAD.MOV.U32 R131, RZ, RZ, R40 ;  /* 0x000000ffff837224 */ /* 0x000fe200078e0028 */
[----:B------:R-:W-:Y:S01]  /*45c40*/  MOV R40, R41 ;  /* 0x0000002900287202 */ /* 0x000fe20000000f00 */
[----:B------:R-:W-:Y:S02]  /*45c50*/  IMAD.MOV.U32 R38, RZ, RZ, R129 ;  /* 0x000000ffff267224 */ /* 0x000fe400078e0081 */
[----:B------:R-:W-:-:S07]  /*45c60*/  IMAD.MOV.U32 R129, RZ, RZ, R130 ;  /* 0x000000ffff817224 */ /* 0x000fce00078e0082 */
.L_x_3773:
[----:B------:R-:W-:Y:S05]  /*45c70*/  BSYNC.RECONVERGENT B0 ;  /* 0x0000000000007941 */ /* 0x000fea0003800200 */
.L_x_3771:
        /* <DEDUP_REMOVED lines=9> */
.L_x_3775:
[----:B------:R-:W-:Y:S01]  /*45d10*/  IMAD.MOV.U32 R130, RZ, RZ, R43 ;  /* 0x000000ffff827224 */ /* 0x000fe200078e002b */
[----:B------:R-:W-:Y:S01]  /*45d20*/  MOV R43, R40 ;  /* 0x00000028002b7202 */ /* 0x000fe20000000f00 */
[----:B------:R-:W-:Y:S02]  /*45d30*/  IMAD.MOV.U32 R41, RZ, RZ, R128 ;  /* 0x000000ffff297224 */ /* 0x000fe400078e0080 */
[----:B------:R-:W-:-:S07]  /*45d40*/  IMAD.MOV.U32 R128, RZ, RZ, R129 ;  /* 0x000000ffff807224 */ /* 0x000fce00078e0081 */
.L_x_3776:
[----:B------:R-:W-:Y:S05]  /*45d50*/  BSYNC.RECONVERGENT B0 ;  /* 0x0000000000007941 */ /* 0x000fea0003800200 */
.L_x_3774:
        /* <DEDUP_REMOVED lines=9> */
.L_x_3778:
[----:B------:R-:W-:Y:S01]  /*45df0*/  IMAD.MOV.U32 R129, RZ, RZ, R42 ;  /* 0x000000ffff817224 */ /* 0x000fe200078e002a */
[----:B------:R-:W-:Y:S01]  /*45e00*/  MOV R42, R43 ;  /* 0x0000002b002a7202 */ /* 0x000fe20000000f00 */
[----:B------:R-:W-:Y:S02]  /*45e10*/  IMAD.MOV.U32 R40, RZ, RZ, R127 ;  /* 0x000000ffff287224 */ /* 0x000fe400078e007f */
[----:B------:R-:W-:-:S07]  /*45e20*/  IMAD.MOV.U32 R127, RZ, RZ, R128 ;  /* 0x000000ffff7f7224 */ /* 0x000fce00078e0080 */
.L_x_3779:
[----:B------:R-:W-:Y:S05]  /*45e30*/  BSYNC.RECONVERGENT B0 ;  /* 0x0000000000007941 */ /* 0x000fea0003800200 */
.L_x_3777:
        /* <DEDUP_REMOVED lines=9> */
.L_x_3781:
[----:B------:R-:W-:Y:S01]  /*45ed0*/  IMAD.MOV.U32 R128, RZ, RZ, R45 ;  /* 0x000000ffff807224 */ /* 0x000fe200078e002d */
[----:B------:R-:W-:Y:S01]  /*45ee0*/  MOV R45, R42 ;  /* 0x0000002a002d7202 */ /* 0x000fe20000000f00 */
[----:B------:R-:W-:Y:S02]  /*45ef0*/  IMAD.MOV.U32 R43, RZ, RZ, R126 ;  /* 0x000000ffff2b7224 */ /* 0x000fe400078e007e */
[----:B------:R-:W-:-:S07]  /*45f00*/  IMAD.MOV.U32 R126, RZ, RZ, R127 ;  /* 0x000000ffff7e7224 */ /* 0x000fce00078e007f */
.L_x_3782:
[----:B------:R-:W-:Y:S05]  /*45f10*/  BSYNC.RECONVERGENT B0 ;  /* 0x0000000000007941 */ /* 0x000fea0003800200 */
.L_x_3780:
        /* <DEDUP_REMOVED lines=9> */
.L_x_3784:
[----:B------:R-:W-:Y:S01]  /*45fb0*/  IMAD.MOV.U32 R127, RZ, RZ, R44 ;  /* 0x000000ffff7f7224 */ /* 0x000fe200078e002c */
[----:B------:R-:W-:Y:S01]  /*45fc0*/  MOV R44, R45 ;  /* 0x0000002d002c7202 */ /* 0x000fe20000000f00 */
[----:B------:R-:W-:Y:S02]  /*45fd0*/  IMAD.MOV.U32 R42, RZ, RZ, R125 ;  /* 0x000000ffff2a7224 */ /* 0x000fe400078e007d */
[----:B------:R-:W-:-:S07]  /*45fe0*/  IMAD.MOV.U32 R125, RZ, RZ, R126 ;  /* 0x000000ffff7d7224 */ /* 0x000fce00078e007e */
.L_x_3785:
[----:B------:R-:W-:Y:S05]  /*45ff0*/  BSYNC.RECONVERGENT B0 ;  /* 0x0000000000007941 */ /* 0x000fea0003800200 */
.L_x_3783:
        /* <DEDUP_REMOVED lines=9> */
.L_x_3787:
[----:B------:R-:W-:Y:S01]  /*46090*/  IMAD.MOV.U32 R126, RZ, RZ, R47 ;  /* 0x000000ffff7e7224 */ /* 0x000fe200078e002f */
[----:B------:R-:W-:Y:S01]  /*460a0*/  MOV R47, R44 ;  /* 0x0000002c002f7202 */ /* 0x000fe20000000f00 */
[----:B------:R-:W-:Y:S02]  /*460b0*/  IMAD.MOV.U32 R45, RZ, RZ, R124 ;  /* 0x000000ffff2d7224 */ /* 0x000fe400078e007c */
[----:B------:R-:W-:-:S07]  /*460c0*/  IMAD.MOV.U32 R124, RZ, RZ, R125 ;  /* 0x000000ffff7c7224 */ /* 0x000fce00078e007d */
.L_x_3788:
[----:B------:R-:W-:Y:S05]  /*460d0*/  BSYNC.RECONVERGENT B0 ;  /* 0x0000000000007941 */ /* 0x000fea0003800200 */
.L_x_3786:
        /* <DEDUP_REMOVED lines=9> */
.L_x_3790:
[----:B------:R-:W-:Y:S01]  /*46170*/  IMAD.MOV.U32 R125, RZ, RZ, R46 ;  /* 0x000000ffff7d7224 */ /* 0x000fe200078e002e */
[----:B------:R-:W-:Y:S01]  /*46180*/  MOV R46, R47 ;  /* 0x0000002f002e7202 */ /* 0x000fe20000000f00 */
[----:B------:R-:W-:Y:S02]  /*46190*/  IMAD.MOV.U32 R44, RZ, RZ, R123 ;  /* 0x000000ffff2c7224 */ /* 0x000fe400078e007b */
[----:B------:R-:W-:-:S07]  /*461a0*/  IMAD.MOV.U32 R123, RZ, RZ, R124 ;  /* 0x000000ffff7b7224 */ /* 0x000fce00078e007c */
.L_x_3791:
[----:B------:R-:W-:Y:S05]  /*461b0*/  BSYNC.RECONVERGENT B0 ;  /* 0x0000000000007941 */ /* 0x000fea0003800200 */
.L_x_3789:
        /* <DEDUP_REMOVED lines=9> */
.L_x_3793:
[----:B------:R-:W-:Y:S01]  /*46250*/  IMAD.MOV.U32 R124, RZ, RZ, R37 ;  /* 0x000000ffff7c7224 */ /* 0x000fe200078e0025 */
[----:B------:R-:W-:Y:S01]  /*46260*/  MOV R37, R46 ;  /* 0x0000002e00257202 */ /* 0x000fe20000000f00 */
[----:B------:R-:W-:Y:S02]  /*46270*/  IMAD.MOV.U32 R47, RZ, RZ, R98 ;  /* 0x000000ffff2f7224 */ /* 0x000fe400078e0062 */
[----:B------:R-:W-:-:S07]  /*46280*/  IMAD.MOV.U32 R98, RZ, RZ, R123 ;  /* 0x000000ffff627224 */ /* 0x000fce00078e007b */
.L_x_3794:
[----:B------:R-:W-:Y:S05]  /*46290*/  BSYNC.RECONVERGENT B0 ;  /* 0x0000000000007941 */ /* 0x000fea0003800200 */
.L_x_3792:
        /* <DEDUP_REMOVED lines=18> */
.L_x_3796:
[----:B------:R-:W-:Y:S01]  /*463c0*/  MOV R46, R121 ;  /* 0x00000079002e7202 */ /* 0x000fe20000000f00 */
[----:B------:R-:W-:Y:S02]  /*463d0*/  IMAD.MOV.U32 R123, RZ, RZ, R48 ;  /* 0x000000ffff7b7224 */ /* 0x000fe400078e0030 */
[----:B------:R-:W-:Y:S02]  /*463e0*/  IMAD.MOV.U32 R121, RZ, RZ, R122 ;  /* 0x000000ffff797224 */ /* 0x000fe400078e007a */
[----:B------:R-:W-:-:S07]  /*463f0*/  IMAD.MOV.U32 R48, RZ, RZ, R49 ;  /* 0x000000ffff307224 */ /* 0x000fce00078e0031 */
.L_x_3797:
[----:B------:R-:W-:Y:S05]  /*46400*/  BSYNC.RECONVERGENT B0 ;  /* 0x0000000000007941 */ /* 0x000fea0003800200 */
.L_x_3795:
        /* <DEDUP_REMOVED lines=9> */
.L_x_3799:
[----:B------:R-:W-:Y:S01]  /*464a0*/  MOV R49, R120 ;  /* 0x0000007800317202 */ /* 0x000fe20000000f00 */
[----:B------:R-:W-:Y:S02]  /*464b0*/  IMAD.MOV.U32 R122, RZ, RZ, R51 ;  /* 0x000000ffff7a7224 */ /* 0x000fe400078e0033 */
[----:B------:R-:W-:Y:S02]  /*464c0*/  IMAD.MOV.U32 R120, RZ, RZ, R121 ;  /* 0x000000ffff787224 */ /* 0x000fe400078e0079 */
[----:B------:R-:W-:-:S07]  /*464d0*/  IMAD.MOV.U32 R51, RZ, RZ, R48 ;  /* 0x000000ffff337224 */ /* 0x000fce00078e0030 */
.L_x_3800:
[----:B------:R-:W-:Y:S05]  /*464e0*/  BSYNC.RECONVERGENT B0 ;  /* 0x0000000000007941 */ /* 0x000fea0003800200 */
.L_x_3798:
        /* <DEDUP_REMOVED lines=9> */
.L_x_3802:
[----:B------:R-:W-:Y:S01]  /*46580*/  MOV R48, R119 ;  /* 0x0000007700307202 */ /* 0x000fe20000000f00 */
[----:B------:R-:W-:Y:S02]  /*46590*/  IMAD.MOV.U32 R121, RZ, RZ, R50 ;  /* 0x000000ffff797224 */ /* 0x000fe400078e0032 */
[----:B------:R-:W-:Y:S02]  /*465a0*/  IMAD.MOV.U32 R119, RZ, RZ, R120 ;  /* 0x000000ffff777224 */ /* 0x000fe400078e0078 */
[----:B------:R-:W-:-:S07]  /*465b0*/  IMAD.MOV.U32 R50, RZ, RZ, R51 ;  /* 0x000000ffff327224 */ /* 0x000fce00078e0033 */
.L_x_3803:
[----:B------:R-:W-:Y:S05]  /*465c0*/  BSYNC.RECONVERGENT B0 ;  /* 0x0000000000007941 */ /* 0x000fea0003800200 */
.L_x_3801:
        /* <DEDUP_REMOVED lines=9> */
.L_x_3805:
[----:B------:R-:W-:Y:S01]  /*46660*/  MOV R51, R118 ;  /* 0x0000007600337202 */ /* 0x000fe20000000f00 */
[----:B------:R-:W-:Y:S02]  /*46670*/  IMAD.MOV.U32 R120, RZ, RZ, R53 ;  /* 0x000000ffff787224 */ /* 0x000fe400078e0035 */
[----:B------:R-:W-:Y:S02]  /*46680*/  IMAD.MOV.U32 R118, RZ, RZ, R119 ;  /* 0x000000ffff767224 */ /* 0x000fe400078e0077 */
[----:B------:R-:W-:-:S07]  /*46690*/  IMAD.MOV.U32 R53, RZ, RZ, R50 ;  /* 0x000000ffff357224 */ /* 0x000fce00078e0032 */
.L_x_3806:
[----:B------:R-:W-:Y:S05]  /*466a0*/  BSYNC.RECONVERGENT B0 ;  /* 0x0000000000007941 */ /* 0x000fea0003800200 */
.L_x_3804:
        /* <DEDUP_REMOVED lines=9> */
.L_x_3808:
[----:B------:R-:W-:Y:S01]  /*46740*/  MOV R50, R117 ;  /* 0x0000007500327202 */ /* 0x000fe20000000f00 */
[----:B------:R-:W-:Y:S02]  /*46750*/  IMAD.MOV.U32 R119, RZ, RZ, R52 ;  /* 0x000000ffff777224 */ /* 0x000fe400078e0034 */
[----:B------:R-:W-:Y:S02]  /*46760*/  IMAD.MOV.U32 R117, RZ, RZ, R118 ;  /* 0x000000ffff757224 */ /* 0x000fe400078e0076 */
[----:B------:R-:W-:-:S07]  /*46770*/  IMAD.MOV.U32 R52, RZ, RZ, R53 ;  /* 0x000000ffff347224 */ /* 0x000fce00078e0035 */
.L_x_3809:
[----:B------:R-:W-:Y:S05]  /*46780*/  BSYNC.RECONVERGENT B0 ;  /* 0x0000000000007941 */ /* 0x000fea0003800200 */
.L_x_3807:
        /* <DEDUP_REMOVED lines=9> */
.L_x_3811:
[----:B------:R-:W-:Y:S01]  /*46820*/  MOV R53, R116 ;  /* 0x0000007400357202 */ /* 0x000fe20000000f00 */
[----:B------:R-:W-:Y:S02]  /*46830*/  IMAD.MOV.U32 R118, RZ, RZ, R55 ;  /* 0x000000ffff767224 */ /* 0x000fe400078e0037 */
[----:B------:R-:W-:Y:S02]  /*46840*/  IMAD.MOV.U32 R116, RZ, RZ, R117 ;  /* 0x000000ffff747224 */ /* 0x000fe400078e0075 */
[----:B------:R-:W-:-:S07]  /*46850*/  IMAD.MOV.U32 R55, RZ, RZ, R52 ;  /* 0x000000ffff377224 */ /* 0x000fce00078e0034 */
.L_x_3812:
[----:B------:R-:W-:Y:S05]  /*46860*/  BSYNC.RECONVERGENT B0 ;  /* 0x0000000000007941 */ /* 0x000fea0003800200 */
.L_x_3810:
        /* <DEDUP_REMOVED lines=9> */
.L_x_3814:
[----:B------:R-:W-:Y:S01]  /*46900*/  MOV R52, R115 ;  /* 0x0000007300347202 */ /* 0x000fe20000000f00 */
[----:B------:R-:W-:Y:S02]  /*46910*/  IMAD.MOV.U32 R117, RZ, RZ, R54 ;  /* 0x000000ffff757224 */ /* 0x000fe400078e0036 */
[----:B------:R-:W-:Y:S02]  /*46920*/  IMAD.MOV.U32 R115, RZ, RZ, R116 ;  /* 0x000000ffff737224 */ /* 0x000fe400078e0074 */
[----:B------:R-:W-:-:S07]  /*46930*/  IMAD.MOV.U32 R54, RZ, RZ, R55 ;  /* 0x000000ffff367224 */ /* 0x000fce00078e0037 */
.L_x_3815:
[----:B------:R-:W-:Y:S05]  /*46940*/  BSYNC.RECONVERGENT B0 ;  /* 0x0000000000007941 */ /* 0x000fea0003800200 */
.L_x_3813:
        /* <DEDUP_REMOVED lines=9> */
.L_x_3817:
[----:B------:R-:W-:Y:S01]  /*469e0*/  MOV R55, R114 ;  /* 0x0000007200377202 */ /* 0x000fe20000000f00 */
[----:B------:R-:W-:Y:S02]  /*469f0*/  IMAD.MOV.U32 R116, RZ, RZ, R57 ;  /* 0x000000ffff747224 */ /* 0x000fe400078e0039 */
[----:B------:R-:W-:Y:S02]  /*46a00*/  IMAD.MOV.U32 R114, RZ, RZ, R115 ;  /* 0x000000ffff727224 */ /* 0x000fe400078e0073 */
[----:B------:R-:W-:-:S07]  /*46a10*/  IMAD.MOV.U32 R57, RZ, RZ, R54 ;  /* 0x000000ffff397224 */ /* 0x000fce00078e0036 */
.L_x_3818:
[----:B------:R-:W-:Y:S05]  /*46a20*/  BSYNC.RECONVERGENT B0 ;  /* 0x0000000000007941 */ /* 0x000fea0003800200 */
.L_x_3816:
        /* <DEDUP_REMOVED lines=9> */
.L_x_3820:
[----:B------:R-:W-:Y:S01]  /*46ac0*/  MOV R54, R113 ;  /* 0x0000007100367202 */ /* 0x000fe20000000f00 */
[----:B------:R-:W-:Y:S02]  /*46ad0*/  IMAD.MOV.U32 R115, RZ, RZ, R56 ;  /* 0x000000ffff737224 */ /* 0x000fe400078e0038 */
[----:B------:R-:W-:Y:S02]  /*46ae0*/  IMAD.MOV.U32 R113, RZ, RZ, R114 ;  /* 0x000000ffff717224 */ /* 0x000fe400078e0072 */
[----:B------:R-:W-:-:S07]  /*46af0*/  IMAD.MOV.U32 R56, RZ, RZ, R57 ;  /* 0x000000ffff387224 */ /* 0x000fce00078e0039 */
.L_x_3821:
[----:B------:R-:W-:Y:S05]  /*46b00*/  BSYNC.RECONVERGENT B0 ;  /* 0x0000000000007941 */ /* 0x000fea0003800200 */
.L_x_3819:
        /* <DEDUP_REMOVED lines=9> */
.L_x_3823:
[----:B------:R-:W-:Y:S01]  /*46ba0*/  MOV R57, R112 ;  /* 0x0000007000397202 */ /* 0x000fe20000000f00 */
[----:B------:R-:W-:Y:S02]  /*46bb0*/  IMAD.MOV.U32 R114, RZ, RZ, R59 ;  /* 0x000000ffff727224 */ /* 0x000fe400078e003b */
[----:B------:R-:W-:Y:S02]  /*46bc0*/  IMAD.MOV.U32 R112, RZ, RZ, R113 ;  /* 0x000000ffff707224 */ /* 0x000fe400078e0071 */
[----:B------:R-:W-:-:S07]  /*46bd0*/  IMAD.MOV.U32 R59, RZ, RZ, R56 ;  /* 0x000000ffff3b7224 */ /* 0x000fce00078e0038 */
.L_x_3824:
[----:B------:R-:W-:Y:S05]  /*46be0*/  BSYNC.RECONVERGENT B0 ;  /* 0x0000000000007941 */ /* 0x000fea0003800200 */
.L_x_3822:
        /* <DEDUP_REMOVED lines=9> */
.L_x_3826:
[----:B------:R-:W-:Y:S01]  /*46c80*/  MOV R56, R111 ;  /* 0x0000006f00387202 */ /* 0x000fe20000000f00 */
[----:B------:R-:W-:Y:S02]  /*46c90*/  IMAD.MOV.U32 R113, RZ, RZ, R58 ;  /* 0x000000ffff717224 */ /* 0x000fe400078e003a */
[----:B------:R-:W-:Y:S02]  /*46ca0*/  IMAD.MOV.U32 R111, RZ, RZ, R112 ;  /* 0x000000ffff6f7224 */ /* 0x000fe400078e0070 */
[----:B------:R-:W-:-:S07]  /*46cb0*/  IMAD.MOV.U32 R58, RZ, RZ, R59 ;  /* 0x000000ffff3a7224 */ /* 0x000fce00078e003b */
.L_x_3827:
[----:B------:R-:W-:Y:S05]  /*46cc0*/  BSYNC.RECONVERGENT B0 ;  /* 0x0000000000007941 */ /* 0x000fea0003800200 */
.L_x_3825:
        /* <DEDUP_REMOVED lines=9> */
.L_x_3829:
[----:B------:R-:W-:Y:S01]  /*46d60*/  MOV R59, R110 ;  /* 0x0000006e003b7202 */ /* 0x000fe20000000f00 */
[----:B------:R-:W-:Y:S02]  /*46d70*/  IMAD.MOV.U32 R112, RZ, RZ, R61 ;  /* 0x000000ffff707224 */ /* 0x000fe400078e003d */
[----:B------:R-:W-:Y:S02]  /*46d80*/  IMAD.MOV.U32 R110, RZ, RZ, R111 ;  /* 0x000000ffff6e7224 */ /* 0x000fe400078e006f */
[----:B------:R-:W-:-:S07]  /*46d90*/  IMAD.MOV.U32 R61, RZ, RZ, R58 ;  /* 0x000000ffff3d7224 */ /* 0x000fce00078e003a */
.L_x_3830:
[----:B------:R-:W-:Y:S05]  /*46da0*/  BSYNC.RECONVERGENT B0 ;  /* 0x0000000000007941 */ /* 0x000fea0003800200 */
.L_x_3828:
        /* <DEDUP_REMOVED lines=9> */
.L_x_3832:
[----:B------:R-:W-:Y:S01]  /*46e40*/  MOV R58, R109 ;  /* 0x0000006d003a7202 */ /* 0x000fe20000000f00 */
[----:B------:R-:W-:Y:S02]  /*46e50*/  IMAD.MOV.U32 R111, RZ, RZ, R60 ;  /* 0x000000ffff6f7224 */ /* 0x000fe400078e003c */
[----:B------:R-:W-:Y:S02]  /*46e60*/  IMAD.MOV.U32 R109, RZ, RZ, R110 ;  /* 0x000000ffff6d7224 */ /* 0x000fe400078e006e */
[----:B------:R-:W-:-:S07]  /*46e70*/  IMAD.MOV.U32 R60, RZ, RZ, R61 ;  /* 0x000000ffff3c7224 */ /* 0x000fce00078e003d */
.L_x_3833:
[----:B------:R-:W-:Y:S05]  /*46e80*/  BSYNC.RECONVERGENT B0 ;  /* 0x0000000000007941 */ /* 0x000fea0003800200 */
.L_x_3831:
        /* <DEDUP_REMOVED lines=9> */
.L_x_3835:
[----:B------:R-:W-:Y:S01]  /*46f20*/  MOV R61, R108 ;  /* 0x0000006c003d7202 */ /* 0x000fe20000000f00 */
[----:B------:R-:W-:Y:S02]  /*46f30*/  IMAD.MOV.U32 R110, RZ, RZ, R63 ;  /* 0x000000ffff6e7224 */ /* 0x000fe400078e003f */
[----:B------:R-:W-:Y:S02]  /*46f40*/  IMAD.MOV.U32 R108, RZ, RZ, R109 ;  /* 0x000000ffff6c7224 */ /* 0x000fe400078e006d */
[----:B------:R-:W-:-:S07]  /*46f50*/  IMAD.MOV.U32 R63, RZ, RZ, R60 ;  /* 0x000000ffff3f7224 */ /* 0x000fce00078e003c */
.L_x_3836:
[----:B------:R-:W-:Y:S05]  /*46f60*/  BSYNC.RECONVERGENT B0 ;  /* 0x0000000000007941 */ /* 0x000fea0003800200 */
.L_x_3834:
        /* <DEDUP_REMOVED lines=9> */
.L_x_3838:
[----:B------:R-:W-:Y:S01]  /*47000*/  MOV R60, R107 ;  /* 0x0000006b003c7202 */ /* 0x000fe20000000f00 */
[----:B------:R-:W-:Y:S02]  /*47010*/  IMAD.MOV.U32 R109, RZ, RZ, R62 ;  /* 0x000000ffff6d7224 */ /* 0x000fe400078e003e */
[----:B------:R-:W-:Y:S02]  /*47020*/  IMAD.MOV.U32 R107, RZ, RZ, R108 ;  /* 0x000000ffff6b7224 */ /* 0x000fe400078e006c */
[----:B------:R-:W-:-:S07]  /*47030*/  IMAD.MOV.U32 R62, RZ, RZ, R63 ;  /* 0x000000ffff3e7224 */ /* 0x000fce00078e003f */
.L_x_3839:
[----:B------:R-:W-:Y:S05]  /*47040*/  BSYNC.RECONVERGENT B0 ;  /* 0x0000000000007941 */ /* 0x000fea0003800200 */
.L_x_3837:
        /* <DEDUP_REMOVED lines=9> */
.L_x_3841:
[----:B------:R-:W-:Y:S01]  /*470e0*/  MOV R63, R106 ;  /* 0x0000006a003f7202 */ /* 0x000fe20000000f00 */
[----:B------:R-:W-:Y:S02]  /*470f0*/  IMAD.MOV.U32 R108, RZ, RZ, R65 ;  /* 0x000000ffff6c7224 */ /* 0x000fe400078e0041 */
[----:B------:R-:W-:Y:S02]  /*47100*/  IMAD.MOV.U32 R106, RZ, RZ, R107 ;  /* 0x000000ffff6a7224 */ /* 0x000fe400078e006b */
[----:B------:R-:W-:-:S07]  /*47110*/  IMAD.MOV.U32 R65, RZ, RZ, R62 ;  /* 0x000000ffff417224 */ /* 0x000fce00078e003e */
.L_x_3842:
[----:B------:R-:W-:Y:S05]  /*47120*/  BSYNC.RECONVERGENT B0 ;  /* 0x0000000000007941 */ /* 0x000fea0003800200 */
.L_x_3840:
        /* <DEDUP_REMOVED lines=9> */
.L_x_3844:
[----:B------:R-:W-:Y:S01]  /*471c0*/  MOV R62, R105 ;  /* 0x00000069003e7202 */ /* 0x000fe20000000f00 */
[----:B------:R-:W-:Y:S02]  /*471d0*/  IMAD.MOV.U32 R107, RZ, RZ, R64 ;  /* 0x000000ffff6b7224 */ /* 0x000fe400078e0040 */
[----:B------:R-:W-:Y:S02]  /*471e0*/  IMAD.MOV.U32 R105, RZ, RZ, R106 ;  /* 0x000000ffff697224 */ /* 0x000fe400078e006a */
[----:B------:R-:W-:-:S07]  /*471f0*/  IMAD.MOV.U32 R64, RZ, RZ, R65 ;  /* 0x000000ffff407224 */ /* 0x000fce00078e0041 */
.L_x_3845:
[----:B------:R-:W-:Y:S05]  /*47200*/  BSYNC.RECONVERGENT B0 ;  /* 0x0000000000007941 */ /* 0x000fea0003800200 */
.L_x_3843:
        /* <DEDUP_REMOVED lines=9> */
.L_x_3847:
[----:B------:R-:W-:Y:S01]  /*472a0*/  MOV R65, R104 ;  /* 0x0000006800417202 */ /* 0x000fe20000000f00 */
[----:B------:R-:W-:Y:S02]  /*472b0*/  IMAD.MOV.U32 R106, RZ, RZ, R67 ;  /* 0x000000ffff6a7224 */ /* 0x000fe400078e0043 */
[----:B------:R-:W-:Y:S02]  /*472c0*/  IMAD.MOV.U32 R104, RZ, RZ, R105 ;  /* 0x000000ffff687224 */ /* 0x000fe400078e0069 */
[----:B------:R-:W-:-:S07]  /*472d0*/  IMAD.MOV.U32 R67, RZ, RZ, R64 ;  /* 0x000000ffff437224 */ /* 0x000fce00078e0040 */
.L_x_3848:
[----:B------:R-:W-:Y:S05]  /*472e0*/  BSYNC.RECONVERGENT B0 ;  /* 0x0000000000007941 */ /* 0x000fea0003800200 */
.L_x_3846:
        /* <DEDUP_REMOVED lines=9> */
.L_x_3850:
[----:B------:R-:W-:Y:S01]  /*47380*/  MOV R64, R103 ;  /* 0x0000006700407202 */ /* 0x000fe20000000f00 */
[----:B------:R-:W-:Y:S02]  /*47390*/  IMAD.MOV.U32 R105, RZ, RZ, R66 ;  /* 0x000000ffff697224 */ /* 0x000fe400078e0042 */
[----:B------:R-:W-:Y:S02]  /*473a0*/  IMAD.MOV.U32 R103, RZ, RZ, R104 ;  /* 0x000000ffff677224 */ /* 0x000fe400078e0068 */
[----:B------:R-:W-:-:S07]  /*473b0*/  IMAD.MOV.U32 R66, RZ, RZ, R67 ;  /* 0x000000ffff427224 */ /* 0x000fce00078e0043 */
.L_x_3851:
[----:B------:R-:W-:Y:S05]  /*473c0*/  BSYNC.RECONVERGENT B0 ;  /* 0x0000000000007941 */ /* 0x000fea0003800200 */
.L_x_3849:
        /* <DEDUP_REMOVED lines=9> */
.L_x_3853:
[----:B------:R-:W-:Y:S01]  /*47460*/  MOV R67, R102 ;  /* 0x0000006600437202 */ /* 0x000fe20000000f00 */
[----:B------:R-:W-:Y:S02]  /*47470*/  IMAD.MOV.U32 R104, RZ, RZ, R69 ;  /* 0x000000ffff687224 */ /* 0x000fe400078e0045 */
[----:B------:R-:W-:Y:S02]  /*47480*/  IMAD.MOV.U32 R102, RZ, RZ, R103 ;  /* 0x000000ffff667224 */ /* 0x000fe400078e0067 */
[----:B------:R-:W-:-:S07]  /*47490*/  IMAD.MOV.U32 R69, RZ, RZ, R66 ;  /* 0x000000ffff457224 */ /* 0x000fce00078e0042 */
.L_x_3854:
[----:B------:R-:W-:Y:S05]  /*474a0*/  BSYNC.RECONVERGENT B0 ;  /* 0x0000000000007941 */ /* 0x000fea0003800200 */
.L_x_3852:
        /* <DEDUP_REMOVED lines=9> */
.L_x_3856:
[----:B------:R-:W-:Y:S01]  /*47540*/  MOV R66, R101 ;  /* 0x0000006500427202 */ /* 0x000fe20000000f00 */
[----:B------:R-:W-:Y:S02]  /*47550*/  IMAD.MOV.U32 R103, RZ, RZ, R68 ;  /* 0x000000ffff677224 */ /* 0x000fe400078e0044 */
[----:B------:R-:W-:Y:S02]  /*47560*/  IMAD.MOV.U32 R101, RZ, RZ, R102 ;  /* 0x000000ffff657224 */ /* 0x000fe400078e0066 */
[----:B------:R-:W-:-:S07]  /*47570*/  IMAD.MOV.U32 R68, RZ, RZ, R69 ;  /* 0x000000ffff447224 */ /* 0x000fce00078e0045 */
.L_x_3857:
[----:B------:R-:W-:Y:S05]  /*47580*/  BSYNC.RECONVERGENT B0 ;  /* 0x0000000000007941 */ /* 0x000fea0003800200 */
.L_x_3855:
        /* <DEDUP_REMOVED lines=9> */
.L_x_3859:
[----:B------:R-:W-:Y:S01]  /*47620*/  MOV R69, R100 ;  /* 0x0000006400457202 */ /* 0x000fe20000000f00 */
[----:B------:R-:W-:Y:S02]  /*47630*/  IMAD.MOV.U32 R102, RZ, RZ, R71 ;  /* 0x000000ffff667224 */ /* 0x000fe400078e0047 */
[----:B------:R-:W-:Y:S02]  /*47640*/  IMAD.MOV.U32 R100, RZ, RZ, R101 ;  /* 0x000000ffff647224 */ /* 0x000fe400078e0065 */
[----:B------:R-:W-:-:S07]  /*47650*/  IMAD.MOV.U32 R71, RZ, RZ, R68 ;  /* 0x000000ffff477224 */ /* 0x000fce00078e0044 */
.L_x_3860:
[----:B------:R-:W-:Y:S05]  /*47660*/  BSYNC.RECONVERGENT B0 ;  /* 0x0000000000007941 */ /* 0x000fea0003800200 */
.L_x_3858:
        /* <DEDUP_REMOVED lines=9> */
.L_x_3862:
[----:B------:R-:W-:Y:S01]  /*47700*/  MOV R68, R99 ;  /* 0x0000006300447202 */ /* 0x000fe20000000f00 */
[----:B------:R-:W-:Y:S02]  /*47710*/  IMAD.MOV.U32 R101, RZ, RZ, R70 ;  /* 0x000000ffff657224 */ /* 0x000fe400078e0046 */
[----:B------:R-:W-:Y:S02]  /*47720*/  IMAD.MOV.U32 R99, RZ, RZ, R100 ;  /* 0x000000ffff637224 */ /* 0x000fe400078e0064 */
[----:B------:R-:W-:-:S07]  /*47730*/  IMAD.MOV.U32 R70, RZ, RZ, R71 ;  /* 0x000000ffff467224 */ /* 0x000fce00078e0047 */
.L_x_3863:
[----:B------:R-:W-:Y:S05]  /*47740*/  BSYNC.RECONVERGENT B0 ;  /* 0x0000000000007941 */ /* 0x000fea0003800200 */
.L_x_3861:
        /* <DEDUP_REMOVED lines=9> */
.L_x_3865:
[----:B------:R-:W-:Y:S01]  /*477e0*/  MOV R71, R96 ;  /* 0x0000006000477202 */ /* 0x000fe20000000f00 */
[----:B------:R-:W-:Y:S02]  /*477f0*/  IMAD.MOV.U32 R100, RZ, RZ, R73 ;  /* 0x000000ffff647224 */ /* 0x000fe400078e0049 */
[----:B------:R-:W-:Y:S02]  /*47800*/  IMAD.MOV.U32 R96, RZ, RZ, R99 ;  /* 0x000000ffff607224 */ /* 0x000fe400078e0063 */
[----:B------:R-:W-:-:S07]  /*47810*/  IMAD.MOV.U32 R73, RZ, RZ, R70 ;  /* 0x000000ffff497224 */ /* 0x000fce00078e0046 */
.L_x_3866:
[----:B------:R-:W-:Y:S05]  /*47820*/  BSYNC.RECONVERGENT B0 ;  /* 0x0000000000007941 */ /* 0x000fea0003800200 */
.L_x_3864:
        /* <DEDUP_REMOVED lines=9> */
.L_x_3868:
[----:B------:R-:W-:Y:S01]  /*478c0*/  MOV R70, R97 ;  /* 0x0000006100467202 */ /* 0x000fe20000000f00 */
[----:B------:R-:W-:Y:S02]  /*478d0*/  IMAD.MOV.U32 R99, RZ, RZ, R72 ;  /* 0x000000ffff637224 */ /* 0x000fe400078e0048 */
[----:B------:R-:W-:Y:S02]  /*478e0*/  IMAD.MOV.U32 R97, RZ, RZ, R96 ;  /* 0x000000ffff617224 */ /* 0x000fe400078e0060 */
[----:B------:R-:W-:-:S07]  /*478f0*/  IMAD.MOV.U32 R72, RZ, RZ, R73 ;  /* 0x000000ffff487224 */ /* 0x000fce00078e0049 */
.L_x_3869:
[----:B------:R-:W-:Y:S05]  /*47900*/  BSYNC.RECONVERGENT B0 ;  /* 0x0000000000007941 */ /* 0x000fea0003800200 */
.L_x_3867:
        /* <DEDUP_REMOVED lines=9> */
.L_x_3871:
[----:B------:R-:W-:Y:S01]  /*479a0*/  MOV R73, R94 ;  /* 0x0000005e00497202 */ /* 0x000fe20000000f00 */
[----:B------:R-:W-:Y:S02]  /*479b0*/  IMAD.MOV.U32 R96, RZ, RZ, R75 ;  /* 0x000000ffff607224 */ /* 0x000fe400078e004b */
[----:B------:R-:W-:Y:S02]  /*479c0*/  IMAD.MOV.U32 R94, RZ, RZ, R97 ;  /* 0x000000ffff5e7224 */ /* 0x000fe400078e0061 */
[----:B------:R-:W-:-:S07]  /*479d0*/  IMAD.MOV.U32 R75, RZ, RZ, R72 ;  /* 0x000000ffff4b7224 */ /* 0x000fce00078e0048 */
.L_x_3872:
[----:B------:R-:W-:Y:S05]  /*479e0*/  BSYNC.RECONVERGENT B0 ;  /* 0x0000000000007941 */ /* 0x000fea0003800200 */
.L_x_3870:
        /* <DEDUP_REMOVED lines=9> */
.L_x_3874:
[----:B------:R-:W-:Y:S01]  /*47a80*/  MOV R72, R95 ;  /* 0x0000005f00487202 */ /* 0x000fe20000000f00 */
[----:B------:R-:W-:Y:S02]  /*47a90*/  IMAD.MOV.U32 R97, RZ, RZ, R74 ;  /* 0x000000ffff617224 */ /* 0x000fe400078e004a */
[----:B------:R-:W-:Y:S02]  /*47aa0*/  IMAD.MOV.U32 R95, RZ, RZ, R94 ;  /* 0x000000ffff5f7224 */ /* 0x000fe400078e005e */
[----:B------:R-:W-:-:S07]  /*47ab0*/  IMAD.MOV.U32 R74, RZ, RZ, R75 ;  /* 0x000000ffff4a7224 */ /* 0x000fce00078e004b */
.L_x_3875:
[----:B------:R-:W-:Y:S05]  /*47ac0*/  BSYNC.RECONVERGENT B0 ;  /* 0x0000000000007941 */ /* 0x000fea0003800200 */
.L_x_3873:
        /* <DEDUP_REMOVED lines=9> */
.L_x_3877:
[----:B------:R-:W-:Y:S01]  /*47b60*/  MOV R75, R92 ;  /* 0x0000005c004b7202 */ /* 0x000fe20000000f00 */
[----:B------:R-:W-:Y:S02]  /*47b70*/  IMAD.MOV.U32 R94, RZ, RZ, R77 ;  /* 0x000000ffff5e7224 */ /* 0x000fe400078e004d */
[----:B------:R-:W-:Y:S02]  /*47b80*/  IMAD.MOV.U32 R92, RZ, RZ, R95 ;  /* 0x000000ffff5c7224 */ /* 0x000fe400078e005f */
[----:B------:R-:W-:-:S07]  /*47b90*/  IMAD.MOV.U32 R77, RZ, RZ, R74 ;  /* 0x000000ffff4d7224 */ /* 0x000fce00078e004a */
.L_x_3878:
[----:B------:R-:W-:Y:S05]  /*47ba0*/  BSYNC.RECONVERGENT B0 ;  /* 0x0000000000007941 */ /* 0x000fea0003800200 */
.L_x_3876:
        /* <DEDUP_REMOVED lines=9> */
.L_x_3880:
[----:B------:R-:W-:Y:S01]  /*47c40*/  MOV R74, R93 ;  /* 0x0000005d004a7202 */ /* 0x000fe20000000f00 */
[----:B------:R-:W-:Y:S02]  /*47c50*/  IMAD.MOV.U32 R95, RZ, RZ, R76 ;  /* 0x000000ffff5f7224 */ /* 0x000fe400078e004c */
[----:B------:R-:W-:Y:S02]  /*47c60*/  IMAD.MOV.U32 R93, RZ, RZ, R92 ;  /* 0x000000ffff5d7224 */ /* 0x000fe400078e005c */
[----:B------:R-:W-:-:S07]  /*47c70*/  IMAD.MOV.U32 R76, RZ, RZ, R77 ;  /* 0x000000ffff4c7224 */ /* 0x000fce00078e004d */
.L_x_3881:
[----:B------:R-:W-:Y:S05]  /*47c80*/  BSYNC.RECONVERGENT B0 ;  /* 0x0000000000007941 */ /* 0x000fea0003800200 */
.L_x_3879:
        /* <DEDUP_REMOVED lines=9> */
.L_x_3883:
[----:B------:R-:W-:Y:S01]  /*47d20*/  MOV R77, R90 ;  /* 0x0000005a004d7202 */ /* 0x000fe20000000f00 */
[----:B------:R-:W-:Y:S02]  /*47d30*/  IMAD.MOV.U32 R92, RZ, RZ, R79 ;  /* 0x000000ffff5c7224 */ /* 0x000fe400078e004f */
[----:B------:R-:W-:Y:S02]  /*47d40*/  IMAD.MOV.U32 R90, RZ, RZ, R93 ;  /* 0x000000ffff5a7224 */ /* 0x000fe400078e005d */
[----:B------:R-:W-:-:S07]  /*47d50*/  IMAD.MOV.U32 R79, RZ, RZ, R76 ;  /* 0x000000ffff4f7224 */ /* 0x000fce00078e004c */
.L_x_3884:
[----:B------:R-:W-:Y:S05]  /*47d60*/  BSYNC.RECONVERGENT B0 ;  /* 0x0000000000007941 */ /* 0x000fea0003800200 */
.L_x_3882:
        /* <DEDUP_REMOVED lines=9> */
.L_x_3886:
[----:B------:R-:W-:Y:S01]  /*47e00*/  MOV R76, R91 ;  /* 0x0000005b004c7202 */ /* 0x000fe20000000f00 */
[----:B------:R-:W-:Y:S02]  /*47e10*/  IMAD.MOV.U32 R93, RZ, RZ, R78 ;  /* 0x000000ffff5d7224 */ /* 0x000fe400078e004e */
[----:B------:R-:W-:Y:S02]  /*47e20*/  IMAD.MOV.U32 R91, RZ, RZ, R90 ;  /* 0x000000ffff5b7224 */ /* 0x000fe400078e005a */
[----:B------:R-:W-:-:S07]  /*47e30*/  IMAD.MOV.U32 R78, RZ, RZ, R79 ;  /* 0x000000ffff4e7224 */ /* 0x000fce00078e004f */
.L_x_3887:
[----:B------:R-:W-:Y:S05]  /*47e40*/  BSYNC.RECONVERGENT B0 ;  /* 0x0000000000007941 */ /* 0x000fea0003800200 */
.L_x_3885:
        /* <DEDUP_REMOVED lines=9> */
.L_x_3889:
[----:B------:R-:W-:Y:S01]  /*47ee0*/  MOV R79, R88 ;  /* 0x00000058004f7202 */ /* 0x000fe20000000f00 */
[----:B------:R-:W-:Y:S02]  /*47ef0*/  IMAD.MOV.U32 R90, RZ, RZ, R81 ;  /* 0x000000ffff5a7224 */ /* 0x000fe400078e0051 */
[----:B------:R-:W-:Y:S02]  /*47f00*/  IMAD.MOV.U32 R88, RZ, RZ, R91 ;  /* 0x000000ffff587224 */ /* 0x000fe400078e005b */
[----:B------:R-:W-:-:S07]  /*47f10*/  IMAD.MOV.U32 R81, RZ, RZ, R78 ;  /* 0x000000ffff517224 */ /* 0x000fce00078e004e */
.L_x_3890:
[----:B------:R-:W-:Y:S05]  /*47f20*/  BSYNC.RECONVERGENT B0 ;  /* 0x0000000000007941 */ /* 0x000fea0003800200 */
.L_x_3888:
        /* <DEDUP_REMOVED lines=9> */
.L_x_3892:
[----:B------:R-:W-:Y:S01]  /*47fc0*/  MOV R78, R89 ;  /* 0x00000059004e7202 */ /* 0x000fe20000000f00 */
[----:B------:R-:W-:Y:S02]  /*47fd0*/  IMAD.MOV.U32 R91, RZ, RZ, R80 ;  /* 0x000000ffff5b7224 */ /* 0x000fe400078e0050 */
[----:B------:R-:W-:Y:S02]  /*47fe0*/  IMAD.MOV.U32 R89, RZ, RZ, R88 ;  /* 0x000000ffff597224 */ /* 0x000fe400078e0058 */
[----:B------:R-:W-:-:S07]  /*47ff0*/  IMAD.MOV.U32 R80, RZ, RZ, R81 ;  /* 0x000000ffff507224 */ /* 0x000fce00078e0051 */
.L_x_3893:
[----:B------:R-:W-:Y:S05]  /*48000*/  BSYNC.RECONVERGENT B0 ;  /* 0x0000000000007941 */ /* 0x000fea0003800200 */
.L_x_3891:
        /* <DEDUP_REMOVED lines=9> */
.L_x_3895:
[----:B------:R-:W-:Y:S01]  /*480a0*/  MOV R81, R86 ;  /* 0x0000005600517202 */ /* 0x000fe20000000f00 */
[----:B------:R-:W-:Y:S02]  /*480b0*/  IMAD.MOV.U32 R88, RZ, RZ, R83 ;  /* 0x000000ffff587224 */ /* 0x000fe400078e0053 */
[----:B------:R-:W-:Y:S02]  /*480c0*/  IMAD.MOV.U32 R86, RZ, RZ, R89 ;  /* 0x000000ffff567224 */ /* 0x000fe400078e0059 */
[----:B------:R-:W-:-:S07]  /*480d0*/  IMAD.MOV.U32 R83, RZ, RZ, R80 ;  /* 0x000000ffff537224 */ /* 0x000fce00078e0050 */
.L_x_3896:
[----:B------:R-:W-:Y:S05]  /*480e0*/  BSYNC.RECONVERGENT B0 ;  /* 0x0000000000007941 */ /* 0x000fea0003800200 */
.L_x_3894:
        /* <DEDUP_REMOVED lines=9> */
.L_x_3898:
[----:B------:R-:W-:Y:S01]  /*48180*/  MOV R80, R87 ;  /* 0x0000005700507202 */ /* 0x000fe20000000f00 */
[----:B------:R-:W-:Y:S02]  /*48190*/  IMAD.MOV.U32 R89, RZ, RZ, R82 ;  /* 0x000000ffff597224 */ /* 0x000fe400078e0052 */
[----:B------:R-:W-:Y:S02]  /*481a0*/  IMAD.MOV.U32 R87, RZ, RZ, R86 ;  /* 0x000000ffff577224 */ /* 0x000fe400078e0056 */
[----:B------:R-:W-:-:S07]  /*481b0*/  IMAD.MOV.U32 R82, RZ, RZ, R83 ;  /* 0x000000ffff527224 */ /* 0x000fce00078e0053 */
.L_x_3899:
[----:B------:R-:W-:Y:S05]  /*481c0*/  BSYNC.RECONVERGENT B0 ;  /* 0x0000000000007941 */ /* 0x000fea0003800200 */
.L_x_3897:
        /* <DEDUP_REMOVED lines=9> */
.L_x_3901:
[----:B------:R-:W-:Y:S01]  /*48260*/  MOV R83, R84 ;  /* 0x0000005400537202 */ /* 0x000fe20000000f00 */
[----:B------:R-:W-:Y:S02]  /*48270*/  IMAD.MOV.U32 R86, RZ, RZ, R85 ;  /* 0x000000ffff567224 */ /* 0x000fe400078e0055 */
[----:B------:R-:W-:Y:S02]  /*48280*/  IMAD.MOV.U32 R84, RZ, RZ, R87 ;  /* 0x000000ffff547224 */ /* 0x000fe400078e0057 */
[----:B------:R-:W-:-:S07]  /*48290*/  IMAD.MOV.U32 R85, RZ, RZ, R82 ;  /* 0x000000ffff557224 */ /* 0x000fce00078e0052 */
.L_x_3902:
[----:B------:R-:W-:Y:S05]  /*482a0*/  BSYNC.RECONVERGENT B0 ;  /* 0x0000000000007941 */ /* 0x000fea0003800200 */
.L_x_3900:
        /* <DEDUP_REMOVED lines=9> */
.L_x_3904:
[----:B------:R-:W-:Y:S01]  /*48340*/  MOV R82, R35 ;  /* 0x0000002300527202 */ /* 0x000fe20000000f00 */
[----:B------:R-:W-:Y:S02]  /*48350*/  IMAD.MOV.U32 R87, RZ, RZ, R34 ;  /* 0x000000ffff577224 */ /* 0x000fe400078e0022 */
[----:B------:R-:W-:Y:S02]  /*48360*/  IMAD.MOV.U32 R35, RZ, RZ, R84 ;  /* 0x000000ffff237224 */ /* 0x000fe400078e0054 */
[----:B------:R-:W-:-:S07]  /*48370*/  IMAD.MOV.U32 R34, RZ, RZ, R85 ;  /* 0x000000ffff227224 */ /* 0x000fce00078e0055 */
.L_x_3905:
[----:B------:R-:W-:Y:S05]  /*48380*/  BSYNC.RECONVERGENT B0 ;  /* 0x0000000000007941 */ /* 0x000fea0003800200 */
.L_x_3903:
        /* <DEDUP_REMOVED lines=9> */
.L_x_3907:
[----:B------:R-:W-:Y:S01]  /*48420*/  MOV R85, R32 ;  /* 0x0000002000557202 */ /* 0x000fe20000000f00 */
[----:B------:R-:W-:Y:S02]  /*48430*/  IMAD.MOV.U32 R84, RZ, RZ, R33 ;  /* 0x000000ffff547224 */ /* 0x000fe400078e0021 */
[----:B------:R-:W-:Y:S02]  /*48440*/  IMAD.MOV.U32 R32, RZ, RZ, R35 ;  /* 0x000000ffff207224 */ /* 0x000fe400078e0023 */
[----:B------:R-:W-:-:S07]  /*48450*/  IMAD.MOV.U32 R33, RZ, RZ, R34 ;  /* 0x000000ffff217224 */ /* 0x000fce00078e0022 */
.L_x_3908:
[----:B------:R-:W-:Y:S05]  /*48460*/  BSYNC.RECONVERGENT B0 ;  /* 0x0000000000007941 */ /* 0x000fea0003800200 */
.L_x_3906:
        /* <DEDUP_REMOVED lines=9> */
.L_x_3910:
[----:B------:R-:W-:Y:S01]  /*48500*/  MOV R34, R31 ;  /* 0x0000001f00227202 */ /* 0x000fe20000000f00 */
[----:B------:R-:W-:Y:S02]  /*48510*/  IMAD.MOV.U32 R35, RZ, RZ, R30 ;  /* 0x000000ffff237224 */ /* 0x000fe400078e001e */
[----:B------:R-:W-:Y:S02]  /*48520*/  IMAD.MOV.U32 R31, RZ, RZ, R32 ;  /* 0x000000ffff1f7224 */ /* 0x000fe400078e0020 */
[----:B------:R-:W-:-:S07]  /*48530*/  IMAD.MOV.U32 R30, RZ, RZ, R33 ;  /* 0x000000ffff1e7224 */ /* 0x000fce00078e0021 */
.L_x_3911:
[----:B------:R-:W-:Y:S05]  /*48540*/  BSYNC.RECONVERGENT B0 ;  /* 0x0000000000007941 */ /* 0x000fea0003800200 */
.L_x_3909:
        /* <DEDUP_REMOVED lines=9> */
.L_x_3913:
[----:B------:R-:W-:Y:S01]  /*485e0*/  MOV R33, R28 ;  /* 0x0000001c00217202 */ /* 0x000fe20000000f00 */
[----:B------:R-:W-:Y:S02]  /*485f0*/  IMAD.MOV.U32 R32, RZ, RZ, R29 ;  /* 0x000000ffff207224 */ /* 0x000fe400078e001d */
[----:B------:R-:W-:Y:S02]  /*48600*/  IMAD.MOV.U32 R28, RZ, RZ, R31 ;  /* 0x000000ffff1c7224 */ /* 0x000fe400078e001f */
[----:B------:R-:W-:-:S07]  /*48610*/  IMAD.MOV.U32 R29, RZ, RZ, R30 ;  /* 0x000000ffff1d7224 */ /* 0x000fce00078e001e */
.L_x_3914:
[----:B------:R-:W-:Y:S05]  /*48620*/  BSYNC.RECONVERGENT B0 ;  /* 0x0000000000007941 */ /* 0x000fea0003800200 */
.L_x_3912:
        /* <DEDUP_REMOVED lines=9> */
.L_x_3916:
[----:B------:R-:W-:Y:S01]  /*486c0*/  MOV R30, R27 ;  /* 0x0000001b001e7202 */ /* 0x000fe20000000f00 */
[----:B------:R-:W-:Y:S02]  /*486d0*/  IMAD.MOV.U32 R31, RZ, RZ, R26 ;  /* 0x000000ffff1f7224 */ /* 0x000fe400078e001a */
[----:B------:R-:W-:Y:S02]  /*486e0*/  IMAD.MOV.U32 R27, RZ, RZ, R28 ;  /* 0x000000ffff1b7224 */ /* 0x000fe400078e001c */
[----:B------:R-:W-:-:S07]  /*486f0*/  IMAD.MOV.U32 R26, RZ, RZ, R29 ;  /* 0x000000ffff1a7224 */ /* 0x000fce00078e001d */
.L_x_3917:
[----:B------:R-:W-:Y:S05]  /*48700*/  BSYNC.RECONVERGENT B0 ;  /* 0x0000000000007941 */ /* 0x000fea0003800200 */
.L_x_3915:
        /* <DEDUP_REMOVED lines=9> */
.L_x_3919:
[----:B------:R-:W-:Y:S01]  /*487a0*/  MOV R29, R24 ;  /* 0x00000018001d7202 */ /* 0x000fe20000000f00 */
[----:B------:R-:W-:Y:S02]  /*487b0*/  IMAD.MOV.U32 R28, RZ, RZ, R25 ;  /* 0x000000ffff1c7224 */ /* 0x000fe400078e0019 */
[----:B------:R-:W-:Y:S02]  /*487c0*/  IMAD.MOV.U32 R24, RZ, RZ, R27 ;  /* 0x000000ffff187224 */ /* 0x000fe400078e001b */
[----:B------:R-:W-:-:S07]  /*487d0*/  IMAD.MOV.U32 R25, RZ, RZ, R26 ;  /* 0x000000ffff197224 */ /* 0x000fce00078e001a */
.L_x_3920:
[----:B------:R-:W-:Y:S05]  /*487e0*/  BSYNC.RECONVERGENT B0 ;  /* 0x0000000000007941 */ /* 0x000fea0003800200 */
.L_x_3918:
        /* <DEDUP_REMOVED lines=9> */
.L_x_3922:
[----:B------:R-:W-:Y:S01]  /*48880*/  MOV R26, R23 ;  /* 0x00000017001a7202 */ /* 0x000fe20000000f00 */
[----:B------:R-:W-:Y:S02]  /*48890*/  IMAD.MOV.U32 R27, RZ, RZ, R22 ;  /* 0x000000ffff1b7224 */ /* 0x000fe400078e0016 */
[----:B------:R-:W-:Y:S02]  /*488a0*/  IMAD.MOV.U32 R23, RZ, RZ, R24 ;  /* 0x000000ffff177224 */ /* 0x000fe400078e0018 */
[----:B------:R-:W-:-:S07]  /*488b0*/  IMAD.MOV.U32 R22, RZ, RZ, R25 ;  /* 0x000000ffff167224 */ /* 0x000fce00078e0019 */
.L_x_3923:
[----:B------:R-:W-:Y:S05]  /*488c0*/  BSYNC.RECONVERGENT B0 ;  /* 0x0000000000007941 */ /* 0x000fea0003800200 */
.L_x_3921:
        /* <DEDUP_REMOVED lines=9> */
.L_x_3925:
[----:B------:R-:W-:Y:S01]  /*48960*/  MOV R25, R20 ;  /* 0x0000001400197202 */ /* 0x000fe20000000f00 */
[----:B------:R-:W-:Y:S02]  /*48970*/  IMAD.MOV.U32 R24, RZ, RZ, R21 ;  /* 0x000000ffff187224 */ /* 0x000fe400078e0015 */
[----:B------:R-:W-:Y:S02]  /*48980*/  IMAD.MOV.U32 R20, RZ, RZ, R23 ;  /* 0x000000ffff147224 */ /* 0x000fe400078e0017 */
[----:B------:R-:W-:-:S07]  /*48990*/  IMAD.MOV.U32 R21, RZ, RZ, R22 ;  /* 0x000000ffff157224 */ /* 0x000fce00078e0016 */
.L_x_3926:
[----:B------:R-:W-:Y:S05]  /*489a0*/  BSYNC.RECONVERGENT B0 ;  /* 0x0000000000007941 */ /* 0x000fea0003800200 */
.L_x_3924:
        /* <DEDUP_REMOVED lines=9> */
.L_x_3928:
[----:B------:R-:W-:Y:S01]  /*48a40*/  MOV R22, R19 ;  /* 0x0000001300167202 */ /* 0x000fe20000000f00 */
[----:B------:R-:W-:Y:S02]  /*48a50*/  IMAD.MOV.U32 R23, RZ, RZ, R18 ;  /* 0x000000ffff177224 */ /* 0x000fe400078e0012 */
[----:B------:R-:W-:Y:S02]  /*48a60*/  IMAD.MOV.U32 R19, RZ, RZ, R20 ;  /* 0x000000ffff137224 */ /* 0x000fe400078e0014 */
[----:B------:R-:W-:-:S07]  /*48a70*/  IMAD.MOV.U32 R18, RZ, RZ, R21 ;  /* 0x000000ffff127224 */ /* 0x000fce00078e0015 */
.L_x_3929:
[----:B------:R-:W-:Y:S05]  /*48a80*/  BSYNC.RECONVERGENT B0 ;  /* 0x0000000000007941 */ /* 0x000fea0003800200 */
.L_x_3927:
        /* <DEDUP_REMOVED lines=9> */
.L_x_3931:
[----:B------:R-:W-:Y:S01]  /*48b20*/  MOV R21, R16 ;  /* 0x0000001000157202 */ /* 0x000fe20000000f00 */
[----:B------:R-:W-:Y:S02]  /*48b30*/  IMAD.MOV.U32 R20, RZ, RZ, R17 ;  /* 0x000000ffff147224 */ /* 0x000fe400078e0011 */
[----:B------:R-:W-:Y:S02]  /*48b40*/  IMAD.MOV.U32 R16, RZ, RZ, R19 ;  /* 0x000000ffff107224 */ /* 0x000fe400078e0013 */
[----:B------:R-:W-:-:S07]  /*48b50*/  IMAD.MOV.U32 R17, RZ, RZ, R18 ;  /* 0x000000ffff117224 */ /* 0x000fce00078e0012 */
.L_x_3932:
[----:B------:R-:W-:Y:S05]  /*48b60*/  BSYNC.RECONVERGENT B0 ;  /* 0x0000000000007941 */ /* 0x000fea0003800200 */
.L_x_3930:
        /* <DEDUP_REMOVED lines=9> */
.L_x_3934:
[----:B------:R-:W-:Y:S01]  /*48c00*/  MOV R18, R15 ;  /* 0x0000000f00127202 */ /* 0x000fe20000000f00 */
[----:B------:R-:W-:Y:S02]  /*48c10*/  IMAD.MOV.U32 R19, RZ, RZ, R14 ;  /* 0x000000ffff137224 */ /* 0x000fe400078e000e */
[----:B------:R-:W-:Y:S02]  /*48c20*/  IMAD.MOV.U32 R15, RZ, RZ, R16 ;  /* 0x000000ffff0f7224 */ /* 0x000fe400078e0010 */
[----:B------:R-:W-:-:S07]  /*48c30*/  IMAD.MOV.U32 R14, RZ, RZ, R17 ;  /* 0x000000ffff0e7224 */ /* 0x000fce00078e0011 */
.L_x_3935:
[----:B------:R-:W-:Y:S05]  /*48c40*/  BSYNC.RECONVERGENT B0 ;  /* 0x0000000000007941 */ /* 0x000fea0003800200 */
.L_x_3933:
        /* <DEDUP_REMOVED lines=9> */
.L_x_3937:
[----:B------:R-:W-:Y:S01]  /*48ce0*/  MOV R17, R0 ;  /* 0x0000000000117202 */ /* 0x000fe20000000f00 */
[----:B------:R-:W-:Y:S02]  /*48cf0*/  IMAD.MOV.U32 R16, RZ, RZ, R13 ;  /* 0x000000ffff107224 */ /* 0x000fe400078e000d */
[----:B------:R-:W-:Y:S02]  /*48d00*/  IMAD.MOV.U32 R0, RZ, RZ, R15 ;  /* 0x000000ffff007224 */ /* 0x000fe400078e000f */
[----:B------:R-:W-:-:S07]  /*48d10*/  IMAD.MOV.U32 R13, RZ, RZ, R14 ;  /* 0x000000ffff0d7224 */ /* 0x000fce00078e000e */
.L_x_3938:
[----:B------:R-:W-:Y:S05]  /*48d20*/  BSYNC.RECONVERGENT B0 ;  /* 0x0000000000007941 */ /* 0x000fea0003800200 */
.L_x_3936:
        /* <DEDUP_REMOVED lines=9> */
.L_x_3940:
[----:B------:R-:W-:Y:S01]  /*48dc0*/  MOV R14, R11 ;  /* 0x0000000b000e7202 */ /* 0x000fe20000000f00 */
[----:B------:R-:W-:Y:S02]  /*48dd0*/  IMAD.MOV.U32 R15, RZ, RZ, R12 ;  /* 0x000000ffff0f7224 */ /* 0x000fe400078e000c */
[----:B------:R-:W-:Y:S02]  /*48de0*/  IMAD.MOV.U32 R11, RZ, RZ, R0 ;  /* 0x000000ffff0b7224 */ /* 0x000fe400078e0000 */
[----:B------:R-:W-:-:S07]  /*48df0*/  IMAD.MOV.U32 R12, RZ, RZ, R13 ;  /* 0x000000ffff0c7224 */ /* 0x000fce00078e000d */
.L_x_3941:
[----:B------:R-:W-:Y:S05]  /*48e00*/  BSYNC.RECONVERGENT B0 ;  /* 0x0000000000007941 */ /* 0x000fea0003800200 */
.L_x_3939:
        /* <DEDUP_REMOVED lines=9> */
.L_x_3943:
[----:B------:R-:W-:Y:S01]  /*48ea0*/  MOV R13, R10 ;  /* 0x0000000a000d7202 */ /* 0x000fe20000000f00 */
[----:B------:R-:W-:Y:S02]  /*48eb0*/  IMAD.MOV.U32 R0, RZ, RZ, R9 ;  /* 0x000000ffff007224 */ /* 0x000fe400078e0009 */
[----:B------:R-:W-:Y:S02]  /*48ec0*/  IMAD.MOV.U32 R10, RZ, RZ, R11 ;  /* 0x000000ffff0a7224 */ /* 0x000fe400078e000b */
[----:B------:R-:W-:-:S07]  /*48ed0*/  IMAD.MOV.U32 R9, RZ, RZ, R12 ;  /* 0x000000ffff097224 */ /* 0x000fce00078e000c */
.L_x_3944:
[----:B------:R-:W-:Y:S05]  /*48ee0*/  BSYNC.RECONVERGENT B0 ;  /* 0x0000000000007941 */ /* 0x000fea0003800200 */
.L_x_3942:
        /* <DEDUP_REMOVED lines=9> */
.L_x_3946:
[----:B------:R-:W-:Y:S01]  /*48f80*/  MOV R12, R7 ;  /* 0x00000007000c7202 */ /* 0x000fe20000000f00 */
[----:B------:R-:W-:Y:S02]  /*48f90*/  IMAD.MOV.U32 R11, RZ, RZ, R8 ;  /* 0x000000ffff0b7224 */ /* 0x000fe400078e0008 */
[----:B------:R-:W-:Y:S02]  /*48fa0*/  IMAD.MOV.U32 R7, RZ, RZ, R10 ;  /* 0x000000ffff077224 */ /* 0x000fe400078e000a */
[----:B------:R-:W-:-:S07]  /*48fb0*/  IMAD.MOV.U32 R8, RZ, RZ, R9 ;  /* 0x000000ffff087224 */ /* 0x000fce00078e0009 */
.L_x_3947:
[----:B------:R-:W-:Y:S05]  /*48fc0*/  BSYNC.RECONVERGENT B0 ;  /* 0x0000000000007941 */ /* 0x000fea0003800200 */
.L_x_3945:
        /* <DEDUP_REMOVED lines=9> */
.L_x_3949:
[----:B------:R-:W-:Y:S01]  /*49060*/  MOV R9, R134 ;  /* 0x0000008600097202 */ /* 0x000fe20000000f00 */
[----:B------:R-:W-:Y:S02]  /*49070*/  IMAD.MOV.U32 R10, RZ, RZ, R135 ;  /* 0x000000ffff0a7224 */ /* 0x000fe400078e0087 */
[----:B------:R-:W-:Y:S02]  /*49080*/  IMAD.MOV.U32 R134, RZ, RZ, R7 ;  /* 0x000000ffff867224 */ /* 0x000fe400078e0007 */
[----:B------:R-:W-:-:S07]  /*49090*/  IMAD.MOV.U32 R135, RZ, RZ, R8 ;  /* 0x000000ffff877224 */ /* 0x000fce00078e0008 */
.L_x_3950:
[----:B------:R-:W-:Y:S05]  /*490a0*/  BSYNC.RECONVERGENT B0 ;  /* 0x0000000000007941 */ /* 0x000fea0003800200 */
.L_x_3948:
        /* <DEDUP_REMOVED lines=9> */
.L_x_3952:
[----:B------:R-:W-:Y:S01]  /*49140*/  MOV R8, R133 ;  /* 0x0000008500087202 */ /* 0x000fe20000000f00 */
[----:B------:R-:W-:Y:S02]  /*49150*/  IMAD.MOV.U32 R7, RZ, RZ, R36 ;  /* 0x000000ffff077224 */ /* 0x000fe400078e0024 */
[----:B------:R-:W-:Y:S02]  /*49160*/  IMAD.MOV.U32 R133, RZ, RZ, R134 ;  /* 0x000000ffff857224 */ /* 0x000fe400078e0086 */
[----:B------:R-:W-:-:S07]  /*49170*/  IMAD.MOV.U32 R36, RZ, RZ, R135 ;  /* 0x000000ffff247224 */ /* 0x000fce00078e0087 */
.L_x_3953:
[----:B------:R-:W-:Y:S05]  /*49180*/  BSYNC.RECONVERGENT B0 ;  /* 0x0000000000007941 */ /* 0x000fea0003800200 */
.L_x_3951:
        /* <DEDUP_REMOVED lines=9> */
.L_x_3955:
[----:B------:R-:W-:Y:S01]  /*49220*/  MOV R135, R132 ;  /* 0x0000008400877202 */ /* 0x000fe20000000f00 */
[----:B------:R-:W-:Y:S02]  /*49230*/  IMAD.MOV.U32 R134, RZ, RZ, R39 ;  /* 0x000000ffff867224 */ /* 0x000fe400078e0027 */
[----:B------:R-:W-:Y:S02]  /*49240*/  IMAD.MOV.U32 R132, RZ, RZ, R133 ;  /* 0x000000ffff847224 */ /* 0x000fe400078e0085 */
[----:B------:R-:W-:-:S07]  /*49250*/  IMAD.MOV.U32 R39, RZ, RZ, R36 ;  /* 0x000000ffff277224 */ /* 0x000fce00078e0024 */
.L_x_3956:
[----:B------:R-:W-:Y:S05]  /*49260*/  BSYNC.RECONVERGENT B0 ;  /* 0x0000000000007941 */ /* 0x000fea0003800200 */
.L_x_3954:
        /* <DEDUP_REMOVED lines=9> */
.L_x_3958:
[----:B------:R-:W-:Y:S01]  /*49300*/  MOV R36, R131 ;  /* 0x0000008300247202 */ /* 0x000fe20000000f00 */
[----:B------:R-:W-:Y:S02]  /*49310*/  IMAD.MOV.U32 R133, RZ, RZ, R38 ;  /* 0x000000ffff857224 */ /* 0x000fe400078e0026 */
[----:B------:R-:W-:Y:S02]  /*49320*/  IMAD.MOV.U32 R131, RZ, RZ, R132 ;  /* 0x000000ffff837224 */ /* 0x000fe400078e0084 */
[----:B------:R-:W-:-:S07]  /*49330*/  IMAD.MOV.U32 R38, RZ, RZ, R39 ;  /* 0x000000ffff267224 */ /* 0x000fce00078e0027 */
.L_x_3959:
[----:B------:R-:W-:Y:S05]  /*49340*/  BSYNC.RECONVERGENT B0 ;  /* 0x0000000000007941 */ /* 0x000fea0003800200 */
.L_x_3957:
        /* <DEDUP_REMOVED lines=9> */
.L_x_3961:
[----:B------:R-:W-:Y:S01]  /*493e0*/  MOV R39, R130 ;  /* 0x0000008200277202 */ /* 0x000fe20000000f00 */
[----:B------:R-:W-:Y:S02]  /*493f0*/  IMAD.MOV.U32 R132, RZ, RZ, R41 ;  /* 0x000000ffff847224 */ /* 0x000fe400078e0029 */
[----:B------:R-:W-:Y:S02]  /*49400*/  IMAD.MOV.U32 R130, RZ, RZ, R131 ;  /* 0x000000ffff827224 */ /* 0x000fe400078e0083 */
[----:B------:R-:W-:-:S07]  /*49410*/  IMAD.MOV.U32 R41, RZ, RZ, R38 ;  /* 0x000000ffff297224 */ /* 0x000fce00078e0026 */
.L_x_3962:
[----:B------:R-:W-:Y:S05]  /*49420*/  BSYNC.RECONVERGENT B0 ;  /* 0x0000000000007941 */ /* 0x000fea0003800200 */
.L_x_3960:
        /* <DEDUP_REMOVED lines=9> */
.L_x_3964:
[----:B------:R-:W-:Y:S01]  /*494c0*/  MOV R38, R129 ;  /* 0x0000008100267202 */ /* 0x000fe20000000f00 */
[----:B------:R-:W-:Y:S02]  /*494d0*/  IMAD.MOV.U32 R131, RZ, RZ, R40 ;  /* 0x000000ffff837224 */ /* 0x000fe400078e0028 */
[----:B------:R-:W-:Y:S02]  /*494e0*/  IMAD.MOV.U32 R129, RZ, RZ, R130 ;  /* 0x000000ffff817224 */ /* 0x000fe400078e0082 */
[----:B------:R-:W-:-:S07]  /*494f0*/  IMAD.MOV.U32 R40, RZ, RZ, R41 ;  /* 0x000000ffff287224 */ /* 0x000fce00078e0029 */
.L_x_3965:
[----:B------:R-:W-:Y:S05]  /*49500*/  BSYNC.RECONVERGENT B0 ;  /* 0x0000000000007941 */ /* 0x000fea0003800200 */
.L_x_3963:
        /* <DEDUP_REMOVED lines=9> */
.L_x_3967:
[----:B------:R-:W-:Y:S01]  /*495a0*/  MOV R41, R128 ;  /* 0x0000008000297202 */ /* 0x000fe20000000f00 */
[----:B------:R-:W-:Y:S02]  /*495b0*/  IMAD.MOV.U32 R130, RZ, RZ, R43 ;  /* 0x000000ffff827224 */ /* 0x000fe400078e002b */
[----:B------:R-:W-:Y:S02]  /*495c0*/  IMAD.MOV.U32 R128, RZ, RZ, R129 ;  /* 0x000000ffff807224 */ /* 0x000fe400078e0081 */
[----:B------:R-:W-:-:S07]  /*495d0*/  IMAD.MOV.U32 R43, RZ, RZ, R40 ;  /* 0x000000ffff2b7224 */ /* 0x000fce00078e0028 */
.L_x_3968:
[----:B------:R-:W-:Y:S05]  /*495e0*/  BSYNC.RECONVERGENT B0 ;  /* 0x0000000000007941 */ /* 0x000fea0003800200 */
.L_x_3966:
        /* <DEDUP_REMOVED lines=9> */
.L_x_3970:
[----:B------:R-:W-:Y:S01]  /*49680*/  MOV R40, R127 ;  /* 0x0000007f00287202 */ /* 0x000fe20000000f00 */
[----:B------:R-:W-:Y:S02]  /*49690*/  IMAD.MOV.U32 R129, RZ, RZ, R42 ;  /* 0x000000ffff817224 */ /* 0x000fe400078e002a */
[----:B------:R-:W-:Y:S02]  /*496a0*/  IMAD.MOV.U32 R127, RZ, RZ, R128 ;  /* 0x000000ffff7f7224 */ /* 0x000fe400078e0080 */
[----:B------:R-:W-:-:S07]  /*496b0*/  IMAD.MOV.U32 R42, RZ, RZ, R43 ;  /* 0x000000ffff2a7224 */ /* 0x000fce00078e002b */
.L_x_3971:
[----:B------:R-:W-:Y:S05]  /*496c0*/  BSYNC.RECONVERGENT B0 ;  /* 0x0000000000007941 */ /* 0x000fea0003800200 */
.L_x_3969:
        /* <DEDUP_REMOVED lines=9> */
.L_x_3973:
[----:B------:R-:W-:Y:S01]  /*49760*/  MOV R43, R126 ;  /* 0x0000007e002b7202 */ /* 0x000fe20000000f00 */
[----:B------:R-:W-:Y:S02]  /*49770*/  IMAD.MOV.U32 R128, RZ, RZ, R45 ;  /* 0x000000ffff807224 */ /* 0x000fe400078e002d */
[----:B------:R-:W-:Y:S02]  /*49780*/  IMAD.MOV.U32 R126, RZ, RZ, R127 ;  /* 0x000000ffff7e7224 */ /* 0x000fe400078e007f */
[----:B------:R-:W-:-:S07]  /*49790*/  IMAD.MOV.U32 R45, RZ, RZ, R42 ;  /* 0x000000ffff2d7224 */ /* 0x000fce00078e002a */
.L_x_3974:
[----:B------:R-:W-:Y:S05]  /*497a0*/  BSYNC.RECONVERGENT B0 ;  /* 0x0000000000007941 */ /* 0x000fea0003800200 */
.L_x_3972:
        /* <DEDUP_REMOVED lines=9> */
.L_x_3976:
[----:B------:R-:W-:Y:S01]  /*49840*/  MOV R42, R125 ;  /* 0x0000007d002a7202 */ /* 0x000fe20000000f00 */
[----:B------:R-:W-:Y:S02]  /*49850*/  IMAD.MOV.U32 R127, RZ, RZ, R44 ;  /* 0x000000ffff7f7224 */ /* 0x000fe400078e002c */
[----:B------:R-:W-:Y:S02]  /*49860*/  IMAD.MOV.U32 R125, RZ, RZ, R126 ;  /* 0x000000ffff7d7224 */ /* 0x000fe400078e007e */
[----:B------:R-:W-:-:S07]  /*49870*/  IMAD.MOV.U32 R44, RZ, RZ, R45 ;  /* 0x000000ffff2c7224 */ /* 0x000fce00078e002d */
.L_x_3977:
[----:B------:R-:W-:Y:S05]  /*49880*/  BSYNC.RECONVERGENT B0 ;  /* 0x0000000000007941 */ /* 0x000fea0003800200 */
.L_x_3975:
        /* <DEDUP_REMOVED lines=9> */
.L_x_3979:
[----:B------:R-:W-:Y:S01]  /*49920*/  MOV R45, R124 ;  /* 0x0000007c002d7202 */ /* 0x000fe20000000f00 */
[----:B------:R-:W-:Y:S02]  /*49930*/  IMAD.MOV.U32 R126, RZ, RZ, R47 ;  /* 0x000000ffff7e7224 */ /* 0x000fe400078e002f */
[----:B------:R-:W-:Y:S02]  /*49940*/  IMAD.MOV.U32 R124, RZ, RZ, R125 ;  /* 0x000000ffff7c7224 */ /* 0x000fe400078e007d */
[----:B------:R-:W-:-:S07]  /*49950*/  IMAD.MOV.U32 R47, RZ, RZ, R44 ;  /* 0x000000ffff2f7224 */ /* 0x000fce00078e002c */
.L_x_3980:
[----:B------:R-:W-:Y:S05]  /*49960*/  BSYNC.RECONVERGENT B0 ;  /* 0x0000000000007941 */ /* 0x000fea0003800200 */
.L_x_3978:
        /* <DEDUP_REMOVED lines=9> */
.L_x_3982:
[----:B------:R-:W-:Y:S01]  /*49a00*/  MOV R44, R37 ;  /* 0x00000025002c7202 */ /* 0x000fe20000000f00 */
[----:B------:R-:W-:Y:S02]  /*49a10*/  IMAD.MOV.U32 R125, RZ, RZ, R98 ;  /* 0x000000ffff7d7224 */ /* 0x000fe400078e0062 */
[----:B------:R-:W-:Y:S02]  /*49a20*/  IMAD.MOV.U32 R37, RZ, RZ, R124 ;  /* 0x000000ffff257224 */ /* 0x000fe400078e007c */
[----:B------:R-:W-:-:S07]  /*49a30*/  IMAD.MOV.U32 R98, RZ, RZ, R47 ;  /* 0x000000ffff627224 */ /* 0x000fce00078e002f */
.L_x_3983:
[----:B------:R-:W-:Y:S05]  /*49a40*/  BSYNC.RECONVERGENT B0 ;  /* 0x0000000000007941 */ /* 0x000fea0003800200 */
.L_x_3981:
        /* <DEDUP_REMOVED lines=18> */
.L_x_3985:
[----:B------:R-:W-:Y:S02]  /*49b70*/  IMAD.MOV.U32 R124, RZ, RZ, R49 ;  /* 0x000000ffff7c7224 */ /* 0x000fe400078e0031 */
[----:B------:R-:W-:Y:S02]  /*49b80*/  IMAD.MOV.U32 R47, RZ, RZ, R122 ;  /* 0x000000ffff2f7224 */ /* 0x000fe400078e007a */
[----:B------:R-:W-:Y:S02]  /*49b90*/  IMAD.MOV.U32 R49, RZ, RZ, R46 ;  /* 0x000000ffff317224 */ /* 0x000fe400078e002e */
[----:B------:R-:W-:-:S07]  /*49ba0*/  IMAD.MOV.U32 R122, RZ, RZ, R123 ;  /* 0x000000ffff7a7224 */ /* 0x000fce00078e007b */
.L_x_3986:
[----:B------:R-:W-:Y:S05]  /*49bb0*/  BSYNC.RECONVERGENT B0 ;  /* 0x0000000000007941 */ /* 0x000fea0003800200 */
.L_x_3984:
        /* <DEDUP_REMOVED lines=9> */
.L_x_3988:
[----:B------:R-:W-:Y:S02]  /*49c50*/  IMAD.MOV.U32 R123, RZ, RZ, R48 ;  /* 0x000000ffff7b7224 */ /* 0x000fe400078e0030 */
[----:B------:R-:W-:Y:S02]  /*49c60*/  IMAD.MOV.U32 R46, RZ, RZ, R121 ;  /* 0x000000ffff2e7224 */ /* 0x000fe400078e0079 */
[----:B------:R-:W-:Y:S02]  /*49c70*/  IMAD.MOV.U32 R48, RZ, RZ, R49 ;  /* 0x000000ffff307224 */ /* 0x000fe400078e0031 */
[----:B------:R-:W-:-:S07]  /*49c80*/  IMAD.MOV.U32 R121, RZ, RZ, R122 ;  /* 0x000000ffff797224 */ /* 0x000fce00078e007a */
.L_x_3989:
[----:B------:R-:W-:Y:S05]  /*49c90*/  BSYNC.RECONVERGENT B0 ;  /* 0x0000000000007941 */ /* 0x000fea0003800200 */
.L_x_3987:
        /* <DEDUP_REMOVED lines=9> */
.L_x_3991:
[----:B------:R-:W-:Y:S02]  /*49d30*/  IMAD.MOV.U32 R122, RZ, RZ, R51 ;  /* 0x000000ffff7a7224 */ /* 0x000fe400078e0033 */
[----:B------:R-:W-:Y:S02]  /*49d40*/  IMAD.MOV.U32 R49, RZ, RZ, R120 ;  /* 0x000000ffff317224 */ /* 0x000fe400078e0078 */
[----:B------:R-:W-:Y:S02]  /*49d50*/  IMAD.MOV.U32 R51, RZ, RZ, R48 ;  /* 0x000000ffff337224 */ /* 0x000fe400078e0030 */
[----:B------:R-:W-:-:S07]  /*49d60*/  IMAD.MOV.U32 R120, RZ, RZ, R121 ;  /* 0x000000ffff787224 */ /* 0x000fce00078e0079 */
.L_x_3992:
[----:B------:R-:W-:Y:S05]  /*49d70*/  BSYNC.RECONVERGENT B0 ;  /* 0x0000000000007941 */ /* 0x000fea0003800200 */
.L_x_3990:
        /* <DEDUP_REMOVED lines=9> */
.L_x_3994:
[----:B------:R-:W-:Y:S02]  /*49e10*/  IMAD.MOV.U32 R121, RZ, RZ, R50 ;  /* 0x000000ffff797224 */ /* 0x000fe400078e0032 */
[----:B------:R-:W-:Y:S02]  /*49e20*/  IMAD.MOV.U32 R48, RZ, RZ, R119 ;  /* 0x000000ffff307224 */ /* 0x000fe400078e0077 */
[----:B------:R-:W-:Y:S02]  /*49e30*/  IMAD.MOV.U32 R50, RZ, RZ, R51 ;  /* 0x000000ffff327224 */ /* 0x000fe400078e0033 */
[----:B------:R-:W-:-:S07]  /*49e40*/  IMAD.MOV.U32 R119, RZ, RZ, R120 ;  /* 0x000000ffff777224 */ /* 0x000fce00078e0078 */
.L_x_3995:
[----:B------:R-:W-:Y:S05]  /*49e50*/  BSYNC.RECONVERGENT B0 ;  /* 0x0000000000007941 */ /* 0x000fea0003800200 */
.L_x_3993:
        /* <DEDUP_REMOVED lines=9> */
.L_x_3997:
[----:B------:R-:W-:Y:S02]  /*49ef0*/  IMAD.MOV.U32 R120, RZ, RZ, R53 ;  /* 0x000000ffff787224 */ /* 0x000fe400078e0035 */
[----:B------:R-:W-:Y:S02]  /*49f00*/  IMAD.MOV.U32 R51, RZ, RZ, R118 ;  /* 0x000000ffff337224 */ /* 0x000fe400078e0076 */
[----:B------:R-:W-:Y:S02]  /*49f10*/  IMAD.MOV.U32 R53, RZ, RZ, R50 ;  /* 0x000000ffff357224 */ /* 0x000fe400078e0032 */
[----:B------:R-:W-:-:S07]  /*49f20*/  IMAD.MOV.U32 R118, RZ, RZ, R119 ;  /* 0x000000ffff767224 */ /* 0x000fce00078e0077 */
.L_x_3998:
[----:B------:R-:W-:Y:S05]  /*49f30*/  BSYNC.RECONVERGENT B0 ;  /* 0x0000000000007941 */ /* 0x000fea0003800200 */
.L_x_3996:
        /* <DEDUP_REMOVED lines=9> */
.L_x_4000:
[----:B------:R-:W-:Y:S02]  /*49fd0*/  IMAD.MOV.U32 R119, RZ, RZ, R52 ;  /* 0x000000ffff777224 */ /* 0x000fe400078e0034 */
[----:B------:R-:W-:Y:S02]  /*49fe0*/  IMAD.MOV.U32 R50, RZ, RZ, R117 ;  /* 0x000000ffff327224 */ /* 0x000fe400078e0075 */
[----:B------:R-:W-:Y:S02]  /*49ff0*/  IMAD.MOV.U32 R52, RZ, RZ, R53 ;  /* 0x000000ffff347224 */ /* 0x000fe400078e0035 */
[----:B------:R-:W-:-:S07]  /*4a000*/  IMAD.MOV.U32 R117, RZ, RZ, R118 ;  /* 0x000000ffff757224 */ /* 0x000fce00078e0076 */
.L_x_4001:
[----:B------:R-:W-:Y:S05]  /*4a010*/  BSYNC.RECONVERGENT B0 ;  /* 0x0000000000007941 */ /* 0x000fea0003800200 */
.L_x_3999:
        /* <DEDUP_REMOVED lines=9> */
.L_x_4003:
[----:B------:R-:W-:Y:S02]  /*4a0b0*/  IMAD.MOV.U32 R118, RZ, RZ, R55 ;  /* 0x000000ffff767224 */ /* 0x000fe400078e0037 */
[----:B------:R-:W-:Y:S02]  /*4a0c0*/  IMAD.MOV.U32 R53, RZ, RZ, R116 ;  /* 0x000000ffff357224 */ /* 0x000fe400078e0074 */
[----:B------:R-:W-:Y:S02]  /*4a0d0*/  IMAD.MOV.U32 R55, RZ, RZ, R52 ;  /* 0x000000ffff377224 */ /* 0x000fe400078e0034 */
[----:B------:R-:W-:-:S07]  /*4a0e0*/  IMAD.MOV.U32 R116, RZ, RZ, R117 ;  /* 0x000000ffff747224 */ /* 0x000fce00078e0075 */
.L_x_4004:
[----:B------:R-:W-:Y:S05]  /*4a0f0*/  BSYNC.RECONVERGENT B0 ;  /* 0x0000000000007941 */ /* 0x000fea0003800200 */
.L_x_4002:
        /* <DEDUP_REMOVED lines=9> */
.L_x_4006:
[----:B------:R-:W-:Y:S02]  /*4a190*/  IMAD.MOV.U32 R117, RZ, RZ, R54 ;  /* 0x000000ffff757224 */ /* 0x000fe400078e0036 */
[----:B------:R-:W-:Y:S02]  /*4a1a0*/  IMAD.MOV.U32 R52, RZ, RZ, R115 ;  /* 0x000000ffff347224 */ /* 0x000fe400078e0073 */
[----:B------:R-:W-:Y:S02]  /*4a1b0*/  IMAD.MOV.U32 R54, RZ, RZ, R55 ;  /* 0x000000ffff367224 */ /* 0x000fe400078e0037 */
[----:B------:R-:W-:-:S07]  /*4a1c0*/  IMAD.MOV.U32 R115, RZ, RZ, R116 ;  /* 0x000000ffff737224 */ /* 0x000fce00078e0074 */
.L_x_4007:
[----:B------:R-:W-:Y:S05]  /*4a1d0*/  BSYNC.RECONVERGENT B0 ;  /* 0x0000000000007941 */ /* 0x000fea0003800200 */
.L_x_4005:
        /* <DEDUP_REMOVED lines=9> */
.L_x_4009:
[----:B------:R-:W-:Y:S02]  /*4a270*/  IMAD.MOV.U32 R116, RZ, RZ, R57 ;  /* 0x000000ffff747224 */ /* 0x000fe400078e0039 */
[----:B------:R-:W-:Y:S02]  /*4a280*/  IMAD.MOV.U32 R55, RZ, RZ, R114 ;  /* 0x000000ffff377224 */ /* 0x000fe400078e0072 */
[----:B------:R-:W-:Y:S02]  /*4a290*/  IMAD.MOV.U32 R57, RZ, RZ, R54 ;  /* 0x000000ffff397224 */ /* 0x000fe400078e0036 */
[----:B------:R-:W-:-:S07]  /*4a2a0*/  IMAD.MOV.U32 R114, RZ, RZ, R115 ;  /* 0x000000ffff727224 */ /* 0x000fce00078e0073 */
.L_x_4010:
[----:B------:R-:W-:Y:S05]  /*4a2b0*/  BSYNC.RECONVERGENT B0 ;  /* 0x0000000000007941 */ /* 0x000fea0003800200 */
.L_x_4008:
        /* <DEDUP_REMOVED lines=9> */
.L_x_4012:
[----:B------:R-:W-:Y:S02]  /*4a350*/  IMAD.MOV.U32 R115, RZ, RZ, R56 ;  /* 0x000000ffff737224 */ /* 0x000fe400078e0038 */
[----:B------:R-:W-:Y:S02]  /*4a360*/  IMAD.MOV.U32 R54, RZ, RZ, R113 ;  /* 0x000000ffff367224 */ /* 0x000fe400078e0071 */
[----:B------:R-:W-:Y:S02]  /*4a370*/  IMAD.MOV.U32 R56, RZ, RZ, R57 ;  /* 0x000000ffff387224 */ /* 0x000fe400078e0039 */
[----:B------:R-:W-:-:S07]  /*4a380*/  IMAD.MOV.U32 R113, RZ, RZ, R114 ;  /* 0x000000ffff717224 */ /* 0x000fce00078e0072 */
.L_x_4013:
[----:B------:R-:W-:Y:S05]  /*4a390*/  BSYNC.RECONVERGENT B0 ;  /* 0x0000000000007941 */ /* 0x000fea0003800200 */
.L_x_4011:
        /* <DEDUP_REMOVED lines=9> */
.L_x_4015:
[----:B------:R-:W-:Y:S02]  /*4a430*/  IMAD.MOV.U32 R114, RZ, RZ, R59 ;  /* 0x000000ffff727224 */ /* 0x000fe400078e003b */
[----:B------:R-:W-:Y:S02]  /*4a440*/  IMAD.MOV.U32 R57, RZ, RZ, R112 ;  /* 0x000000ffff397224 */ /* 0x000fe400078e0070 */
[----:B------:R-:W-:Y:S02]  /*4a450*/  IMAD.MOV.U32 R59, RZ, RZ, R56 ;  /* 0x000000ffff3b7224 */ /* 0x000fe400078e0038 */
[----:B------:R-:W-:-:S07]  /*4a460*/  IMAD.MOV.U32 R112, RZ, RZ, R113 ;  /* 0x000000ffff707224 */ /* 0x000fce00078e0071 */
.L_x_4016:
[----:B------:R-:W-:Y:S05]  /*4a470*/  BSYNC.RECONVERGENT B0 ;  /* 0x0000000000007941 */ /* 0x000fea0003800200 */
.L_x_4014:
        /* <DEDUP_REMOVED lines=9> */
.L_x_4018:
[----:B------:R-:W-:Y:S02]  /*4a510*/  IMAD.MOV.U32 R113, RZ, RZ, R58 ;  /* 0x000000ffff717224 */ /* 0x000fe400078e003a */
[----:B------:R-:W-:Y:S02]  /*4a520*/  IMAD.MOV.U32 R56, RZ, RZ, R111 ;  /* 0x000000ffff387224 */ /* 0x000fe400078e006f */
[----:B------:R-:W-:Y:S02]  /*4a530*/  IMAD.MOV.U32 R58, RZ, RZ, R59 ;  /* 0x000000ffff3a7224 */ /* 0x000fe400078e003b */
[----:B------:R-:W-:-:S07]  /*4a540*/  IMAD.MOV.U32 R111, RZ, RZ, R112 ;  /* 0x000000ffff6f7224 */ /* 0x000fce00078e0070 */
.L_x_4019:
[----:B------:R-:W-:Y:S05]  /*4a550*/  BSYNC.RECONVERGENT B0 ;  /* 0x0000000000007941 */ /* 0x000fea0003800200 */
.L_x_4017:
        /* <DEDUP_REMOVED lines=9> */
.L_x_4021:
[----:B------:R-:W-:Y:S02]  /*4a5f0*/  IMAD.MOV.U32 R112, RZ, RZ, R61 ;  /* 0x000000ffff707224 */ /* 0x000fe400078e003d */
[----:B------:R-:W-:Y:S02]  /*4a600*/  IMAD.MOV.U32 R59, RZ, RZ, R110 ;  /* 0x000000ffff3b7224 */ /* 0x000fe400078e006e */
[----:B------:R-:W-:Y:S02]  /*4a610*/  IMAD.MOV.U32 R61, RZ, RZ, R58 ;  /* 0x000000ffff3d7224 */ /* 0x000fe400078e003a */
[----:B------:R-:W-:-:S07]  /*4a620*/  IMAD.MOV.U32 R110, RZ, RZ, R111 ;  /* 0x000000ffff6e7224 */ /* 0x000fce00078e006f */
.L_x_4022:
[----:B------:R-:W-:Y:S05]  /*4a630*/  BSYNC.RECONVERGENT B0 ;  /* 0x0000000000007941 */ /* 0x000fea0003800200 */
.L_x_4020:
        /* <DEDUP_REMOVED lines=9> */
.L_x_4024:
[----:B------:R-:W-:Y:S02]  /*4a6d0*/  IMAD.MOV.U32 R111, RZ, RZ, R60 ;  /* 0x000000ffff6f7224 */ /* 0x000fe400078e003c */
[----:B------:R-:W-:Y:S02]  /*4a6e0*/  IMAD.MOV.U32 R58, RZ, RZ, R109 ;  /* 0x000000ffff3a7224 */ /* 0x000fe400078e006d */
[----:B------:R-:W-:Y:S02]  /*4a6f0*/  IMAD.MOV.U32 R60, RZ, RZ, R61 ;  /* 0x000000ffff3c7224 */ /* 0x000fe400078e003d */
[----:B------:R-:W-:-:S07]  /*4a700*/  IMAD.MOV.U32 R109, RZ, RZ, R110 ;  /* 0x000000ffff6d7224 */ /* 0x000fce00078e006e */
.L_x_4025:
[----:B------:R-:W-:Y:S05]  /*4a710*/  BSYNC.RECONVERGENT B0 ;  /* 0x0000000000007941 */ /* 0x000fea0003800200 */
.L_x_4023:
        /* <DEDUP_REMOVED lines=9> */
.L_x_4027:
[----:B------:R-:W-:Y:S02]  /*4a7b0*/  IMAD.MOV.U32 R110, RZ, RZ, R63 ;  /* 0x000000ffff6e7224 */ /* 0x000fe400078e003f */
[----:B------:R-:W-:Y:S02]  /*4a7c0*/  IMAD.MOV.U32 R61, RZ, RZ, R108 ;  /* 0x000000ffff3d7224 */ /* 0x000fe400078e006c */
[----:B------:R-:W-:Y:S02]  /*4a7d0*/  IMAD.MOV.U32 R63, RZ, RZ, R60 ;  /* 0x000000ffff3f7224 */ /* 0x000fe400078e003c */
[----:B------:R-:W-:-:S07]  /*4a7e0*/  IMAD.MOV.U32 R108, RZ, RZ, R109 ;  /* 0x000000ffff6c7224 */ /* 0x000fce00078e006d */
.L_x_4028:
[----:B------:R-:W-:Y:S05]  /*4a7f0*/  BSYNC.RECONVERGENT B0 ;  /* 0x0000000000007941 */ /* 0x000fea0003800200 */
.L_x_4026:
        /* <DEDUP_REMOVED lines=9> */
.L_x_4030:
[----:B------:R-:W-:Y:S02]  /*4a890*/  IMAD.MOV.U32 R109, RZ, RZ, R62 ;  /* 0x000000ffff6d7224 */ /* 0x000fe400078e003e */
[----:B------:R-:W-:Y:S02]  /*4a8a0*/  IMAD.MOV.U32 R60, RZ, RZ, R107 ;  /* 0x000000ffff3c7224 */ /* 0x000fe400078e006b */
[----:B------:R-:W-:Y:S02]  /*4a8b0*/  IMAD.MOV.U32 R62, RZ, RZ, R63 ;  /* 0x000000ffff3e7224 */ /* 0x000fe400078e003f */
[----:B------:R-:W-:-:S07]  /*4a8c0*/  IMAD.MOV.U32 R107, RZ, RZ, R108 ;  /* 0x000000ffff6b7224 */ /* 0x000fce00078e006c */
.L_x_4031:
[----:B------:R-:W-:Y:S05]  /*4a8d0*/  BSYNC.RECONVERGENT B0 ;  /* 0x0000000000007941 */ /* 0x000fea0003800200 */
.L_x_4029:
        /* <DEDUP_REMOVED lines=9> */
.L_x_4033:
[----:B------:R-:W-:Y:S02]  /*4a970*/  IMAD.MOV.U32 R108, RZ, RZ, R65 ;  /* 0x000000ffff6c7224 */ /* 0x000fe400078e0041 */
[----:B------:R-:W-:Y:S02]  /*4a980*/  IMAD.MOV.U32 R63, RZ, RZ, R106 ;  /* 0x000000ffff3f7224 */ /* 0x000fe400078e006a */
[----:B------:R-:W-:Y:S02]  /*4a990*/  IMAD.MOV.U32 R65, RZ, RZ, R62 ;  /* 0x000000ffff417224 */ /* 0x000fe400078e003e */
[----:B------:R-:W-:-:S07]  /*4a9a0*/  IMAD.MOV.U32 R106, RZ, RZ, R107 ;  /* 0x000000ffff6a7224 */ /* 0x000fce00078e006b */
.L_x_4034:
[----:B------:R-:W-:Y:S05]  /*4a9b0*/  BSYNC.RECONVERGENT B0 ;  /* 0x0000000000007941 */ /* 0x000fea0003800200 */
.L_x_4032:
        /* <DEDUP_REMOVED lines=9> */
.L_x_4036:
[----:B------:R-:W-:Y:S02]  /*4aa50*/  IMAD.MOV.U32 R107, RZ, RZ, R64 ;  /* 0x000000ffff6b7224 */ /* 0x000fe400078e0040 */
[----:B------:R-:W-:Y:S02]  /*4aa60*/  IMAD.MOV.U32 R62, RZ, RZ, R105 ;  /* 0x000000ffff3e7224 */ /* 0x000fe400078e0069 */
[----:B------:R-:W-:Y:S02]  /*4aa70*/  IMAD.MOV.U32 R64, RZ, RZ, R65 ;  /* 0x000000ffff407224 */ /* 0x000fe400078e0041 */
[----:B------:R-:W-:-:S07]  /*4aa80*/  IMAD.MOV.U32 R105, RZ, RZ, R106 ;  /* 0x000000ffff697224 */ /* 0x000fce00078e006a */
.L_x_4037:
[----:B------:R-:W-:Y:S05]  /*4aa90*/  BSYNC.RECONVERGENT B0 ;  /* 0x0000000000007941 */ /* 0x000fea0003800200 */
.L_x_4035:
        /* <DEDUP_REMOVED lines=9> */
.L_x_4039:
[----:B------:R-:W-:Y:S02]  /*4ab30*/  IMAD.MOV.U32 R106, RZ, RZ, R67 ;  /* 0x000000ffff6a7224 */ /* 0x000fe400078e0043 */
[----:B------:R-:W-:Y:S02]  /*4ab40*/  IMAD.MOV.U32 R65, RZ, RZ, R104 ;  /* 0x000000ffff417224 */ /* 0x000fe400078e0068 */
[----:B------:R-:W-:Y:S02]  /*4ab50*/  IMAD.MOV.U32 R67, RZ, RZ, R64 ;  /* 0x000000ffff437224 */ /* 0x000fe400078e0040 */
[----:B------:R-:W-:-:S07]  /*4ab60*/  IMAD.MOV.U32 R104, RZ, RZ, R105 ;  /* 0x000000ffff687224 */ /* 0x000fce00078e0069 */
.L_x_4040:
[----:B------:R-:W-:Y:S05]  /*4ab70*/  BSYNC.RECONVERGENT B0 ;  /* 0x0000000000007941 */ /* 0x000fea0003800200 */
.L_x_4038:
        /* <DEDUP_REMOVED lines=9> */
.L_x_4042:
[----:B------:R-:W-:Y:S02]  /*4ac10*/  IMAD.MOV.U32 R105, RZ, RZ, R66 ;  /* 0x000000ffff697224 */ /* 0x000fe400078e0042 */
[----:B------:R-:W-:Y:S02]  /*4ac20*/  IMAD.MOV.U32 R64, RZ, RZ, R103 ;  /* 0x000000ffff407224 */ /* 0x000fe400078e0067 */
[----:B------:R-:W-:Y:S02]  /*4ac30*/  IMAD.MOV.U32 R66, RZ, RZ, R67 ;  /* 0x000000ffff427224 */ /* 0x000fe400078e0043 */
[----:B------:R-:W-:-:S07]  /*4ac40*/  IMAD.MOV.U32 R103, RZ, RZ, R104 ;  /* 0x000000ffff677224 */ /* 0x000fce00078e0068 */
.L_x_4043:
[----:B------:R-:W-:Y:S05]  /*4ac50*/  BSYNC.RECONVERGENT B0 ;  /* 0x0000000000007941 */ /* 0x000fea0003800200 */
.L_x_4041:
        /* <DEDUP_REMOVED lines=9> */
.L_x_4045:
[----:B------:R-:W-:Y:S02]  /*4acf0*/  IMAD.MOV.U32 R104, RZ, RZ, R69 ;  /* 0x000000ffff687224 */ /* 0x000fe400078e0045 */
[----:B------:R-:W-:Y:S02]  /*4ad00*/  IMAD.MOV.U32 R67, RZ, RZ, R102 ;  /* 0x000000ffff437224 */ /* 0x000fe400078e0066 */
[----:B------:R-:W-:Y:S02]  /*4ad10*/  IMAD.MOV.U32 R69, RZ, RZ, R66 ;  /* 0x000000ffff457224 */ /* 0x000fe400078e0042 */
[----:B------:R-:W-:-:S07]  /*4ad20*/  IMAD.MOV.U32 R102, RZ, RZ, R103 ;  /* 0x000000ffff667224 */ /* 0x000fce00078e0067 */
.L_x_4046:
[----:B------:R-:W-:Y:S05]  /*4ad30*/  BSYNC.RECONVERGENT B0 ;  /* 0x0000000000007941 */ /* 0x000fea0003800200 */
.L_x_4044:
        /* <DEDUP_REMOVED lines=9> */
.L_x_4048:
[----:B------:R-:W-:Y:S02]  /*4add0*/  IMAD.MOV.U32 R103, RZ, RZ, R68 ;  /* 0x000000ffff677224 */ /* 0x000fe400078e0044 */
[----:B------:R-:W-:Y:S02]  /*4ade0*/  IMAD.MOV.U32 R66, RZ, RZ, R101 ;  /* 0x000000ffff427224 */ /* 0x000fe400078e0065 */
[----:B------:R-:W-:Y:S02]  /*4adf0*/  IMAD.MOV.U32 R68, RZ, RZ, R69 ;  /* 0x000000ffff447224 */ /* 0x000fe400078e0045 */
[----:B------:R-:W-:-:S07]  /*4ae00*/  IMAD.MOV.U32 R101, RZ, RZ, R102 ;  /* 0x000000ffff657224 */ /* 0x000fce00078e0066 */
.L_x_4049:
[----:B------:R-:W-:Y:S05]  /*4ae10*/  BSYNC.RECONVERGENT B0 ;  /* 0x0000000000007941 */ /* 0x000fea0003800200 */
.L_x_4047:
        /* <DEDUP_REMOVED lines=9> */
.L_x_4051:
[----:B------:R-:W-:Y:S02]  /*4aeb0*/  IMAD.MOV.U32 R102, RZ, RZ, R71 ;  /* 0x000000ffff667224 */ /* 0x000fe400078e0047 */
[----:B------:R-:W-:Y:S02]  /*4aec0*/  IMAD.MOV.U32 R69, RZ, RZ, R100 ;  /* 0x000000ffff457224 */ /* 0x000fe400078e0064 */
[----:B------:R-:W-:Y:S02]  /*4aed0*/  IMAD.MOV.U32 R71, RZ, RZ, R68 ;  /* 0x000000ffff477224 */ /* 0x000fe400078e0044 */
[----:B------:R-:W-:-:S07]  /*4aee0*/  IMAD.MOV.U32 R100, RZ, RZ, R101 ;  /* 0x000000ffff647224 */ /* 0x000fce00078e0065 */
.L_x_4052:
[----:B------:R-:W-:Y:S05]  /*4aef0*/  BSYNC.RECONVERGENT B0 ;  /* 0x0000000000007941 */ /* 0x000fea0003800200 */
.L_x_4050:
        /* <DEDUP_REMOVED lines=9> */
.L_x_4054:
[----:B------:R-:W-:Y:S02]  /*4af90*/  IMAD.MOV.U32 R101, RZ, RZ, R70 ;  /* 0x000000ffff657224 */ /* 0x000fe400078e0046 */
[----:B------:R-:W-:Y:S02]  /*4afa0*/  IMAD.MOV.U32 R68, RZ, RZ, R99 ;  /* 0x000000ffff447224 */ /* 0x000fe400078e0063 */
[----:B------:R-:W-:Y:S02]  /*4afb0*/  IMAD.MOV.U32 R70, RZ, RZ, R71 ;  /* 0x000000ffff467224 */ /* 0x000fe400078e0047 */
[----:B------:R-:W-:-:S07]  /*4afc0*/  IMAD.MOV.U32 R99, RZ, RZ, R100 ;  /* 0x000000ffff637224 */ /* 0x000fce00078e0064 */
.L_x_4055:
[----:B------:R-:W-:Y:S05]  /*4afd0*/  BSYNC.RECONVERGENT B0 ;  /* 0x0000000000007941 */ /* 0x000fea0003800200 */
.L_x_4053:
        /* <DEDUP_REMOVED lines=9> */
.L_x_4057:
[----:B------:R-:W-:Y:S02]  /*4b070*/  IMAD.MOV.U32 R100, RZ, RZ, R73 ;  /* 0x000000ffff647224 */ /* 0x000fe400078e0049 */
[----:B------:R-:W-:Y:S02]  /*4b080*/  IMAD.MOV.U32 R71, RZ, RZ, R96 ;  /* 0x000000ffff477224 */ /* 0x000fe400078e0060 */
[----:B------:R-:W-:Y:S02]  /*4b090*/  IMAD.MOV.U32 R73, RZ, RZ, R70 ;  /* 0x000000ffff497224 */ /* 0x000fe400078e0046 */
[----:B------:R-:W-:-:S07]  /*4b0a0*/  IMAD.MOV.U32 R96, RZ, RZ, R99 ;  /* 0x000000ffff607224 */ /* 0x000fce00078e0063 */
.L_x_4058:
[----:B------:R-:W-:Y:S05]  /*4b0b0*/  BSYNC.RECONVERGENT B0 ;  /* 0x0000000000007941 */ /* 0x000fea0003800200 */
.L_x_4056:
        /* <DEDUP_REMOVED lines=9> */
.L_x_4060:
[----:B------:R-:W-:Y:S02]  /*4b150*/  IMAD.MOV.U32 R99, RZ, RZ, R72 ;  /* 0x000000ffff637224 */ /* 0x000fe400078e0048 */
[----:B------:R-:W-:Y:S02]  /*4b160*/  IMAD.MOV.U32 R70, RZ, RZ, R97 ;  /* 0x000000ffff467224 */ /* 0x000fe400078e0061 */
[----:B------:R-:W-:Y:S02]  /*4b170*/  IMAD.MOV.U32 R72, RZ, RZ, R73 ;  /* 0x000000ffff487224 */ /* 0x000fe400078e0049 */
[----:B------:R-:W-:-:S07]  /*4b180*/  IMAD.MOV.U32 R97, RZ, RZ, R96 ;  /* 0x000000ffff617224 */ /* 0x000fce00078e0060 */
.L_x_4061:
[----:B------:R-:W-:Y:S05]  /*4b190*/  BSYNC.RECONVERGENT B0 ;  /* 0x0000000000007941 */ /* 0x000fea0003800200 */
.L_x_4059:
        /* <DEDUP_REMOVED lines=9> */
.L_x_4063:
[----:B------:R-:W-:Y:S02]  /*4b230*/  IMAD.MOV.U32 R96, RZ, RZ, R75 ;  /* 0x000000ffff607224 */ /* 0x000fe400078e004b */
[----:B------:R-:W-:Y:S02]  /*4b240*/  IMAD.MOV.U32 R73, RZ, RZ, R94 ;  /* 0x000000ffff497224 */ /* 0x000fe400078e005e */
[----:B------:R-:W-:Y:S02]  /*4b250*/  IMAD.MOV.U32 R75, RZ, RZ, R72 ;  /* 0x000000ffff4b7224 */ /* 0x000fe400078e0048 */
[----:B------:R-:W-:-:S07]  /*4b260*/  IMAD.MOV.U32 R94, RZ, RZ, R97 ;  /* 0x000000ffff5e7224 */ /* 0x000fce00078e0061 */
.L_x_4064:
[----:B------:R-:W-:Y:S05]  /*4b270*/  BSYNC.RECONVERGENT B0 ;  /* 0x0000000000007941 */ /* 0x000fea0003800200 */
.L_x_4062:
        /* <DEDUP_REMOVED lines=9> */
.L_x_4066:
[----:B------:R-:W-:Y:S02]  /*4b310*/  IMAD.MOV.U32 R97, RZ, RZ, R74 ;  /* 0x000000ffff617224 */ /* 0x000fe400078e004a */
[----:B------:R-:W-:Y:S02]  /*4b320*/  IMAD.MOV.U32 R72, RZ, RZ, R95 ;  /* 0x000000ffff487224 */ /* 0x000fe400078e005f */
[----:B------:R-:W-:Y:S02]  /*4b330*/  IMAD.MOV.U32 R74, RZ, RZ, R75 ;  /* 0x000000ffff4a7224 */ /* 0x000fe400078e004b */
[----:B------:R-:W-:-:S07]  /*4b340*/  IMAD.MOV.U32 R95, RZ, RZ, R94 ;  /* 0x000000ffff5f7224 */ /* 0x000fce00078e005e */
.L_x_4067:
[----:B------:R-:W-:Y:S05]  /*4b350*/  BSYNC.RECONVERGENT B0 ;  /* 0x0000000000007941 */ /* 0x000fea0003800200 */
.L_x_4065:
        /* <DEDUP_REMOVED lines=9> */
.L_x_4069:
[----:B------:R-:W-:Y:S02]  /*4b3f0*/  IMAD.MOV.U32 R94, RZ, RZ, R77 ;  /* 0x000000ffff5e7224 */ /* 0x000fe400078e004d */
[----:B------:R-:W-:Y:S02]  /*4b400*/  IMAD.MOV.U32 R75, RZ, RZ, R92 ;  /* 0x000000ffff4b7224 */ /* 0x000fe400078e005c */
[----:B------:R-:W-:Y:S02]  /*4b410*/  IMAD.MOV.U32 R77, RZ, RZ, R74 ;  /* 0x000000ffff4d7224 */ /* 0x000fe400078e004a */
[----:B------:R-:W-:-:S07]  /*4b420*/  IMAD.MOV.U32 R92, RZ, RZ, R95 ;  /* 0x000000ffff5c7224 */ /* 0x000fce00078e005f */
.L_x_4070:
[----:B------:R-:W-:Y:S05]  /*4b430*/  BSYNC.RECONVERGENT B0 ;  /* 0x0000000000007941 */ /* 0x000fea0003800200 */
.L_x_4068:
        /* <DEDUP_REMOVED lines=9> */
.L_x_4072:
[----:B------:R-:W-:Y:S02]  /*4b4d0*/  IMAD.MOV.U32 R95, RZ, RZ, R76 ;  /* 0x000000ffff5f7224 */ /* 0x000fe400078e004c */
[----:B------:R-:W-:Y:S02]  /*4b4e0*/  IMAD.MOV.U32 R74, RZ, RZ, R93 ;  /* 0x000000ffff4a7224 */ /* 0x000fe400078e005d */
[----:B------:R-:W-:Y:S02]  /*4b4f0*/  IMAD.MOV.U32 R76, RZ, RZ, R77 ;  /* 0x000000ffff4c7224 */ /* 0x000fe400078e004d */
[----:B------:R-:W-:-:S07]  /*4b500*/  IMAD.MOV.U32 R93, RZ, RZ, R92 ;  /* 0x000000ffff5d7224 */ /* 0x000fce00078e005c */
.L_x_4073:
[----:B------:R-:W-:Y:S05]  /*4b510*/  BSYNC.RECONVERGENT B0 ;  /* 0x0000000000007941 */ /* 0x000fea0003800200 */
.L_x_4071:
        /* <DEDUP_REMOVED lines=9> */
.L_x_4075:
[----:B------:R-:W-:Y:S02]  /*4b5b0*/  IMAD.MOV.U32 R92, RZ, RZ, R79 ;  /* 0x000000ffff5c7224 */ /* 0x000fe400078e004f */
[----:B------:R-:W-:Y:S02]  /*4b5c0*/  IMAD.MOV.U32 R77, RZ, RZ, R90 ;  /* 0x000000ffff4d7224 */ /* 0x000fe400078e005a */
[----:B------:R-:W-:Y:S02]  /*4b5d0*/  IMAD.MOV.U32 R79, RZ, RZ, R76 ;  /* 0x000000ffff4f7224 */ /* 0x000fe400078e004c */
[----:B------:R-:W-:-:S07]  /*4b5e0*/  IMAD.MOV.U32 R90, RZ, RZ, R93 ;  /* 0x000000ffff5a7224 */ /* 0x000fce00078e005d */
.L_x_4076:
[----:B------:R-:W-:Y:S05]  /*4b5f0*/  BSYNC.RECONVERGENT B0 ;  /* 0x0000000000007941 */ /* 0x000fea0003800200 */
.L_x_4074:
        /* <DEDUP_REMOVED lines=9> */
.L_x_4078:
[----:B------:R-:W-:Y:S02]  /*4b690*/  IMAD.MOV.U32 R93, RZ, RZ, R78 ;  /* 0x000000ffff5d7224 */ /* 0x000fe400078e004e */
[----:B------:R-:W-:Y:S02]  /*4b6a0*/  IMAD.MOV.U32 R76, RZ, RZ, R91 ;  /* 0x000000ffff4c7224 */ /* 0x000fe400078e005b */
[----:B------:R-:W-:Y:S02]  /*4b6b0*/  IMAD.MOV.U32 R78, RZ, RZ, R79 ;  /* 0x000000ffff4e7224 */ /* 0x000fe400078e004f */
[----:B------:R-:W-:-:S07]  /*4b6c0*/  IMAD.MOV.U32 R91, RZ, RZ, R90 ;  /* 0x000000ffff5b7224 */ /* 0x000fce00078e005a */
.L_x_4079:
[----:B------:R-:W-:Y:S05]  /*4b6d0*/  BSYNC.RECONVERGENT B0 ;  /* 0x0000000000007941 */ /* 0x000fea0003800200 */
.L_x_4077:
        /* <DEDUP_REMOVED lines=9> */
.L_x_4081:
[----:B------:R-:W-:Y:S02]  /*4b770*/  IMAD.MOV.U32 R90, RZ, RZ, R81 ;  /* 0x000000ffff5a7224 */ /* 0x000fe400078e0051 */
[----:B------:R-:W-:Y:S02]  /*4b780*/  IMAD.MOV.U32 R79, RZ, RZ, R88 ;  /* 0x000000ffff4f7224 */ /* 0x000fe400078e0058 */
[----:B------:R-:W-:Y:S02]  /*4b790*/  IMAD.MOV.U32 R81, RZ, RZ, R78 ;  /* 0x000000ffff517224 */ /* 0x000fe400078e004e */
[----:B------:R-:W-:-:S07]  /*4b7a0*/  IMAD.MOV.U32 R88, RZ, RZ, R91 ;  /* 0x000000ffff587224 */ /* 0x000fce00078e005b */
.L_x_4082:
[----:B------:R-:W-:Y:S05]  /*4b7b0*/  BSYNC.RECONVERGENT B0 ;  /* 0x0000000000007941 */ /* 0x000fea0003800200 */
.L_x_4080:
        /* <DEDUP_REMOVED lines=9> */
.L_x_4084:
[----:B------:R-:W-:Y:S02]  /*4b850*/  IMAD.MOV.U32 R91, RZ, RZ, R80 ;  /* 0x000000ffff5b7224 */ /* 0x000fe400078e0050 */
[----:B------:R-:W-:Y:S02]  /*4b860*/  IMAD.MOV.U32 R78, RZ, RZ, R89 ;  /* 0x000000ffff4e7224 */ /* 0x000fe400078e0059 */
[----:B------:R-:W-:Y:S02]  /*4b870*/  IMAD.MOV.U32 R80, RZ, RZ, R81 ;  /* 0x000000ffff507224 */ /* 0x000fe400078e0051 */
[----:B------:R-:W-:-:S07]  /*4b880*/  IMAD.MOV.U32 R89, RZ, RZ, R88 ;  /* 0x000000ffff597224 */ /* 0x000fce00078e0058 */
.L_x_4085:
[----:B------:R-:W-:Y:S05]  /*4b890*/  BSYNC.RECONVERGENT B0 ;  /* 0x0000000000007941 */ /* 0x000fea0003800200 */
.L_x_4083:
        /* <DEDUP_REMOVED lines=9> */
.L_x_4087:
[----:B------:R-:W-:Y:S02]  /*4b930*/  IMAD.MOV.U32 R88, RZ, RZ, R83 ;  /* 0x000000ffff587224 */ /* 0x000fe400078e0053 */
[----:B------:R-:W-:Y:S02]  /*4b940*/  IMAD.MOV.U32 R81, RZ, RZ, R86 ;  /* 0x000000ffff517224 */ /* 0x000fe400078e0056 */
[----:B------:R-:W-:Y:S02]  /*4b950*/  IMAD.MOV.U32 R83, RZ, RZ, R80 ;  /* 0x000000ffff537224 */ /* 0x000fe400078e0050 */
[----:B------:R-:W-:-:S07]  /*4b960*/  IMAD.MOV.U32 R86, RZ, RZ, R89 ;  /* 0x000000ffff567224 */ /* 0x000fce00078e0059 */
.L_x_4088:
[----:B------:R-:W-:Y:S05]  /*4b970*/  BSYNC.RECONVERGENT B0 ;  /* 0x0000000000007941 */ /* 0x000fea0003800200 */
.L_x_4086:
        /* <DEDUP_REMOVED lines=9> */
.L_x_4090:
[----:B------:R-:W-:Y:S02]  /*4ba10*/  IMAD.MOV.U32 R89, RZ, RZ, R82 ;  /* 0x000000ffff597224 */ /* 0x000fe400078e0052 */
[----:B------:R-:W-:Y:S02]  /*4ba20*/  IMAD.MOV.U32 R80, RZ, RZ, R87 ;  /* 0x000000ffff507224 */ /* 0x000fe400078e0057 */
[----:B------:R-:W-:Y:S02]  /*4ba30*/  IMAD.MOV.U32 R82, RZ, RZ, R83 ;  /* 0x000000ffff527224 */ /* 0x000fe400078e0053 */
[----:B------:R-:W-:-:S07]  /*4ba40*/  IMAD.MOV.U32 R87, RZ, RZ, R86 ;  /* 0x000000ffff577224 */ /* 0x000fce00078e0056 */
.L_x_4091:
[----:B------:R-:W-:Y:S05]  /*4ba50*/  BSYNC.RECONVERGENT B0 ;  /* 0x0000000000007941 */ /* 0x000fea0003800200 */
.L_x_4089:
        /* <DEDUP_REMOVED lines=9> */
.L_x_4093:
[----:B------:R-:W-:Y:S02]  /*4baf0*/  IMAD.MOV.U32 R86, RZ, RZ, R85 ;  /* 0x000000ffff567224 */ /* 0x000fe400078e0055 */
[----:B------:R-:W-:Y:S02]  /*4bb00*/  IMAD.MOV.U32 R83, RZ, RZ, R84 ;  /* 0x000000ffff537224 */ /* 0x000fe400078e0054 */
[----:B------:R-:W-:Y:S02]  /*4bb10*/  IMAD.MOV.U32 R85, RZ, RZ, R82 ;  /* 0x000000ffff557224 */ /* 0x000fe400078e0052 */
[----:B------:R-:W-:-:S07]  /*4bb20*/  IMAD.MOV.U32 R84, RZ, RZ, R87 ;  /* 0x000000ffff547224 */ /* 0x000fce00078e0057 */
.L_x_4094:
[----:B------:R-:W-:Y:S05]  /*4bb30*/  BSYNC.RECONVERGENT B0 ;  /* 0x0000000000007941 */ /* 0x000fea0003800200 */
.L_x_4092:
        /* <DEDUP_REMOVED lines=9> */
.L_x_4096:
[----:B------:R-:W-:Y:S02]  /*4bbd0*/  IMAD.MOV.U32 R87, RZ, RZ, R34 ;  /* 0x000000ffff577224 */ /* 0x000fe400078e0022 */
[----:B------:R-:W-:Y:S02]  /*4bbe0*/  IMAD.MOV.U32 R82, RZ, RZ, R35 ;  /* 0x000000ffff527224 */ /* 0x000fe400078e0023 */
[----:B------:R-:W-:Y:S02]  /*4bbf0*/  IMAD.MOV.U32 R34, RZ, RZ, R85 ;  /* 0x000000ffff227224 */ /* 0x000fe400078e0055 */
[----:B------:R-:W-:-:S07]  /*4bc00*/  IMAD.MOV.U32 R35, RZ, RZ, R84 ;  /* 0x000000ffff237224 */ /* 0x000fce00078e0054 */
.L_x_4097:
[----:B------:R-:W-:Y:S05]  /*4bc10*/  BSYNC.RECONVERGENT B0 ;  /* 0x0000000000007941 */ /* 0x000fea0003800200 */
.L_x_4095:
        /* <DEDUP_REMOVED lines=9> */
.L_x_4099:
[----:B------:R-:W-:Y:S02]  /*4bcb0*/  IMAD.MOV.U32 R84, RZ, RZ, R33 ;  /* 0x000000ffff547224 */ /* 0x000fe400078e0021 */
[----:B------:R-:W-:Y:S02]  /*4bcc0*/  IMAD.MOV.U32 R85, RZ, RZ, R32 ;  /* 0x000000ffff557224 */ /* 0x000fe400078e0020 */
[----:B------:R-:W-:Y:S02]  /*4bcd0*/  IMAD.MOV.U32 R33, RZ, RZ, R34 ;  /* 0x000000ffff217224 */ /* 0x000fe400078e0022 */
[----:B------:R-:W-:-:S07]  /*4bce0*/  IMAD.MOV.U32 R32, RZ, RZ, R35 ;  /* 0x000000ffff207224 */ /* 0x000fce00078e0023 */
.L_x_4100:
[----:B------:R-:W-:Y:S05]  /*4bcf0*/  BSYNC.RECONVERGENT B0 ;  /* 0x0000000000007941 */ /* 0x000fea0003800200 */
.L_x_4098:
        /* <DEDUP_REMOVED lines=9> */
.L_x_4102:
[----:B------:R-:W-:Y:S02]  /*4bd90*/  IMAD.MOV.U32 R35, RZ, RZ, R30 ;  /* 0x000000ffff237224 */ /* 0x000fe400078e001e */
[----:B------:R-:W-:Y:S02]  /*4bda0*/  IMAD.MOV.U32 R34, RZ, RZ, R31 ;  /* 0x000000ffff227224 */ /* 0x000fe400078e001f */
[----:B------:R-:W-:Y:S02]  /*4bdb0*/  IMAD.MOV.U32 R30, RZ, RZ, R33 ;  /* 0x000000ffff1e7224 */ /* 0x000fe400078e0021 */
[----:B------:R-:W-:-:S07]  /*4bdc0*/  IMAD.MOV.U32 R31, RZ, RZ, R32 ;  /* 0x000000ffff1f7224 */ /* 0x000fce00078e0020 */
.L_x_4103:
[----:B------:R-:W-:Y:S05]  /*4bdd0*/  BSYNC.RECONVERGENT B0 ;  /* 0x0000000000007941 */ /* 0x000fea0003800200 */
.L_x_4101:
        /* <DEDUP_REMOVED lines=9> */
.L_x_4105:
[----:B------:R-:W-:Y:S02]  /*4be70*/  IMAD.MOV.U32 R32, RZ, RZ, R29 ;  /* 0x000000ffff207224 */ /* 0x000fe400078e001d */
[----:B------:R-:W-:Y:S02]  /*4be80*/  IMAD.MOV.U32 R33, RZ, RZ, R28 ;  /* 0x000000ffff217224 */ /* 0x000fe400078e001c */
[----:B------:R-:W-:Y:S02]  /*4be90*/  IMAD.MOV.U32 R29, RZ, RZ, R30 ;  /* 0x000000ffff1d7224 */ /* 0x000fe400078e001e */
[----:B------:R-:W-:-:S07]  /*4bea0*/  IMAD.MOV.U32 R28, RZ, RZ, R31 ;  /* 0x000000ffff1c7224 */ /* 0x000fce00078e001f */
.L_x_4106:
[----:B------:R-:W-:Y:S05]  /*4beb0*/  BSYNC.RECONVERGENT B0 ;  /* 0x0000000000007941 */ /* 0x000fea0003800200 */
.L_x_4104:
        /* <DEDUP_REMOVED lines=9> */
.L_x_4108:
[----:B------:R-:W-:Y:S02]  /*4bf50*/  IMAD.MOV.U32 R31, RZ, RZ, R26 ;  /* 0x000000ffff1f7224 */ /* 0x000fe400078e001a */
[----:B------:R-:W-:Y:S02]  /*4bf60*/  IMAD.MOV.U32 R30, RZ, RZ, R27 ;  /* 0x000000ffff1e7224 */ /* 0x000fe400078e001b */
[----:B------:R-:W-:Y:S02]  /*4bf70*/  IMAD.MOV.U32 R26, RZ, RZ, R29 ;  /* 0x000000ffff1a7224 */ /* 0x000fe400078e001d */
[----:B------:R-:W-:-:S07]  /*4bf80*/  IMAD.MOV.U32 R27, RZ, RZ, R28 ;  /* 0x000000ffff1b7224 */ /* 0x000fce00078e001c */
.L_x_4109:
[----:B------:R-:W-:Y:S05]  /*4bf90*/  BSYNC.RECONVERGENT B0 ;  /* 0x0000000000007941 */ /* 0x000fea0003800200 */
.L_x_4107:
        /* <DEDUP_REMOVED lines=9> */
.L_x_4111:
[----:B------:R-:W-:Y:S02]  /*4c030*/  IMAD.MOV.U32 R28, RZ, RZ, R25 ;  /* 0x000000ffff1c7224 */ /* 0x000fe400078e0019 */
[----:B------:R-:W-:Y:S02]  /*4c040*/  IMAD.MOV.U32 R29, RZ, RZ, R24 ;  /* 0x000000ffff1d7224 */ /* 0x000fe400078e0018 */
[----:B------:R-:W-:Y:S02]  /*4c050*/  IMAD.MOV.U32 R25, RZ, RZ, R26 ;  /* 0x000000ffff197224 */ /* 0x000fe400078e001a */
[----:B------:R-:W-:-:S07]  /*4c060*/  IMAD.MOV.U32 R24, RZ, RZ, R27 ;  /* 0x000000ffff187224 */ /* 0x000fce00078e001b */
.L_x_4112:
[----:B------:R-:W-:Y:S05]  /*4c070*/  BSYNC.RECONVERGENT B0 ;  /* 0x0000000000007941 */ /* 0x000fea0003800200 */
.L_x_4110:
        /* <DEDUP_REMOVED lines=9> */
.L_x_4114:
[----:B------:R-:W-:Y:S02]  /*4c110*/  IMAD.MOV.U32 R27, RZ, RZ, R22 ;  /* 0x000000ffff1b7224 */ /* 0x000fe400078e0016 */
[----:B------:R-:W-:Y:S02]  /*4c120*/  IMAD.MOV.U32 R26, RZ, RZ, R23 ;  /* 0x000000ffff1a7224 */ /* 0x000fe400078e0017 */
[----:B------:R-:W-:Y:S02]  /*4c130*/  IMAD.MOV.U32 R22, RZ, RZ, R25 ;  /* 0x000000ffff167224 */ /* 0x000fe400078e0019 */
[----:B------:R-:W-:-:S07]  /*4c140*/  IMAD.MOV.U32 R23, RZ, RZ, R24 ;  /* 0x000000ffff177224 */ /* 0x000fce00078e0018 */
.L_x_4115:
[----:B------:R-:W-:Y:S05]  /*4c150*/  BSYNC.RECONVERGENT B0 ;  /* 0x0000000000007941 */ /* 0x000fea0003800200 */
.L_x_4113:
        /* <DEDUP_REMOVED lines=9> */
.L_x_4117:
[----:B------:R-:W-:Y:S02]  /*4c1f0*/  IMAD.MOV.U32 R24, RZ, RZ, R21 ;  /* 0x000000ffff187224 */ /* 0x000fe400078e0015 */
[----:B------:R-:W-:Y:S02]  /*4c200*/  IMAD.MOV.U32 R25, RZ, RZ, R20 ;  /* 0x000000ffff197224 */ /* 0x000fe400078e0014 */
[----:B------:R-:W-:Y:S02]  /*4c210*/  IMAD.MOV.U32 R21, RZ, RZ, R22 ;  /* 0x000000ffff157224 */ /* 0x000fe400078e0016 */
[----:B------:R-:W-:-:S07]  /*4c220*/  IMAD.MOV.U32 R20, RZ, RZ, R23 ;  /* 0x000000ffff147224 */ /* 0x000fce00078e0017 */
.L_x_4118:
[----:B------:R-:W-:Y:S05]  /*4c230*/  BSYNC.RECONVERGENT B0 ;  /* 0x0000000000007941 */ /* 0x000fea0003800200 */
.L_x_4116:
        /* <DEDUP_REMOVED lines=9> */
.L_x_4120:
[----:B------:R-:W-:Y:S02]  /*4c2d0*/  IMAD.MOV.U32 R23, RZ, RZ, R18 ;  /* 0x000000ffff177224 */ /* 0x000fe400078e0012 */
[----:B------:R-:W-:Y:S02]  /*4c2e0*/  IMAD.MOV.U32 R22, RZ, RZ, R19 ;  /* 0x000000ffff167224 */ /* 0x000fe400078e0013 */
[----:B------:R-:W-:Y:S02]  /*4c2f0*/  IMAD.MOV.U32 R18, RZ, RZ, R21 ;  /* 0x000000ffff127224 */ /* 0x000fe400078e0015 */
[----:B------:R-:W-:-:S07]  /*4c300*/  IMAD.MOV.U32 R19, RZ, RZ, R20 ;  /* 0x000000ffff137224 */ /* 0x000fce00078e0014 */
.L_x_4121:
[----:B------:R-:W-:Y:S05]  /*4c310*/  BSYNC.RECONVERGENT B0 ;  /* 0x0000000000007941 */ /* 0x000fea0003800200 */
.L_x_4119:
        /* <DEDUP_REMOVED lines=9> */
.L_x_4123:
[----:B------:R-:W-:Y:S02]  /*4c3b0*/  IMAD.MOV.U32 R20, RZ, RZ, R17 ;  /* 0x000000ffff147224 */ /* 0x000fe400078e0011 */
[----:B------:R-:W-:Y:S02]  /*4c3c0*/  IMAD.MOV.U32 R21, RZ, RZ, R16 ;  /* 0x000000ffff157224 */ /* 0x000fe400078e0010 */
[----:B------:R-:W-:Y:S02]  /*4c3d0*/  IMAD.MOV.U32 R17, RZ, RZ, R18 ;  /* 0x000000ffff117224 */ /* 0x000fe400078e0012 */
[----:B------:R-:W-:-:S07]  /*4c3e0*/  IMAD.MOV.U32 R16, RZ, RZ, R19 ;  /* 0x000000ffff107224 */ /* 0x000fce00078e0013 */
.L_x_4124:
[----:B------:R-:W-:Y:S05]  /*4c3f0*/  BSYNC.RECONVERGENT B0 ;  /* 0x0000000000007941 */ /* 0x000fea0003800200 */
.L_x_4122:
        /* <DEDUP_REMOVED lines=9> */
.L_x_4126:
[----:B------:R-:W-:Y:S02]  /*4c490*/  IMAD.MOV.U32 R19, RZ, RZ, R14 ;  /* 0x000000ffff137224 */ /* 0x000fe400078e000e */
[----:B------:R-:W-:Y:S02]  /*4c4a0*/  IMAD.MOV.U32 R18, RZ, RZ, R15 ;  /* 0x000000ffff127224 */ /* 0x000fe400078e000f */
[----:B------:R-:W-:Y:S02]  /*4c4b0*/  IMAD.MOV.U32 R14, RZ, RZ, R17 ;  /* 0x000000ffff0e7224 */ /* 0x000fe400078e0011 */
[----:B------:R-:W-:-:S07]  /*4c4c0*/  IMAD.MOV.U32 R15, RZ, RZ, R16 ;  /* 0x000000ffff0f7224 */ /* 0x000fce00078e0010 */
.L_x_4127:
[----:B------:R-:W-:Y:S05]  /*4c4d0*/  BSYNC.RECONVERGENT B0 ;  /* 0x0000000000007941 */ /* 0x000fea0003800200 */
.L_x_4125:
        /* <DEDUP_REMOVED lines=9> */
.L_x_4129:
[----:B------:R-:W-:Y:S02]  /*4c570*/  IMAD.MOV.U32 R16, RZ, RZ, R13 ;  /* 0x000000ffff107224 */ /* 0x000fe400078e000d */
[----:B------:R-:W-:Y:S02]  /*4c580*/  IMAD.MOV.U32 R17, RZ, RZ, R0 ;  /* 0x000000ffff117224 */ /* 0x000fe400078e0000 */
[----:B------:R-:W-:Y:S02]  /*4c590*/  IMAD.MOV.U32 R13, RZ, RZ, R14 ;  /* 0x000000ffff0d7224 */ /* 0x000fe400078e000e */
[----:B------:R-:W-:-:S07]  /*4c5a0*/  IMAD.MOV.U32 R0, RZ, RZ, R15 ;  /* 0x000000ffff007224 */ /* 0x000fce00078e000f */
.L_x_4130:
[----:B------:R-:W-:Y:S05]  /*4c5b0*/  BSYNC.RECONVERGENT B0 ;  /* 0x0000000000007941 */ /* 0x000fea0003800200 */
.L_x_4128:
        /* <DEDUP_REMOVED lines=9> */
.L_x_4132:
[----:B------:R-:W-:Y:S02]  /*4c650*/  IMAD.MOV.U32 R15, RZ, RZ, R12 ;  /* 0x000000ffff0f7224 */ /* 0x000fe400078e000c */
[----:B------:R-:W-:Y:S02]  /*4c660*/  IMAD.MOV.U32 R14, RZ, RZ, R11 ;  /* 0x000000ffff0e7224 */ /* 0x000fe400078e000b */
[----:B------:R-:W-:Y:S02]  /*4c670*/  IMAD.MOV.U32 R12, RZ, RZ, R13 ;  /* 0x000000ffff0c7224 */ /* 0x000fe400078e000d */
[----:B------:R-:W-:-:S07]  /*4c680*/  IMAD.MOV.U32 R11, RZ, RZ, R0 ;  /* 0x000000ffff0b7224 */ /* 0x000fce00078e0000 */
.L_x_4133:
[----:B------:R-:W-:Y:S05]  /*4c690*/  BSYNC.RECONVERGENT B0 ;  /* 0x0000000000007941 */ /* 0x000fea0003800200 */
.L_x_4131:
        /* <DEDUP_REMOVED lines=9> */
.L_x_4135:
[----:B------:R-:W-:Y:S02]  /*4c730*/  IMAD.MOV.U32 R0, RZ, RZ, R9 ;  /* 0x000000ffff007224 */ /* 0x000fe400078e0009 */
[----:B------:R-:W-:Y:S02]  /*4c740*/  IMAD.MOV.U32 R13, RZ, RZ, R10 ;  /* 0x000000ffff0d7224 */ /* 0x000fe400078e000a */
[----:B------:R-:W-:Y:S02]  /*4c750*/  IMAD.MOV.U32 R9, RZ, RZ, R12 ;  /* 0x000000ffff097224 */ /* 0x000fe400078e000c */
[----:B------:R-:W-:-:S07]  /*4c760*/  IMAD.MOV.U32 R10, RZ, RZ, R11 ;  /* 0x000000ffff0a7224 */ /* 0x000fce00078e000b */
.L_x_4136:
[----:B------:R-:W-:Y:S05]  /*4c770*/  BSYNC.RECONVERGENT B0 ;  /* 0x0000000000007941 */ /* 0x000fea0003800200 */
.L_x_4134:
        /* <DEDUP_REMOVED lines=9> */
.L_x_4138:
[----:B------:R-:W-:Y:S02]  /*4c810*/  IMAD.MOV.U32 R11, RZ, RZ, R8 ;  /* 0x000000ffff0b7224 */ /* 0x000fe400078e0008 */
[----:B------:R-:W-:Y:S02]  /*4c820*/  IMAD.MOV.U32 R12, RZ, RZ, R7 ;  /* 0x000000ffff0c7224 */ /* 0x000fe400078e0007 */
[----:B------:R-:W-:Y:S02]  /*4c830*/  IMAD.MOV.U32 R8, RZ, RZ, R9 ;  /* 0x000000ffff087224 */ /* 0x000fe400078e0009 */
[----:B------:R-:W-:-:S07]  /*4c840*/  IMAD.MOV.U32 R7, RZ, RZ, R10 ;  /* 0x000000ffff077224 */ /* 0x000fce00078e000a */
.L_x_4139:
[----:B------:R-:W-:Y:S05]  /*4c850*/  BSYNC.RECONVERGENT B0 ;  /* 0x0000000000007941 */ /* 0x000fea0003800200 */
.L_x_4137:
        /* <DEDUP_REMOVED lines=9> */
.L_x_4141:
[----:B------:R-:W-:Y:S02]  /*4c8f0*/  IMAD.MOV.U32 R10, RZ, RZ, R135 ;  /* 0x000000ffff0a7224 */ /* 0x000fe400078e0087 */
[----:B------:R-:W-:Y:S02]  /*4c900*/  IMAD.MOV.U32 R9, RZ, RZ, R134 ;  /* 0x000000ffff097224 */ /* 0x000fe400078e0086 */
[----:B------:R-:W-:Y:S02]  /*4c910*/  IMAD.MOV.U32 R135, RZ, RZ, R8 ;  /* 0x000000ffff877224 */ /* 0x000fe400078e0008 */
[----:B------:R-:W-:-:S07]  /*4c920*/  IMAD.MOV.U32 R134, RZ, RZ, R7 ;  /* 0x000000ffff867224 */ /* 0x000fce00078e0007 */
.L_x_4142:
[----:B------:R-:W-:Y:S05]  /*4c930*/  BSYNC.RECONVERGENT B0 ;  /* 0x0000000000007941 */ /* 0x000fea0003800200 */
.L_x_4140:
        /* <DEDUP_REMOVED lines=9> */
.L_x_4144:
[----:B------:R-:W-:Y:S02]  /*4c9d0*/  IMAD.MOV.U32 R7, RZ, RZ, R36 ;  /* 0x000000ffff077224 */ /* 0x000fe400078e0024 */
[----:B------:R-:W-:Y:S02]  /*4c9e0*/  IMAD.MOV.U32 R8, RZ, RZ, R133 ;  /* 0x000000ffff087224 */ /* 0x000fe400078e0085 */
[----:B------:R-:W-:Y:S02]  /*4c9f0*/  IMAD.MOV.U32 R36, RZ, RZ, R135 ;  /* 0x000000ffff247224 */ /* 0x000fe400078e0087 */
[----:B------:R-:W-:-:S07]  /*4ca00*/  IMAD.MOV.U32 R133, RZ, RZ, R134 ;  /* 0x000000ffff857224 */ /* 0x000fce00078e0086 */
.L_x_4145:
[----:B------:R-:W-:Y:S05]  /*4ca10*/  BSYNC.RECONVERGENT B0 ;  /* 0x0000000000007941 */ /* 0x000fea0003800200 */
.L_x_4143:
        /* <DEDUP_REMOVED lines=9> */
.L_x_4147:
[----:B------:R-:W-:Y:S02]  /*4cab0*/  IMAD.MOV.U32 R134, RZ, RZ, R39 ;  /* 0x000000ffff867224 */ /* 0x000fe400078e0027 */
[----:B------:R-:W-:Y:S02]  /*4cac0*/  IMAD.MOV.U32 R135, RZ, RZ, R132 ;  /* 0x000000ffff877224 */ /* 0x000fe400078e0084 */
[----:B------:R-:W-:Y:S02]  /*4cad0*/  IMAD.MOV.U32 R39, RZ, RZ, R36 ;  /* 0x000000ffff277224 */ /* 0x000fe400078e0024 */
[----:B------:R-:W-:-:S07]  /*4cae0*/  IMAD.MOV.U32 R132, RZ, RZ, R133 ;  /* 0x000000ffff847224 */ /* 0x000fce00078e0085 */
.L_x_4148:
[----:B------:R-:W-:Y:S05]  /*4caf0*/  BSYNC.RECONVERGENT B0 ;  /* 0x0000000000007941 */ /* 0x000fea0003800200 */
.L_x_4146:
        /* <DEDUP_REMOVED lines=9> */
.L_x_4150:
[----:B------:R-:W-:Y:S02]  /*4cb90*/  IMAD.MOV.U32 R133, RZ, RZ, R38 ;  /* 0x000000ffff857224 */ /* 0x000fe400078e0026 */
[----:B------:R-:W-:Y:S02]  /*4cba0*/  IMAD.MOV.U32 R36, RZ, RZ, R131 ;  /* 0x000000ffff247224 */ /* 0x000fe400078e0083 */
[----:B------:R-:W-:Y:S02]  /*4cbb0*/  IMAD.MOV.U32 R38, RZ, RZ, R39 ;  /* 0x000000ffff267224 */ /* 0x000fe400078e0027 */
[----:B------:R-:W-:-:S07]  /*4cbc0*/  IMAD.MOV.U32 R131, RZ, RZ, R132 ;  /* 0x000000ffff837224 */ /* 0x000fce00078e0084 */
.L_x_4151:
[----:B------:R-:W-:Y:S05]  /*4cbd0*/  BSYNC.RECONVERGENT B0 ;  /* 0x0000000000007941 */ /* 0x000fea0003800200 */
.L_x_4149:
        /* <DEDUP_REMOVED lines=9> */
.L_x_4153:
[----:B------:R-:W-:Y:S02]  /*4cc70*/  IMAD.MOV.U32 R132, RZ, RZ, R41 ;  /* 0x000000ffff847224 */ /* 0x000fe400078e0029 */
[----:B------:R-:W-:Y:S02]  /*4cc80*/  IMAD.MOV.U32 R39, RZ, RZ, R130 ;  /* 0x000000ffff277224 */ /* 0x000fe400078e0082 */
[----:B------:R-:W-:Y:S02]  /*4cc90*/  IMAD.MOV.U32 R41, RZ, RZ, R38 ;  /* 0x000000ffff297224 */ /* 0x000fe400078e0026 */
[----:B------:R-:W-:-:S07]  /*4cca0*/  IMAD.MOV.U32 R130, RZ, RZ, R131 ;  /* 0x000000ffff827224 */ /* 0x000fce00078e0083 */
.L_x_4154:
[----:B------:R-:W-:Y:S05]  /*4ccb0*/  BSYNC.RECONVERGENT B0 ;  /* 0x0000000000007941 */ /* 0x000fea0003800200 */
.L_x_4152:
        /* <DEDUP_REMOVED lines=9> */
.L_x_4156:
[----:B------:R-:W-:Y:S02]  /*4cd50*/  IMAD.MOV.U32 R131, RZ, RZ, R40 ;  /* 0x000000ffff837224 */ /* 0x000fe400078e0028 */
[----:B------:R-:W-:Y:S02]  /*4cd60*/  IMAD.MOV.U32 R38, RZ, RZ, R129 ;  /* 0x000000ffff267224 */ /* 0x000fe400078e0081 */
[----:B------:R-:W-:Y:S02]  /*4cd70*/  IMAD.MOV.U32 R40, RZ, RZ, R41 ;  /* 0x000000ffff287224 */ /* 0x000fe400078e0029 */
[----:B------:R-:W-:-:S07]  /*4cd80*/  IMAD.MOV.U32 R129, RZ, RZ, R130 ;  /* 0x000000ffff817224 */ /* 0x000fce00078e0082 */
.L_x_4157:
[----:B------:R-:W-:Y:S05]  /*4cd90*/  BSYNC.RECONVERGENT B0 ;  /* 0x0000000000007941 */ /* 0x000fea0003800200 */
.L_x_4155:
        /* <DEDUP_REMOVED lines=9> */
.L_x_4159:
[----:B------:R-:W-:Y:S02]  /*4ce30*/  IMAD.MOV.U32 R130, RZ, RZ, R43 ;  /* 0x000000ffff827224 */ /* 0x000fe400078e002b */
[----:B------:R-:W-:Y:S02]  /*4ce40*/  IMAD.MOV.U32 R41, RZ, RZ, R128 ;  /* 0x000000ffff297224 */ /* 0x000fe400078e0080 */
[----:B------:R-:W-:Y:S02]  /*4ce50*/  IMAD.MOV.U32 R43, RZ, RZ, R40 ;  /* 0x000000ffff2b7224 */ /* 0x000fe400078e0028 */
[----:B------:R-:W-:-:S07]  /*4ce60*/  IMAD.MOV.U32 R128, RZ, RZ, R129 ;  /* 0x000000ffff807224 */ /* 0x000fce00078e0081 */
.L_x_4160:
[----:B------:R-:W-:Y:S05]  /*4ce70*/  BSYNC.RECONVERGENT B0 ;  /* 0x0000000000007941 */ /* 0x000fea0003800200 */
.L_x_4158:
        /* <DEDUP_REMOVED lines=9> */
.L_x_4162:
[----:B------:R-:W-:Y:S02]  /*4cf10*/  IMAD.MOV.U32 R129, RZ, RZ, R42 ;  /* 0x000000ffff817224 */ /* 0x000fe400078e002a */
[----:B------:R-:W-:Y:S02]  /*4cf20*/  IMAD.MOV.U32 R40, RZ, RZ, R127 ;  /* 0x000000ffff287224 */ /* 0x000fe400078e007f */
[----:B------:R-:W-:Y:S02]  /*4cf30*/  IMAD.MOV.U32 R42, RZ, RZ, R43 ;  /* 0x000000ffff2a7224 */ /* 0x000fe400078e002b */
[----:B------:R-:W-:-:S07]  /*4cf40*/  IMAD.MOV.U32 R127, RZ, RZ, R128 ;  /* 0x000000ffff7f7224 */ /* 0x000fce00078e0080 */
.L_x_4163:
[----:B------:R-:W-:Y:S05]  /*4cf50*/  BSYNC.RECONVERGENT B0 ;  /* 0x0000000000007941 */ /* 0x000fea0003800200 */
.L_x_4161:
        /* <DEDUP_REMOVED lines=9> */
.L_x_4165:
[----:B------:R-:W-:Y:S02]  /*4cff0*/  IMAD.MOV.U32 R128, RZ, RZ, R45 ;  /* 0x000000ffff807224 */ /* 0x000fe400078e002d */
[----:B------:R-:W-:Y:S02]  /*4d000*/  IMAD.MOV.U32 R43, RZ, RZ, R126 ;  /* 0x000000ffff2b7224 */ /* 0x000fe400078e007e */
[----:B------:R-:W-:Y:S02]  /*4d010*/  IMAD.MOV.U32 R45, RZ, RZ, R42 ;  /* 0x000000ffff2d7224 */ /* 0x000fe400078e002a */
[----:B------:R-:W-:-:S07]  /*4d020*/  IMAD.MOV.U32 R126, RZ, RZ, R127 ;  /* 0x000000ffff7e7224 */ /* 0x000fce00078e007f */
.L_x_4166:
[----:B------:R-:W-:Y:S05]  /*4d030*/  BSYNC.RECONVERGENT B0 ;  /* 0x0000000000007941 */ /* 0x000fea0003800200 */
.L_x_4164:
        /* <DEDUP_REMOVED lines=9> */
.L_x_4168:
[----:B------:R-:W-:Y:S02]  /*4d0d0*/  IMAD.MOV.U32 R127, RZ, RZ, R44 ;  /* 0x000000ffff7f7224 */ /* 0x000fe400078e002c */
[----:B------:R-:W-:Y:S02]  /*4d0e0*/  IMAD.MOV.U32 R42, RZ, RZ, R125 ;  /* 0x000000ffff2a7224 */ /* 0x000fe400078e007d */
[----:B------:R-:W-:Y:S02]  /*4d0f0*/  IMAD.MOV.U32 R44, RZ, RZ, R45 ;  /* 0x000000ffff2c7224 */ /* 0x000fe400078e002d */
[----:B------:R-:W-:-:S07]  /*4d100*/  IMAD.MOV.U32 R125, RZ, RZ, R126 ;  /* 0x000000ffff7d7224 */ /* 0x000fce00078e007e */
.L_x_4169:
[----:B------:R-:W-:Y:S05]  /*4d110*/  BSYNC.RECONVERGENT B0 ;  /* 0x0000000000007941 */ /* 0x000fea0003800200 */
.L_x_4167:
        /* <DEDUP_REMOVED lines=9> */
.L_x_4171:
[----:B------:R-:W-:Y:S02]  /*4d1b0*/  IMAD.MOV.U32 R126, RZ, RZ, R37 ;  /* 0x000000ffff7e7224 */ /* 0x000fe400078e0025 */
[----:B------:R-:W-:Y:S02]  /*4d1c0*/  IMAD.MOV.U32 R45, RZ, RZ, R98 ;  /* 0x000000ffff2d7224 */ /* 0x000fe400078e0062 */
[----:B------:R-:W-:Y:S02]  /*4d1d0*/  IMAD.MOV.U32 R37, RZ, RZ, R44 ;  /* 0x000000ffff257224 */ /* 0x000fe400078e002c */
[----:B------:R-:W-:-:S07]  /*4d1e0*/  IMAD.MOV.U32 R98, RZ, RZ, R125 ;  /* 0x000000ffff627224 */ /* 0x000fce00078e007d */
.L_x_4172:
[----:B------:R-:W-:Y:S05]  /*4d1f0*/  BSYNC.RECONVERGENT B0 ;  /* 0x0000000000007941 */ /* 0x000fea0003800200 */
.L_x_4170:
        /* <DEDUP_REMOVED lines=18> */
.L_x_4174:
[----:B------:R-:W-:Y:S01]  /*4d320*/  IMAD.MOV.U32 R44, RZ, RZ, R123 ;  /* 0x000000ffff2c7224 */ /* 0x000fe200078e007b */
[----:B------:R-:W-:Y:S01]  /*4d330*/  MOV R123, R124 ;  /* 0x0000007c007b7202 */ /* 0x000fe20000000f00 */
[----:B------:R-:W-:Y:S02]  /*4d340*/  IMAD.MOV.U32 R125, RZ, RZ, R46 ;  /* 0x000000ffff7d7224 */ /* 0x000fe400078e002e */
[----:B------:R-:W-:-:S07]  /*4d350*/  IMAD.MOV.U32 R46, RZ, RZ, R47 ;  /* 0x000000ffff2e7224 */ /* 0x000fce00078e002f */
.L_x_4175:
[----:B------:R-:W-:Y:S05]  /*4d360*/  BSYNC.RECONVERGENT B0 ;  /* 0x0000000000007941 */ /* 0x000fea0003800200 */
.L_x_4173:
        /* <DEDUP_REMOVED lines=9> */
.L_x_4177:
[----:B------:R-:W-:Y:S01]  /*4d400*/  IMAD.MOV.U32 R47, RZ, RZ, R122 ;  /* 0x000000ffff2f7224 */ /* 0x000fe200078e007a */
[----:B------:R-:W-:Y:S01]  /*4d410*/  MOV R122, R123 ;  /* 0x0000007b007a7202 */ /* 0x000fe20000000f00 */
[----:B------:R-:W-:Y:S02]  /*4d420*/  IMAD.MOV.U32 R124, RZ, RZ, R49 ;  /* 0x000000ffff7c7224 */ /* 0x000fe400078e0031 */
[----:B------:R-:W-:-:S07]  /*4d430*/  IMAD.MOV.U32 R49, RZ, RZ, R46 ;  /* 0x000000ffff317224 */ /* 0x000fce00078e002e */
.L_x_4178:
[----:B------:R-:W-:Y:S05]  /*4d440*/  BSYNC.RECONVERGENT B0 ;  /* 0x0000000000007941 */ /* 0x000fea0003800200 */
.L_x_4176:
        /* <DEDUP_REMOVED lines=9> */
.L_x_4180:
[----:B------:R-:W-:Y:S01]  /*4d4e0*/  IMAD.MOV.U32 R46, RZ, RZ, R121 ;  /* 0x000000ffff2e7224 */ /* 0x000fe200078e0079 */
[----:B------:R-:W-:Y:S01]  /*4d4f0*/  MOV R121, R122 ;  /* 0x0000007a00797202 */ /* 0x000fe20000000f00 */
[----:B------:R-:W-:Y:S02]  /*4d500*/  IMAD.MOV.U32 R123, RZ, RZ, R48 ;  /* 0x000000ffff7b7224 */ /* 0x000fe400078e0030 */
[----:B------:R-:W-:-:S07]  /*4d510*/  IMAD.MOV.U32 R48, RZ, RZ, R49 ;  /* 0x000000ffff307224 */ /* 0x000fce00078e0031 */
.L_x_4181:
[----:B------:R-:W-:Y:S05]  /*4d520*/  BSYNC.RECONVERGENT B0 ;  /* 0x0000000000007941 */ /* 0x000fea0003800200 */
.L_x_4179:
        /* <DEDUP_REMOVED lines=9> */
.L_x_4183:
[----:B------:R-:W-:Y:S01]  /*4d5c0*/  IMAD.MOV.U32 R49, RZ, RZ, R120 ;  /* 0x000000ffff317224 */ /* 0x000fe200078e0078 */
[----:B------:R-:W-:Y:S01]  /*4d5d0*/  MOV R120, R121 ;  /* 0x0000007900787202 */ /* 0x000fe20000000f00 */
[----:B------:R-:W-:Y:S02]  /*4d5e0*/  IMAD.MOV.U32 R122, RZ, RZ, R51 ;  /* 0x000000ffff7a7224 */ /* 0x000fe400078e0033 */
[----:B------:R-:W-:-:S07]  /*4d5f0*/  IMAD.MOV.U32 R51, RZ, RZ, R48 ;  /* 0x000000ffff337224 */ /* 0x000fce00078e0030 */
.L_x_4184:
[----:B------:R-:W-:Y:S05]  /*4d600*/  BSYNC.RECONVERGENT B0 ;  /* 0x0000000000007941 */ /* 0x000fea0003800200 */
.L_x_4182:
        /* <DEDUP_REMOVED lines=9> */
.L_x_4186:
[----:B------:R-:W-:Y:S01]  /*4d6a0*/  IMAD.MOV.U32 R48, RZ, RZ, R119 ;  /* 0x000000ffff307224 */ /* 0x000fe200078e0077 */
[----:B------:R-:W-:Y:S01]  /*4d6b0*/  MOV R119, R120 ;  /* 0x0000007800777202 */ /* 0x000fe20000000f00 */
[----:B------:R-:W-:Y:S02]  /*4d6c0*/  IMAD.MOV.U32 R121, RZ, RZ, R50 ;  /* 0x000000ffff797224 */ /* 0x000fe400078e0032 */
[----:B------:R-:W-:-:S07]  /*4d6d0*/  IMAD.MOV.U32 R50, RZ, RZ, R51 ;  /* 0x000000ffff327224 */ /* 0x000fce00078e0033 */
.L_x_4187:
[----:B------:R-:W-:Y:S05]  /*4d6e0*/  BSYNC.RECONVERGENT B0 ;  /* 0x0000000000007941 */ /* 0x000fea0003800200 */
.L_x_4185:
        /* <DEDUP_REMOVED lines=9> */
.L_x_4189:
[----:B------:R-:W-:Y:S01]  /*4d780*/  IMAD.MOV.U32 R51, RZ, RZ, R118 ;  /* 0x000000ffff337224 */ /* 0x000fe200078e0076 */
[----:B------:R-:W-:Y:S01]  /*4d790*/  MOV R118, R119 ;  /* 0x0000007700767202 */ /* 0x000fe20000000f00 */
[----:B------:R-:W-:Y:S02]  /*4d7a0*/  IMAD.MOV.U32 R120, RZ, RZ, R53 ;  /* 0x000000ffff787224 */ /* 0x000fe400078e0035 */
[----:B------:R-:W-:-:S07]  /*4d7b0*/  IMAD.MOV.U32 R53, RZ, RZ, R50 ;  /* 0x000000ffff357224 */ /* 0x000fce00078e0032 */
.L_x_4190:
[----:B------:R-:W-:Y:S05]  /*4d7c0*/  BSYNC.RECONVERGENT B0 ;  /* 0x0000000000007941 */ /* 0x000fea0003800200 */
.L_x_4188:
        /* <DEDUP_REMOVED lines=9> */
.L_x_4192:
[----:B------:R-:W-:Y:S01]  /*4d860*/  IMAD.MOV.U32 R50, RZ, RZ, R117 ;  /* 0x000000ffff327224 */ /* 0x000fe200078e0075 */
[----:B------:R-:W-:Y:S01]  /*4d870*/  MOV R117, R118 ;  /* 0x0000007600757202 */ /* 0x000fe20000000f00 */
[----:B------:R-:W-:Y:S02]  /*4d880*/  IMAD.MOV.U32 R119, RZ, RZ, R52 ;  /* 0x000000ffff777224 */ /* 0x000fe400078e0034 */
[----:B------:R-:W-:-:S07]  /*4d890*/  IMAD.MOV.U32 R52, RZ, RZ, R53 ;  /* 0x000000ffff347224 */ /* 0x000fce00078e0035 */
.L_x_4193:
[----:B------:R-:W-:Y:S05]  /*4d8a0*/  BSYNC.RECONVERGENT B0 ;  /* 0x0000000000007941 */ /* 0x000fea0003800200 */
.L_x_4191:
        /* <DEDUP_REMOVED lines=9> */
.L_x_4195:
[----:B------:R-:W-:Y:S01]  /*4d940*/  IMAD.MOV.U32 R53, RZ, RZ, R116 ;  /* 0x000000ffff357224 */ /* 0x000fe200078e0074 */
[----:B------:R-:W-:Y:S01]  /*4d950*/  MOV R116, R117 ;  /* 0x0000007500747202 */ /* 0x000fe20000000f00 */
[----:B------:R-:W-:Y:S02]  /*4d960*/  IMAD.MOV.U32 R118, RZ, RZ, R55 ;  /* 0x000000ffff767224 */ /* 0x000fe400078e0037 */
[----:B------:R-:W-:-:S07]  /*4d970*/  IMAD.MOV.U32 R55, RZ, RZ, R52 ;  /* 0x000000ffff377224 */ /* 0x000fce00078e0034 */
.L_x_4196:
[----:B------:R-:W-:Y:S05]  /*4d980*/  BSYNC.RECONVERGENT B0 ;  /* 0x0000000000007941 */ /* 0x000fea0003800200 */
.L_x_4194:
        /* <DEDUP_REMOVED lines=9> */
.L_x_4198:
[----:B------:R-:W-:Y:S01]  /*4da20*/  IMAD.MOV.U32 R52, RZ, RZ, R115 ;  /* 0x000000ffff347224 */ /* 0x000fe200078e0073 */
[----:B------:R-:W-:Y:S01]  /*4da30*/  MOV R115, R116 ;  /* 0x0000007400737202 */ /* 0x000fe20000000f00 */
[----:B------:R-:W-:Y:S02]  /*4da40*/  IMAD.MOV.U32 R117, RZ, RZ, R54 ;  /* 0x000000ffff757224 */ /* 0x000fe400078e0036 */
[----:B------:R-:W-:-:S07]  /*4da50*/  IMAD.MOV.U32 R54, RZ, RZ, R55 ;  /* 0x000000ffff367224 */ /* 0x000fce00078e0037 */
.L_x_4199:
[----:B------:R-:W-:Y:S05]  /*4da60*/  BSYNC.RECONVERGENT B0 ;  /* 0x0000000000007941 */ /* 0x000fea0003800200 */
.L_x_4197:
        /* <DEDUP_REMOVED lines=9> */
.L_x_4201:
[----:B------:R-:W-:Y:S01]  /*4db00*/  IMAD.MOV.U32 R55, RZ, RZ, R114 ;  /* 0x000000ffff377224 */ /* 0x000fe200078e0072 */
[----:B------:R-:W-:Y:S01]  /*4db10*/  MOV R114, R115 ;  /* 0x0000007300727202 */ /* 0x000fe20000000f00 */
[----:B------:R-:W-:Y:S02]  /*4db20*/  IMAD.MOV.U32 R116, RZ, RZ, R57 ;  /* 0x000000ffff747224 */ /* 0x000fe400078e0039 */
[----:B------:R-:W-:-:S07]  /*4db30*/  IMAD.MOV.U32 R57, RZ, RZ, R54 ;  /* 0x000000ffff397224 */ /* 0x000fce00078e0036 */
.L_x_4202:
[----:B------:R-:W-:Y:S05]  /*4db40*/  BSYNC.RECONVERGENT B0 ;  /* 0x0000000000007941 */ /* 0x000fea0003800200 */
.L_x_4200:
        /* <DEDUP_REMOVED lines=9> */
.L_x_4204:
[----:B------:R-:W-:Y:S01]  /*4dbe0*/  IMAD.MOV.U32 R54, RZ, RZ, R113 ;  /* 0x000000ffff367224 */ /* 0x000fe200078e0071 */
[----:B------:R-:W-:Y:S01]  /*4dbf0*/  MOV R113, R114 ;  /* 0x0000007200717202 */ /* 0x000fe20000000f00 */
[----:B------:R-:W-:Y:S02]  /*4dc00*/  IMAD.MOV.U32 R115, RZ, RZ, R56 ;  /* 0x000000ffff737224 */ /* 0x000fe400078e0038 */
[----:B------:R-:W-:-:S07]  /*4dc10*/  IMAD.MOV.U32 R56, RZ, RZ, R57 ;  /* 0x000000ffff387224 */ /* 0x000fce00078e0039 */
.L_x_4205:
[----:B------:R-:W-:Y:S05]  /*4dc20*/  BSYNC.RECONVERGENT B0 ;  /* 0x0000000000007941 */ /* 0x000fea0003800200 */
.L_x_4203:
        /* <DEDUP_REMOVED lines=9> */
.L_x_4207:
[----:B------:R-:W-:Y:S01]  /*4dcc0*/  IMAD.MOV.U32 R57, RZ, RZ, R112 ;  /* 0x000000ffff397224 */ /* 0x000fe200078e0070 */
[----:B------:R-:W-:Y:S01]  /*4dcd0*/  MOV R112, R113 ;  /* 0x0000007100707202 */ /* 0x000fe20000000f00 */
[----:B------:R-:W-:Y:S02]  /*4dce0*/  IMAD.MOV.U32 R114, RZ, RZ, R59 ;  /* 0x000000ffff727224 */ /* 0x000fe400078e003b */
[----:B------:R-:W-:-:S07]  /*4dcf0*/  IMAD.MOV.U32 R59, RZ, RZ, R56 ;  /* 0x000000ffff3b7224 */ /* 0x000fce00078e0038 */
.L_x_4208:
[----:B------:R-:W-:Y:S05]  /*4dd00*/  BSYNC.RECONVERGENT B0 ;  /* 0x0000000000007941 */ /* 0x000fea0003800200 */
.L_x_4206:
        /* <DEDUP_REMOVED lines=9> */
.L_x_4210:
[----:B------:R-:W-:Y:S01]  /*4dda0*/  IMAD.MOV.U32 R56, RZ, RZ, R111 ;  /* 0x000000ffff387224 */ /* 0x000fe200078e006f */
[----:B------:R-:W-:Y:S01]  /*4ddb0*/  MOV R111, R112 ;  /* 0x00000070006f7202 */ /* 0x000fe20000000f00 */
[----:B------:R-:W-:Y:S02]  /*4ddc0*/  IMAD.MOV.U32 R113, RZ, RZ, R58 ;  /* 0x000000ffff717224 */ /* 0x000fe400078e003a */
[----:B------:R-:W-:-:S07]  /*4ddd0*/  IMAD.MOV.U32 R58, RZ, RZ, R59 ;  /* 0x000000ffff3a7224 */ /* 0x000fce00078e003b */
.L_x_4211:
[----:B------:R-:W-:Y:S05]  /*4dde0*/  BSYNC.RECONVERGENT B0 ;  /* 0x0000000000007941 */ /* 0x000fea0003800200 */
.L_x_4209:
        /* <DEDUP_REMOVED lines=9> */
.L_x_4213:
[----:B------:R-:W-:Y:S01]  /*4de80*/  IMAD.MOV.U32 R59, RZ, RZ, R110 ;  /* 0x000000ffff3b7224 */ /* 0x000fe200078e006e */
[----:B------:R-:W-:Y:S01]  /*4de90*/  MOV R110, R111 ;  /* 0x0000006f006e7202 */ /* 0x000fe20000000f00 */
[----:B------:R-:W-:Y:S02]  /*4dea0*/  IMAD.MOV.U32 R112, RZ, RZ, R61 ;  /* 0x000000ffff707224 */ /* 0x000fe400078e003d */
[----:B------:R-:W-:-:S07]  /*4deb0*/  IMAD.MOV.U32 R61, RZ, RZ, R58 ;  /* 0x000000ffff3d7224 */ /* 0x000fce00078e003a */
.L_x_4214:
[----:B------:R-:W-:Y:S05]  /*4dec0*/  BSYNC.RECONVERGENT B0 ;  /* 0x0000000000007941 */ /* 0x000fea0003800200 */
.L_x_4212:
        /* <DEDUP_REMOVED lines=9> */
.L_x_4216:
[----:B------:R-:W-:Y:S01]  /*4df60*/  IMAD.MOV.U32 R58, RZ, RZ, R109 ;  /* 0x000000ffff3a7224 */ /* 0x000fe200078e006d */
[----:B------:R-:W-:Y:S01]  /*4df70*/  MOV R109, R110 ;  /* 0x0000006e006d7202 */ /* 0x000fe20000000f00 */
[----:B------:R-:W-:Y:S02]  /*4df80*/  IMAD.MOV.U32 R111, RZ, RZ, R60 ;  /* 0x000000ffff6f7224 */ /* 0x000fe400078e003c */
[----:B------:R-:W-:-:S07]  /*4df90*/  IMAD.MOV.U32 R60, RZ, RZ, R61 ;  /* 0x000000ffff3c7224 */ /* 0x000fce00078e003d */
.L_x_4217:
[----:B------:R-:W-:Y:S05]  /*4dfa0*/  BSYNC.RECONVERGENT B0 ;  /* 0x0000000000007941 */ /* 0x000fea0003800200 */
.L_x_4215:
        /* <DEDUP_REMOVED lines=9> */
.L_x_4219:
[----:B------:R-:W-:Y:S01]  /*4e040*/  IMAD.MOV.U32 R61, RZ, RZ, R108 ;  /* 0x000000ffff3d7224 */ /* 0x000fe200078e006c */
[----:B------:R-:W-:Y:S01]  /*4e050*/  MOV R108, R109 ;  /* 0x0000006d006c7202 */ /* 0x000fe20000000f00 */
[----:B------:R-:W-:Y:S02]  /*4e060*/  IMAD.MOV.U32 R110, RZ, RZ, R63 ;  /* 0x000000ffff6e7224 */ /* 0x000fe400078e003f */
[----:B------:R-:W-:-:S07]  /*4e070*/  IMAD.MOV.U32 R63, RZ, RZ, R60 ;  /* 0x000000ffff3f7224 */ /* 0x000fce00078e003c */
.L_x_4220:
[----:B------:R-:W-:Y:S05]  /*4e080*/  BSYNC.RECONVERGENT B0 ;  /* 0x0000000000007941 */ /* 0x000fea0003800200 */
.L_x_4218:
        /* <DEDUP_REMOVED lines=9> */
.L_x_4222:
[----:B------:R-:W-:Y:S01]  /*4e120*/  IMAD.MOV.U32 R60, RZ, RZ, R107 ;  /* 0x000000ffff3c7224 */ /* 0x000fe200078e006b */
[----:B------:R-:W-:Y:S01]  /*4e130*/  MOV R107, R108 ;  /* 0x0000006c006b7202 */ /* 0x000fe20000000f00 */
[----:B------:R-:W-:Y:S02]  /*4e140*/  IMAD.MOV.U32 R109, RZ, RZ, R62 ;  /* 0x000000ffff6d7224 */ /* 0x000fe400078e003e */
[----:B------:R-:W-:-:S07]  /*4e150*/  IMAD.MOV.U32 R62, RZ, RZ, R63 ;  /* 0x000000ffff3e7224 */ /* 0x000fce00078e003f */
.L_x_4223:
[----:B------:R-:W-:Y:S05]  /*4e160*/  BSYNC.RECONVERGENT B0 ;  /* 0x0000000000007941 */ /* 0x000fea0003800200 */
.L_x_4221:
        /* <DEDUP_REMOVED lines=9> */
.L_x_4225:
[----:B------:R-:W-:Y:S01]  /*4e200*/  IMAD.MOV.U32 R63, RZ, RZ, R106 ;  /* 0x000000ffff3f7224 */ /* 0x000fe200078e006a */
[----:B------:R-:W-:Y:S01]  /*4e210*/  MOV R106, R107 ;  /* 0x0000006b006a7202 */ /* 0x000fe20000000f00 */
[----:B------:R-:W-:Y:S02]  /*4e220*/  IMAD.MOV.U32 R108, RZ, RZ, R65 ;  /* 0x000000ffff6c7224 */ /* 0x000fe400078e0041 */
[----:B------:R-:W-:-:S07]  /*4e230*/  IMAD.MOV.U32 R65, RZ, RZ, R62 ;  /* 0x000000ffff417224 */ /* 0x000fce00078e003e */
.L_x_4226:
[----:B------:R-:W-:Y:S05]  /*4e240*/  BSYNC.RECONVERGENT B0 ;  /* 0x0000000000007941 */ /* 0x000fea0003800200 */
.L_x_4224:
        /* <DEDUP_REMOVED lines=9> */
.L_x_4228:
[----:B------:R-:W-:Y:S01]  /*4e2e0*/  IMAD.MOV.U32 R62, RZ, RZ, R105 ;  /* 0x000000ffff3e7224 */ /* 0x000fe200078e0069 */
[----:B------:R-:W-:Y:S01]  /*4e2f0*/  MOV R105, R106 ;  /* 0x0000006a00697202 */ /* 0x000fe20000000f00 */
[----:B------:R-:W-:Y:S02]  /*4e300*/  IMAD.MOV.U32 R107, RZ, RZ, R64 ;  /* 0x000000ffff6b7224 */ /* 0x000fe400078e0040 */
[----:B------:R-:W-:-:S07]  /*4e310*/  IMAD.MOV.U32 R64, RZ, RZ, R65 ;  /* 0x000000ffff407224 */ /* 0x000fce00078e0041 */
.L_x_4229:
[----:B------:R-:W-:Y:S05]  /*4e320*/  BSYNC.RECONVERGENT B0 ;  /* 0x0000000000007941 */ /* 0x000fea0003800200 */
.L_x_4227:
        /* <DEDUP_REMOVED lines=9> */
.L_x_4231:
[----:B------:R-:W-:Y:S01]  /*4e3c0*/  IMAD.MOV.U32 R65, RZ, RZ, R104 ;  /* 0x000000ffff417224 */ /* 0x000fe200078e0068 */
[----:B------:R-:W-:Y:S01]  /*4e3d0*/  MOV R104, R105 ;  /* 0x0000006900687202 */ /* 0x000fe20000000f00 */
[----:B------:R-:W-:Y:S02]  /*4e3e0*/  IMAD.MOV.U32 R106, RZ, RZ, R67 ;  /* 0x000000ffff6a7224 */ /* 0x000fe400078e0043 */
[----:B------:R-:W-:-:S07]  /*4e3f0*/  IMAD.MOV.U32 R67, RZ, RZ, R64 ;  /* 0x000000ffff437224 */ /* 0x000fce00078e0040 */
.L_x_4232:
[----:B------:R-:W-:Y:S05]  /*4e400*/  BSYNC.RECONVERGENT B0 ;  /* 0x0000000000007941 */ /* 0x000fea0003800200 */
.L_x_4230:
        /* <DEDUP_REMOVED lines=9> */
.L_x_4234:
[----:B------:R-:W-:Y:S01]  /*4e4a0*/  IMAD.MOV.U32 R64, RZ, RZ, R103 ;  /* 0x000000ffff407224 */ /* 0x000fe200078e0067 */
[----:B------:R-:W-:Y:S01]  /*4e4b0*/  MOV R103, R104 ;  /* 0x0000006800677202 */ /* 0x000fe20000000f00 */
[----:B------:R-:W-:Y:S02]  /*4e4c0*/  IMAD.MOV.U32 R105, RZ, RZ, R66 ;  /* 0x000000ffff697224 */ /* 0x000fe400078e0042 */
[----:B------:R-:W-:-:S07]  /*4e4d0*/  IMAD.MOV.U32 R66, RZ, RZ, R67 ;  /* 0x000000ffff427224 */ /* 0x000fce00078e0043 */
.L_x_4235:
[----:B------:R-:W-:Y:S05]  /*4e4e0*/  BSYNC.RECONVERGENT B0 ;  /* 0x0000000000007941 */ /* 0x000fea0003800200 */
.L_x_4233:
        /* <DEDUP_REMOVED lines=9> */
.L_x_4237:
[----:B------:R-:W-:Y:S01]  /*4e580*/  IMAD.MOV.U32 R67, RZ, RZ, R102 ;  /* 0x000000ffff437224 */ /* 0x000fe200078e0066 */
[----:B------:R-:W-:Y:S01]  /*4e590*/  MOV R102, R103 ;  /* 0x0000006700667202 */ /* 0x000fe20000000f00 */
[----:B------:R-:W-:Y:S02]  /*4e5a0*/  IMAD.MOV.U32 R104, RZ, RZ, R69 ;  /* 0x000000ffff687224 */ /* 0x000fe400078e0045 */
[----:B------:R-:W-:-:S07]  /*4e5b0*/  IMAD.MOV.U32 R69, RZ, RZ, R66 ;  /* 0x000000ffff457224 */ /* 0x000fce00078e0042 */
.L_x_4238:
[----:B------:R-:W-:Y:S05]  /*4e5c0*/  BSYNC.RECONVERGENT B0 ;  /* 0x0000000000007941 */ /* 0x000fea0003800200 */
.L_x_4236:
        /* <DEDUP_REMOVED lines=9> */
.L_x_4240:
[----:B------:R-:W-:Y:S01]  /*4e660*/  IMAD.MOV.U32 R66, RZ, RZ, R101 ;  /* 0x000000ffff427224 */ /* 0x000fe200078e0065 */
[----:B------:R-:W-:Y:S01]  /*4e670*/  MOV R101, R102 ;  /* 0x0000006600657202 */ /* 0x000fe20000000f00 */
[----:B------:R-:W-:Y:S02]  /*4e680*/  IMAD.MOV.U32 R103, RZ, RZ, R68 ;  /* 0x000000ffff677224 */ /* 0x000fe400078e0044 */
[----:B------:R-:W-:-:S07]  /*4e690*/  IMAD.MOV.U32 R68, RZ, RZ, R69 ;  /* 0x000000ffff447224 */ /* 0x000fce00078e0045 */
.L_x_4241:
[----:B------:R-:W-:Y:S05]  /*4e6a0*/  BSYNC.RECONVERGENT B0 ;  /* 0x0000000000007941 */ /* 0x000fea0003800200 */
.L_x_4239:
        /* <DEDUP_REMOVED lines=9> */
.L_x_4243:
[----:B------:R-:W-:Y:S01]  /*4e740*/  IMAD.MOV.U32 R69, RZ, RZ, R100 ;  /* 0x000000ffff457224 */ /* 0x000fe200078e0064 */
[----:B------:R-:W-:Y:S01]  /*4e750*/  MOV R100, R101 ;  /* 0x0000006500647202 */ /* 0x000fe20000000f00 */
[----:B------:R-:W-:Y:S02]  /*4e760*/  IMAD.MOV.U32 R102, RZ, RZ, R71 ;  /* 0x000000ffff667224 */ /* 0x000fe400078e0047 */
[----:B------:R-:W-:-:S07]  /*4e770*/  IMAD.MOV.U32 R71, RZ, RZ, R68 ;  /* 0x000000ffff477224 */ /* 0x000fce00078e0044 */
.L_x_4244:
[----:B------:R-:W-:Y:S05]  /*4e780*/  BSYNC.RECONVERGENT B0 ;  /* 0x0000000000007941 */ /* 0x000fea0003800200 */
.L_x_4242:
        /* <DEDUP_REMOVED lines=9> */
.L_x_4246:
[----:B------:R-:W-:Y:S01]  /*4e820*/  IMAD.MOV.U32 R68, RZ, RZ, R99 ;  /* 0x000000ffff447224 */ /* 0x000fe200078e0063 */
[----:B------:R-:W-:Y:S01]  /*4e830*/  MOV R99, R100 ;  /* 0x0000006400637202 */ /* 0x000fe20000000f00 */
[----:B------:R-:W-:Y:S02]  /*4e840*/  IMAD.MOV.U32 R101, RZ, RZ, R70 ;  /* 0x000000ffff657224 */ /* 0x000fe400078e0046 */
[----:B------:R-:W-:-:S07]  /*4e850*/  IMAD.MOV.U32 R70, RZ, RZ, R71 ;  /* 0x000000ffff467224 */ /* 0x000fce00078e0047 */
.L_x_4247:
[----:B------:R-:W-:Y:S05]  /*4e860*/  BSYNC.RECONVERGENT B0 ;  /* 0x0000000000007941 */ /* 0x000fea0003800200 */
.L_x_4245:
        /* <DEDUP_REMOVED lines=9> */
.L_x_4249:
[----:B------:R-:W-:Y:S01]  /*4e900*/  IMAD.MOV.U32 R71, RZ, RZ, R96 ;  /* 0x000000ffff477224 */ /* 0x000fe200078e0060 */
[----:B------:R-:W-:Y:S01]  /*4e910*/  MOV R96, R99 ;  /* 0x0000006300607202 */ /* 0x000fe20000000f00 */
[----:B------:R-:W-:Y:S02]  /*4e920*/  IMAD.MOV.U32 R100, RZ, RZ, R73 ;  /* 0x000000ffff647224 */ /* 0x000fe400078e0049 */
[----:B------:R-:W-:-:S07]  /*4e930*/  IMAD.MOV.U32 R73, RZ, RZ, R70 ;  /* 0x000000ffff497224 */ /* 0x000fce00078e0046 */
.L_x_4250:
[----:B------:R-:W-:Y:S05]  /*4e940*/  BSYNC.RECONVERGENT B0 ;  /* 0x0000000000007941 */ /* 0x000fea0003800200 */
.L_x_4248:
        /* <DEDUP_REMOVED lines=9> */
.L_x_4252:
[----:B------:R-:W-:Y:S01]  /*4e9e0*/  IMAD.MOV.U32 R70, RZ, RZ, R97 ;  /* 0x000000ffff467224 */ /* 0x000fe200078e0061 */
[----:B------:R-:W-:Y:S01]  /*4e9f0*/  MOV R97, R96 ;  /* 0x0000006000617202 */ /* 0x000fe20000000f00 */
[----:B------:R-:W-:Y:S02]  /*4ea00*/  IMAD.MOV.U32 R99, RZ, RZ, R72 ;  /* 0x000000ffff637224 */ /* 0x000fe400078e0048 */
[----:B------:R-:W-:-:S07]  /*4ea10*/  IMAD.MOV.U32 R72, RZ, RZ, R73 ;  /* 0x000000ffff487224 */ /* 0x000fce00078e0049 */
.L_x_4253:
[----:B------:R-:W-:Y:S05]  /*4ea20*/  BSYNC.RECONVERGENT B0 ;  /* 0x0000000000007941 */ /* 0x000fea0003800200 */
.L_x_4251:
        /* <DEDUP_REMOVED lines=9> */
.L_x_4255:
[----:B------:R-:W-:Y:S01]  /*4eac0*/  IMAD.MOV.U32 R73, RZ, RZ, R94 ;  /* 0x000000ffff497224 */ /* 0x000fe200078e005e */
[----:B------:R-:W-:Y:S01]  /*4ead0*/  MOV R94, R97 ;  /* 0x00000061005e7202 */ /* 0x000fe20000000f00 */
[----:B------:R-:W-:Y:S02]  /*4eae0*/  IMAD.MOV.U32 R96, RZ, RZ, R75 ;  /* 0x000000ffff607224 */ /* 0x000fe400078e004b */
[----:B------:R-:W-:-:S07]  /*4eaf0*/  IMAD.MOV.U32 R75, RZ, RZ, R72 ;  /* 0x000000ffff4b7224 */ /* 0x000fce00078e0048 */
.L_x_4256:
[----:B------:R-:W-:Y:S05]  /*4eb00*/  BSYNC.RECONVERGENT B0 ;  /* 0x0000000000007941 */ /* 0x000fea0003800200 */
.L_x_4254:
        /* <DEDUP_REMOVED lines=9> */
.L_x_4258:
[----:B------:R-:W-:Y:S01]  /*4eba0*/  IMAD.MOV.U32 R72, RZ, RZ, R95 ;  /* 0x000000ffff487224 */ /* 0x000fe200078e005f */
[----:B------:R-:W-:Y:S01]  /*4ebb0*/  MOV R95, R94 ;  /* 0x0000005e005f7202 */ /* 0x000fe20000000f00 */
[----:B------:R-:W-:Y:S02]  /*4ebc0*/  IMAD.MOV.U32 R97, RZ, RZ, R74 ;  /* 0x000000ffff617224 */ /* 0x000fe400078e004a */
[----:B------:R-:W-:-:S07]  /*4ebd0*/  IMAD.MOV.U32 R74, RZ, RZ, R75 ;  /* 0x000000ffff4a7224 */ /* 0x000fce00078e004b */
.L_x_4259:
[----:B------:R-:W-:Y:S05]  /*4ebe0*/  BSYNC.RECONVERGENT B0 ;  /* 0x0000000000007941 */ /* 0x000fea0003800200 */
.L_x_4257:
        /* <DEDUP_REMOVED lines=9> */
.L_x_4261:
[----:B------:R-:W-:Y:S01]  /*4ec80*/  IMAD.MOV.U32 R75, RZ, RZ, R92 ;  /* 0x000000ffff4b7224 */ /* 0x000fe200078e005c */
[----:B------:R-:W-:Y:S01]  /*4ec90*/  MOV R92, R95 ;  /* 0x0000005f005c7202 */ /* 0x000fe20000000f00 */
[----:B------:R-:W-:Y:S02]  /*4eca0*/  IMAD.MOV.U32 R94, RZ, RZ, R77 ;  /* 0x000000ffff5e7224 */ /* 0x000fe400078e004d */
[----:B------:R-:W-:-:S07]  /*4ecb0*/  IMAD.MOV.U32 R77, RZ, RZ, R74 ;  /* 0x000000ffff4d7224 */ /* 0x000fce00078e004a */
.L_x_4262:
[----:B------:R-:W-:Y:S05]  /*4ecc0*/  BSYNC.RECONVERGENT B0 ;  /* 0x0000000000007941 */ /* 0x000fea0003800200 */
.L_x_4260:
        /* <DEDUP_REMOVED lines=9> */
.L_x_4264:
[----:B------:R-:W-:Y:S01]  /*4ed60*/  IMAD.MOV.U32 R74, RZ, RZ, R93 ;  /* 0x000000ffff4a7224 */ /* 0x000fe200078e005d */
[----:B------:R-:W-:Y:S01]  /*4ed70*/  MOV R93, R92 ;  /* 0x0000005c005d7202 */ /* 0x000fe20000000f00 */
[----:B------:R-:W-:Y:S02]  /*4ed80*/  IMAD.MOV.U32 R95, RZ, RZ, R76 ;  /* 0x000000ffff5f7224 */ /* 0x000fe400078e004c */
[----:B------:R-:W-:-:S07]  /*4ed90*/  IMAD.MOV.U32 R76, RZ, RZ, R77 ;  /* 0x000000ffff4c7224 */ /* 0x000fce00078e004d */
.L_x_4265:
[----:B------:R-:W-:Y:S05]  /*4eda0*/  BSYNC.RECONVERGENT B0 ;  /* 0x0000000000007941 */ /* 0x000fea0003800200 */
.L_x_4263:
        /* <DEDUP_REMOVED lines=9> */
.L_x_4267:
[----:B------:R-:W-:Y:S01]  /*4ee40*/  IMAD.MOV.U32 R77, RZ, RZ, R90 ;  /* 0x000000ffff4d7224 */ /* 0x000fe200078e005a */
[----:B------:R-:W-:Y:S01]  /*4ee50*/  MOV R90, R93 ;  /* 0x0000005d005a7202 */ /* 0x000fe20000000f00 */
[----:B------:R-:W-:Y:S02]  /*4ee60*/  IMAD.MOV.U32 R92, RZ, RZ, R79 ;  /* 0x000000ffff5c7224 */ /* 0x000fe400078e004f */
[----:B------:R-:W-:-:S07]  /*4ee70*/  IMAD.MOV.U32 R79, RZ, RZ, R76 ;  /* 0x000000ffff4f7224 */ /* 0x000fce00078e004c */
.L_x_4268:
[----:B------:R-:W-:Y:S05]  /*4ee80*/  BSYNC.RECONVERGENT B0 ;  /* 0x0000000000007941 */ /* 0x000fea0003800200 */
.L_x_4266:
        /* <DEDUP_REMOVED lines=9> */
.L_x_4270:
[----:B------:R-:W-:Y:S01]  /*4ef20*/  IMAD.MOV.U32 R76, RZ, RZ, R91 ;  /* 0x000000ffff4c7224 */ /* 0x000fe200078e005b */
[----:B------:R-:W-:Y:S01]  /*4ef30*/  MOV R91, R90 ;  /* 0x0000005a005b7202 */ /* 0x000fe20000000f00 */
[----:B------:R-:W-:Y:S02]  /*4ef40*/  IMAD.MOV.U32 R93, RZ, RZ, R78 ;  /* 0x000000ffff5d7224 */ /* 0x000fe400078e004e */
[----:B------:R-:W-:-:S07]  /*4ef50*/  IMAD.MOV.U32 R78, RZ, RZ, R79 ;  /* 0x000000ffff4e7224 */ /* 0x000fce00078e004f */
.L_x_4271:
[----:B------:R-:W-:Y:S05]  /*4ef60*/  BSYNC.RECONVERGENT B0 ;  /* 0x0000000000007941 */ /* 0x000fea0003800200 */
.L_x_4269:
        /* <DEDUP_REMOVED lines=9> */
.L_x_4273:
[----:B------:R-:W-:Y:S01]  /*4f000*/  IMAD.MOV.U32 R79, RZ, RZ, R88 ;  /* 0x000000ffff4f7224 */ /* 0x000fe200078e0058 */
[----:B------:R-:W-:Y:S01]  /*4f010*/  MOV R88, R91 ;  /* 0x0000005b00587202 */ /* 0x000fe20000000f00 */
[----:B------:R-:W-:Y:S02]  /*4f020*/  IMAD.MOV.U32 R90, RZ, RZ, R81 ;  /* 0x000000ffff5a7224 */ /* 0x000fe400078e0051 */
[----:B------:R-:W-:-:S07]  /*4f030*/  IMAD.MOV.U32 R81, RZ, RZ, R78 ;  /* 0x000000ffff517224 */ /* 0x000fce00078e004e */
.L_x_4274:
[----:B------:R-:W-:Y:S05]  /*4f040*/  BSYNC.RECONVERGENT B0 ;  /* 0x0000000000007941 */ /* 0x000fea0003800200 */
.L_x_4272:
        /* <DEDUP_REMOVED lines=9> */
.L_x_4276:
[----:B------:R-:W-:Y:S01]  /*4f0e0*/  IMAD.MOV.U32 R78, RZ, RZ, R89 ;  /* 0x000000ffff4e7224 */ /* 0x000fe200078e0059 */
[----:B------:R-:W-:Y:S01]  /*4f0f0*/  MOV R89, R88 ;  /* 0x0000005800597202 */ /* 0x000fe20000000f00 */
[----:B------:R-:W-:Y:S02]  /*4f100*/  IMAD.MOV.U32 R91, RZ, RZ, R80 ;  /* 0x000000ffff5b7224 */ /* 0x000fe400078e0050 */
[----:B------:R-:W-:-:S07]  /*4f110*/  IMAD.MOV.U32 R80, RZ, RZ, R81 ;  /* 0x000000ffff507224 */ /* 0x000fce00078e0051 */
.L_x_4277:
[----:B------:R-:W-:Y:S05]  /*4f120*/  BSYNC.RECONVERGENT B0 ;  /* 0x0000000000007941 */ /* 0x000fea0003800200 */
.L_x_4275:
        /* <DEDUP_REMOVED lines=9> */
.L_x_4279:
[----:B------:R-:W-:Y:S01]  /*4f1c0*/  IMAD.MOV.U32 R81, RZ, RZ, R86 ;  /* 0x000000ffff517224 */ /* 0x000fe200078e0056 */
[----:B------:R-:W-:Y:S01]  /*4f1d0*/  MOV R86, R89 ;  /* 0x0000005900567202 */ /* 0x000fe20000000f00 */
[----:B------:R-:W-:Y:S02]  /*4f1e0*/  IMAD.MOV.U32 R88, RZ, RZ, R83 ;  /* 0x000000ffff587224 */ /* 0x000fe400078e0053 */
[----:B------:R-:W-:-:S07]  /*4f1f0*/  IMAD.MOV.U32 R83, RZ, RZ, R80 ;  /* 0x000000ffff537224 */ /* 0x000fce00078e0050 */
.L_x_4280:
[----:B------:R-:W-:Y:S05]  /*4f200*/  BSYNC.RECONVERGENT B0 ;  /* 0x0000000000007941 */ /* 0x000fea0003800200 */
.L_x_4278:
        /* <DEDUP_REMOVED lines=9> */
.L_x_4282:
[----:B------:R-:W-:Y:S01]  /*4f2a0*/  IMAD.MOV.U32 R80, RZ, RZ, R87 ;  /* 0x000000ffff507224 */ /* 0x000fe200078e0057 */
[----:B------:R-:W-:Y:S01]  /*4f2b0*/  MOV R87, R86 ;  /* 0x0000005600577202 */ /* 0x000fe20000000f00 */
[----:B------:R-:W-:Y:S02]  /*4f2c0*/  IMAD.MOV.U32 R89, RZ, RZ, R82 ;  /* 0x000000ffff597224 */ /* 0x000fe400078e0052 */
[----:B------:R-:W-:-:S07]  /*4f2d0*/  IMAD.MOV.U32 R82, RZ, RZ, R83 ;  /* 0x000000ffff527224 */ /* 0x000fce00078e0053 */
.L_x_4283:
[----:B------:R-:W-:Y:S05]  /*4f2e0*/  BSYNC.RECONVERGENT B0 ;  /* 0x0000000000007941 */ /* 0x000fea0003800200 */
.L_x_4281:
        /* <DEDUP_REMOVED lines=9> */
.L_x_4285:
[----:B------:R-:W-:Y:S01]  /*4f380*/  IMAD.MOV.U32 R83, RZ, RZ, R84 ;  /* 0x000000ffff537224 */ /* 0x000fe200078e0054 */
[----:B------:R-:W-:Y:S01]  /*4f390*/  MOV R84, R87 ;  /* 0x0000005700547202 */ /* 0x000fe20000000f00 */
[----:B------:R-:W-:Y:S02]  /*4f3a0*/  IMAD.MOV.U32 R86, RZ, RZ, R85 ;  /* 0x000000ffff567224 */ /* 0x000fe400078e0055 */
[----:B------:R-:W-:-:S07]  /*4f3b0*/  IMAD.MOV.U32 R85, RZ, RZ, R82 ;  /* 0x000000ffff557224 */ /* 0x000fce00078e0052 */
.L_x_4286:
[----:B------:R-:W-:Y:S05]  /*4f3c0*/  BSYNC.RECONVERGENT B0 ;  /* 0x0000000000007941 */ /* 0x000fea0003800200 */
.L_x_4284:
        /* <DEDUP_REMOVED lines=9> */
.L_x_4288:
[----:B------:R-:W-:Y:S01]  /*4f460*/  IMAD.MOV.U32 R82, RZ, RZ, R35 ;  /* 0x000000ffff527224 */ /* 0x000fe200078e0023 */
[----:B------:R-:W-:Y:S01]  /*4f470*/  MOV R35, R84 ;  /* 0x0000005400237202 */ /* 0x000fe20000000f00 */
[----:B------:R-:W-:Y:S02]  /*4f480*/  IMAD.MOV.U32 R87, RZ, RZ, R34 ;  /* 0x000000ffff577224 */ /* 0x000fe400078e0022 */
[----:B------:R-:W-:-:S07]  /*4f490*/  IMAD.MOV.U32 R34, RZ, RZ, R85 ;  /* 0x000000ffff227224 */ /* 0x000fce00078e0055 */
.L_x_4289:
[----:B------:R-:W-:Y:S05]  /*4f4a0*/  BSYNC.RECONVERGENT B0 ;  /* 0x0000000000007941 */ /* 0x000fea0003800200 */
.L_x_4287:
        /* <DEDUP_REMOVED lines=9> */
.L_x_4291:
[----:B------:R-:W-:Y:S01]  /*4f540*/  IMAD.MOV.U32 R85, RZ, RZ, R32 ;  /* 0x000000ffff557224 */ /* 0x000fe200078e0020 */
[----:B------:R-:W-:Y:S01]  /*4f550*/  MOV R32, R35 ;  /* 0x0000002300207202 */ /* 0x000fe20000000f00 */
[----:B------:R-:W-:Y:S02]  /*4f560*/  IMAD.MOV.U32 R84, RZ, RZ, R33 ;  /* 0x000000ffff547224 */ /* 0x000fe400078e0021 */
[----:B------:R-:W-:-:S07]  /*4f570*/  IMAD.MOV.U32 R33, RZ, RZ, R34 ;  /* 0x000000ffff217224 */ /* 0x000fce00078e0022 */
.L_x_4292:
[----:B------:R-:W-:Y:S05]  /*4f580*/  BSYNC.RECONVERGENT B0 ;  /* 0x0000000000007941 */ /* 0x000fea0003800200 */
.L_x_4290:
        /* <DEDUP_REMOVED lines=9> */
.L_x_4294:
[----:B------:R-:W-:Y:S01]  /*4f620*/  IMAD.MOV.U32 R34, RZ, RZ, R31 ;  /* 0x000000ffff227224 */ /* 0x000fe200078e001f */
[----:B------:R-:W-:Y:S01]  /*4f630*/  MOV R31, R32 ;  /* 0x00000020001f7202 */ /* 0x000fe20000000f00 */
[----:B------:R-:W-:Y:S02]  /*4f640*/  IMAD.MOV.U32 R35, RZ, RZ, R30 ;  /* 0x000000ffff237224 */ /* 0x000fe400078e001e */
[----:B------:R-:W-:-:S07]  /*4f650*/  IMAD.MOV.U32 R30, RZ, RZ, R33 ;  /* 0x000000ffff1e7224 */ /* 0x000fce00078e0021 */
.L_x_4295:
[----:B------:R-:W-:Y:S05]  /*4f660*/  BSYNC.RECONVERGENT B0 ;  /* 0x0000000000007941 */ /* 0x000fea0003800200 */
.L_x_4293:
        /* <DEDUP_REMOVED lines=9> */
.L_x_4297:
[----:B------:R-:W-:Y:S01]  /*4f700*/  IMAD.MOV.U32 R33, RZ, RZ, R28 ;  /* 0x000000ffff217224 */ /* 0x000fe200078e001c */
[----:B------:R-:W-:Y:S01]  /*4f710*/  MOV R28, R31 ;  /* 0x0000001f001c7202 */ /* 0x000fe20000000f00 */
[----:B------:R-:W-:Y:S02]  /*4f720*/  IMAD.MOV.U32 R32, RZ, RZ, R29 ;  /* 0x000000ffff207224 */ /* 0x000fe400078e001d */
[----:B------:R-:W-:-:S07]  /*4f730*/  IMAD.MOV.U32 R29, RZ, RZ, R30 ;  /* 0x000000ffff1d7224 */ /* 0x000fce00078e001e */
.L_x_4298:
[----:B------:R-:W-:Y:S05]  /*4f740*/  BSYNC.RECONVERGENT B0 ;  /* 0x0000000000007941 */ /* 0x000fea0003800200 */
.L_x_4296:
        /* <DEDUP_REMOVED lines=9> */
.L_x_4300:
[----:B------:R-:W-:Y:S01]  /*4f7e0*/  IMAD.MOV.U32 R30, RZ, RZ, R27 ;  /* 0x000000ffff1e7224 */ /* 0x000fe200078e001b */
[----:B------:R-:W-:Y:S01]  /*4f7f0*/  MOV R27, R28 ;  /* 0x0000001c001b7202 */ /* 0x000fe20000000f00 */
[----:B------:R-:W-:Y:S02]  /*4f800*/  IMAD.MOV.U32 R31, RZ, RZ, R26 ;  /* 0x000000ffff1f7224 */ /* 0x000fe400078e001a */
[----:B------:R-:W-:-:S07]  /*4f810*/  IMAD.MOV.U32 R26, RZ, RZ, R29 ;  /* 0x000000ffff1a7224 */ /* 0x000fce00078e001d */
.L_x_4301:
[----:B------:R-:W-:Y:S05]  /*4f820*/  BSYNC.RECONVERGENT B0 ;  /* 0x0000000000007941 */ /* 0x000fea0003800200 */
.L_x_4299:
        /* <DEDUP_REMOVED lines=9> */
.L_x_4303:
[----:B------:R-:W-:Y:S01]  /*4f8c0*/  IMAD.MOV.U32 R29, RZ, RZ, R24 ;  /* 0x000000ffff1d7224 */ /* 0x000fe200078e0018 */
[----:B------:R-:W-:Y:S01]  /*4f8d0*/  MOV R24, R27 ;  /* 0x0000001b00187202 */ /* 0x000fe20000000f00 */
[----:B------:R-:W-:Y:S02]  /*4f8e0*/  IMAD.MOV.U32 R28, RZ, RZ, R25 ;  /* 0x000000ffff1c7224 */ /* 0x000fe400078e0019 */
[----:B------:R-:W-:-:S07]  /*4f8f0*/  IMAD.MOV.U32 R25, RZ, RZ, R26 ;  /* 0x000000ffff197224 */ /* 0x000fce00078e001a */
.L_x_4304:
[----:B------:R-:W-:Y:S05]  /*4f900*/  BSYNC.RECONVERGENT B0 ;  /* 0x0000000000007941 */ /* 0x000fea0003800200 */
.L_x_4302:
        /* <DEDUP_REMOVED lines=9> */
.L_x_4306:
[----:B------:R-:W-:Y:S01]  /*4f9a0*/  IMAD.MOV.U32 R26, RZ, RZ, R23 ;  /* 0x000000ffff1a7224 */ /* 0x000fe200078e0017 */
[----:B------:R-:W-:Y:S01]  /*4f9b0*/  MOV R23, R24 ;  /* 0x0000001800177202 */ /* 0x000fe20000000f00 */
[----:B------:R-:W-:Y:S02]  /*4f9c0*/  IMAD.MOV.U32 R27, RZ, RZ, R22 ;  /* 0x000000ffff1b7224 */ /* 0x000fe400078e0016 */
[----:B------:R-:W-:-:S07]  /*4f9d0*/  IMAD.MOV.U32 R22, RZ, RZ, R25 ;  /* 0x000000ffff167224 */ /* 0x000fce00078e0019 */
.L_x_4307:
[----:B------:R-:W-:Y:S05]  /*4f9e0*/  BSYNC.RECONVERGENT B0 ;  /* 0x0000000000007941 */ /* 0x000fea0003800200 */
.L_x_4305:
        /* <DEDUP_REMOVED lines=9> */
.L_x_4309:
[----:B------:R-:W-:Y:S01]  /*4fa80*/  IMAD.MOV.U32 R25, RZ, RZ, R20 ;  /* 0x000000ffff197224 */ /* 0x000fe200078e0014 */
[----:B------:R-:W-:Y:S01]  /*4fa90*/  MOV R20, R23 ;  /* 0x0000001700147202 */ /* 0x000fe20000000f00 */
[----:B------:R-:W-:Y:S02]  /*4faa0*/  IMAD.MOV.U32 R24, RZ, RZ, R21 ;  /* 0x000000ffff187224 */ /* 0x000fe400078e0015 */
[----:B------:R-:W-:-:S07]  /*4fab0*/  IMAD.MOV.U32 R21, RZ, RZ, R22 ;  /* 0x000000ffff157224 */ /* 0x000fce00078e0016 */
.L_x_4310:
[----:B------:R-:W-:Y:S05]  /*4fac0*/  BSYNC.RECONVERGENT B0 ;  /* 0x0000000000007941 */ /* 0x000fea0003800200 */
.L_x_4308:
        /* <DEDUP_REMOVED lines=9> */
.L_x_4312:
[----:B------:R-:W-:Y:S01]  /*4fb60*/  IMAD.MOV.U32 R22, RZ, RZ, R19 ;  /* 0x000000ffff167224 */ /* 0x000fe200078e0013 */
[----:B------:R-:W-:Y:S01]  /*4fb70*/  MOV R19, R20 ;  /* 0x0000001400137202 */ /* 0x000fe20000000f00 */
[----:B------:R-:W-:Y:S02]  /*4fb80*/  IMAD.MOV.U32 R23, RZ, RZ, R18 ;  /* 0x000000ffff177224 */ /* 0x000fe400078e0012 */
[----:B------:R-:W-:-:S07]  /*4fb90*/  IMAD.MOV.U32 R18, RZ, RZ, R21 ;  /* 0x000000ffff127224 */ /* 0x000fce00078e0015 */
.L_x_4313:
[----:B------:R-:W-:Y:S05]  /*4fba0*/  BSYNC.RECONVERGENT B0 ;  /* 0x0000000000007941 */ /* 0x000fea0003800200 */
.L_x_4311:
        /* <DEDUP_REMOVED lines=9> */
.L_x_4315:
[----:B------:R-:W-:Y:S01]  /*4fc40*/  IMAD.MOV.U32 R21, RZ, RZ, R16 ;  /* 0x000000ffff157224 */ /* 0x000fe200078e0010 */
[----:B------:R-:W-:Y:S01]  /*4fc50*/  MOV R16, R19 ;  /* 0x0000001300107202 */ /* 0x000fe20000000f00 */
[----:B------:R-:W-:Y:S02]  /*4fc60*/  IMAD.MOV.U32 R20, RZ, RZ, R17 ;  /* 0x000000ffff147224 */ /* 0x000fe400078e0011 */
[----:B------:R-:W-:-:S07]  /*4fc70*/  IMAD.MOV.U32 R17, RZ, RZ, R18 ;  /* 0x000000ffff117224 */ /* 0x000fce00078e0012 */
.L_x_4316:
[----:B------:R-:W-:Y:S05]  /*4fc80*/  BSYNC.RECONVERGENT B0 ;  /* 0x0000000000007941 */ /* 0x000fea0003800200 */
.L_x_4314:
        /* <DEDUP_REMOVED lines=9> */
.L_x_4318:
[----:B------:R-:W-:Y:S01]  /*4fd20*/  IMAD.MOV.U32 R18, RZ, RZ, R15 ;  /* 0x000000ffff127224 */ /* 0x000fe200078e000f */
[----:B------:R-:W-:Y:S01]  /*4fd30*/  MOV R15, R16 ;  /* 0x00000010000f7202 */ /* 0x000fe20000000f00 */
[----:B------:R-:W-:Y:S02]  /*4fd40*/  IMAD.MOV.U32 R19, RZ, RZ, R14 ;  /* 0x000000ffff137224 */ /* 0x000fe400078e000e */
[----:B------:R-:W-:-:S07]  /*4fd50*/  IMAD.MOV.U32 R14, RZ, RZ, R17 ;  /* 0x000000ffff0e7224 */ /* 0x000fce00078e0011 */
.L_x_4319:
[----:B------:R-:W-:Y:S05]  /*4fd60*/  BSYNC.RECONVERGENT B0 ;  /* 0x0000000000007941 */ /* 0x000fea0003800200 */
.L_x_4317:
        /* <DEDUP_REMOVED lines=9> */
.L_x_4321:
[----:B------:R-:W-:Y:S01]  /*4fe00*/  IMAD.MOV.U32 R17, RZ, RZ, R0 ;  /* 0x000000ffff117224 */ /* 0x000fe200078e0000 */
[----:B------:R-:W-:Y:S01]  /*4fe10*/  MOV R0, R15 ;  /* 0x0000000f00007202 */ /* 0x000fe20000000f00 */
[----:B------:R-:W-:Y:S02]  /*4fe20*/  IMAD.MOV.U32 R16, RZ, RZ, R13 ;  /* 0x000000ffff107224 */ /* 0x000fe400078e000d */
[----:B------:R-:W-:-:S07]  /*4fe30*/  IMAD.MOV.U32 R13, RZ, RZ, R14 ;  /* 0x000000ffff0d7224 */ /* 0x000fce00078e000e */
.L_x_4322:
[----:B------:R-:W-:Y:S05]  /*4fe40*/  BSYNC.RECONVERGENT B0 ;  /* 0x0000000000007941 */ /* 0x000fea0003800200 */
.L_x_4320:
        /* <DEDUP_REMOVED lines=9> */
.L_x_4324:
[----:B------:R-:W-:Y:S01]  /*4fee0*/  IMAD.MOV.U32 R14, RZ, RZ, R11 ;  /* 0x000000ffff0e7224 */ /* 0x000fe200078e000b */
[----:B------:R-:W-:Y:S01]  /*4fef0*/  MOV R11, R0 ;  /* 0x00000000000b7202 */ /* 0x000fe20000000f00 */
[----:B------:R-:W-:Y:S02]  /*4ff00*/  IMAD.MOV.U32 R15, RZ, RZ, R12 ;  /* 0x000000ffff0f7224 */ /* 0x000fe400078e000c */
[----:B------:R-:W-:-:S07]  /*4ff10*/  IMAD.MOV.U32 R12, RZ, RZ, R13 ;  /* 0x000000ffff0c7224 */ /* 0x000fce00078e000d */
.L_x_4325:
[----:B------:R-:W-:Y:S05]  /*4ff20*/  BSYNC.RECONVERGENT B0 ;  /* 0x0000000000007941 */ /* 0x000fea0003800200 */
.L_x_4323:
        /* <DEDUP_REMOVED lines=9> */
.L_x_4327:
[----:B------:R-:W-:Y:S01]  /*4ffc0*/  IMAD.MOV.U32 R13, RZ, RZ, R10 ;  /* 0x000000ffff0d7224 */ /* 0x000fe200078e000a */
[----:B------:R-:W-:Y:S01]  /*4ffd0*/  MOV R10, R11 ;  /* 0x0000000b000a7202 */ /* 0x000fe20000000f00 */
[----:B------:R-:W-:Y:S02]  /*4ffe0*/  IMAD.MOV.U32 R0, RZ, RZ, R9 ;  /* 0x000000ffff007224 */ /* 0x000fe400078e0009 */
[----:B------:R-:W-:-:S07]  /*4fff0*/  IMAD.MOV.U32 R9, RZ, RZ, R12 ;  /* 0x000000ffff097224 */ /* 0x000fce00078e000c */
.L_x_4328:
[----:B------:R-:W-:Y:S05]  /*50000*/  BSYNC.RECONVERGENT B0 ;  /* 0x0000000000007941 */ /* 0x000fea0003800200 */
.L_x_4326:
        /* <DEDUP_REMOVED lines=9> */
.L_x_4330:
[----:B------:R-:W-:Y:S01]  /*500a0*/  IMAD.MOV.U32 R12, RZ, RZ, R7 ;  /* 0x000000ffff0c7224 */ /* 0x000fe200078e0007 */
[----:B------:R-:W-:Y:S01]  /*500b0*/  MOV R7, R10 ;  /* 0x0000000a00077202 */ /* 0x000fe20000000f00 */
[----:B------:R-:W-:Y:S02]  /*500c0*/  IMAD.MOV.U32 R11, RZ, RZ, R8 ;  /* 0x000000ffff0b7224 */ /* 0x000fe400078e0008 */
[----:B------:R-:W-:-:S07]  /*500d0*/  IMAD.MOV.U32 R8, RZ, RZ, R9 ;  /* 0x000000ffff087224 */ /* 0x000fce00078e0009 */
.L_x_4331:
[----:B------:R-:W-:Y:S05]  /*500e0*/  BSYNC.RECONVERGENT B0 ;  /* 0x0000000000007941 */ /* 0x000fea0003800200 */
.L_x_4329:
        /* <DEDUP_REMOVED lines=9> */
.L_x_4333:
[----:B------:R-:W-:Y:S01]  /*50180*/  IMAD.MOV.U32 R9, RZ, RZ, R134 ;  /* 0x000000ffff097224 */ /* 0x000fe200078e0086 */
[----:B------:R-:W-:Y:S01]  /*50190*/  MOV R134, R7 ;  /* 0x0000000700867202 */ /* 0x000fe20000000f00 */
[----:B------:R-:W-:Y:S02]  /*501a0*/  IMAD.MOV.U32 R10, RZ, RZ, R135 ;  /* 0x000000ffff0a7224 */ /* 0x000fe400078e0087 */
[----:B------:R-:W-:-:S07]  /*501b0*/  IMAD.MOV.U32 R135, RZ, RZ, R8 ;  /* 0x000000ffff877224 */ /* 0x000fce00078e0008 */
.L_x_4334:
[----:B------:R-:W-:Y:S05]  /*501c0*/  BSYNC.RECONVERGENT B0 ;  /* 0x0000000000007941 */ /* 0x000fea0003800200 */
.L_x_4332:
        /* <DEDUP_REMOVED lines=9> */
.L_x_4336:
[----:B------:R-:W-:Y:S01]  /*50260*/  IMAD.MOV.U32 R8, RZ, RZ, R133 ;  /* 0x000000ffff087224 */ /* 0x000fe200078e0085 */
[----:B------:R-:W-:Y:S01]  /*50270*/  MOV R133, R134 ;  /* 0x0000008600857202 */ /* 0x000fe20000000f00 */
[----:B------:R-:W-:Y:S02]  /*50280*/  IMAD.MOV.U32 R7, RZ, RZ, R36 ;  /* 0x000000ffff077224 */ /* 0x000fe400078e0024 */
[----:B------:R-:W-:-:S07]  /*50290*/  IMAD.MOV.U32 R36, RZ, RZ, R135 ;  /* 0x000000ffff247224 */ /* 0x000fce00078e0087 */
.L_x_4337:
[----:B------:R-:W-:Y:S05]  /*502a0*/  BSYNC.RECONVERGENT B0 ;  /* 0x0000000000007941 */ /* 0x000fea0003800200 */
.L_x_4335:
        /* <DEDUP_REMOVED lines=9> */
.L_x_4339:
[----:B------:R-:W-:Y:S01]  /*50340*/  IMAD.MOV.U32 R135, RZ, RZ, R132 ;  /* 0x000000ffff877224 */ /* 0x000fe200078e0084 */
[----:B------:R-:W-:Y:S01]  /*50350*/  MOV R132, R133 ;  /* 0x0000008500847202 */ /* 0x000fe20000000f00 */
[----:B------:R-:W-:Y:S02]  /*50360*/  IMAD.MOV.U32 R134, RZ, RZ, R39 ;  /* 0x000000ffff867224 */ /* 0x000fe400078e0027 */
[----:B------:R-:W-:-:S07]  /*50370*/  IMAD.MOV.U32 R39, RZ, RZ, R36 ;  /* 0x000000ffff277224 */ /* 0x000fce00078e0024 */
.L_x_4340:
[----:B------:R-:W-:Y:S05]  /*50380*/  BSYNC.RECONVERGENT B0 ;  /* 0x0000000000007941 */ /* 0x000fea0003800200 */
.L_x_4338:
        /* <DEDUP_REMOVED lines=9> */
.L_x_4342:
[----:B------:R-:W-:Y:S01]  /*50420*/  IMAD.MOV.U32 R36, RZ, RZ, R131 ;  /* 0x000000ffff247224 */ /* 0x000fe200078e0083 */
[----:B------:R-:W-:Y:S01]  /*50430*/  MOV R131, R132 ;  /* 0x0000008400837202 */ /* 0x000fe20000000f00 */
[----:B------:R-:W-:Y:S02]  /*50440*/  IMAD.MOV.U32 R133, RZ, RZ, R38 ;  /* 0x000000ffff857224 */ /* 0x000fe400078e0026 */
[----:B------:R-:W-:-:S07]  /*50450*/  IMAD.MOV.U32 R38, RZ, RZ, R39 ;  /* 0x000000ffff267224 */ /* 0x000fce00078e0027 */
.L_x_4343:
[----:B------:R-:W-:Y:S05]  /*50460*/  BSYNC.RECONVERGENT B0 ;  /* 0x0000000000007941 */ /* 0x000fea0003800200 */
.L_x_4341:
        /* <DEDUP_REMOVED lines=9> */
.L_x_4345:
[----:B------:R-:W-:Y:S01]  /*50500*/  IMAD.MOV.U32 R39, RZ, RZ, R130 ;  /* 0x000000ffff277224 */ /* 0x000fe200078e0082 */
[----:B------:R-:W-:Y:S01]  /*50510*/  MOV R130, R131 ;  /* 0x0000008300827202 */ /* 0x000fe20000000f00 */
[----:B------:R-:W-:Y:S02]  /*50520*/  IMAD.MOV.U32 R132, RZ, RZ, R41 ;  /* 0x000000ffff847224 */ /* 0x000fe400078e0029 */
[----:B------:R-:W-:-:S07]  /*50530*/  IMAD.MOV.U32 R41, RZ, RZ, R38 ;  /* 0x000000ffff297224 */ /* 0x000fce00078e0026 */
.L_x_4346:
[----:B------:R-:W-:Y:S05]  /*50540*/  BSYNC.RECONVERGENT B0 ;  /* 0x0000000000007941 */ /* 0x000fea0003800200 */
.L_x_4344:
        /* <DEDUP_REMOVED lines=9> */
.L_x_4348:
[----:B------:R-:W-:Y:S01]  /*505e0*/  IMAD.MOV.U32 R38, RZ, RZ, R129 ;  /* 0x000000ffff267224 */ /* 0x000fe200078e0081 */
[----:B------:R-:W-:Y:S01]  /*505f0*/  MOV R129, R130 ;  /* 0x0000008200817202 */ /* 0x000fe20000000f00 */
[----:B------:R-:W-:Y:S02]  /*50600*/  IMAD.MOV.U32 R131, RZ, RZ, R40 ;  /* 0x000000ffff837224 */ /* 0x000fe400078e0028 */
[----:B------:R-:W-:-:S07]  /*50610*/  IMAD.MOV.U32 R40, RZ, RZ, R41 ;  /* 0x000000ffff287224 */ /* 0x000fce00078e0029 */
.L_x_4349:
[----:B------:R-:W-:Y:S05]  /*50620*/  BSYNC.RECONVERGENT B0 ;  /* 0x0000000000007941 */ /* 0x000fea0003800200 */
.L_x_4347:
        /* <DEDUP_REMOVED lines=9> */
.L_x_4351:
[----:B------:R-:W-:Y:S01]  /*506c0*/  IMAD.MOV.U32 R41, RZ, RZ, R128 ;  /* 0x000000ffff297224 */ /* 0x000fe200078e0080 */
[----:B------:R-:W-:Y:S01]  /*506d0*/  MOV R128, R129 ;  /* 0x0000008100807202 */ /* 0x000fe20000000f00 */
[----:B------:R-:W-:Y:S02]  /*506e0*/  IMAD.MOV.U32 R130, RZ, RZ, R43 ;  /* 0x000000ffff827224 */ /* 0x000fe400078e002b */
[----:B------:R-:W-:-:S07]  /*506f0*/  IMAD.MOV.U32 R43, RZ, RZ, R40 ;  /* 0x000000ffff2b7224 */ /* 0x000fce00078e0028 */
.L_x_4352:
[----:B------:R-:W-:Y:S05]  /*50700*/  BSYNC.RECONVERGENT B0 ;  /* 0x0000000000007941 */ /* 0x000fea0003800200 */
.L_x_4350:
        /* <DEDUP_REMOVED lines=9> */
.L_x_4354:
[----:B------:R-:W-:Y:S01]  /*507a0*/  IMAD.MOV.U32 R40, RZ, RZ, R127 ;  /* 0x000000ffff287224 */ /* 0x000fe200078e007f */
[----:B------:R-:W-:Y:S01]  /*507b0*/  MOV R127, R128 ;  /* 0x00000080007f7202 */ /* 0x000fe20000000f00 */
[----:B------:R-:W-:Y:S02]  /*507c0*/  IMAD.MOV.U32 R129, RZ, RZ, R42 ;  /* 0x000000ffff817224 */ /* 0x000fe400078e002a */
[----:B------:R-:W-:-:S07]  /*507d0*/  IMAD.MOV.U32 R42, RZ, RZ, R43 ;  /* 0x000000ffff2a7224 */ /* 0x000fce00078e002b */
.L_x_4355:
[----:B------:R-:W-:Y:S05]  /*507e0*/  BSYNC.RECONVERGENT B0 ;  /* 0x0000000000007941 */ /* 0x000fea0003800200 */
.L_x_4353:
        /* <DEDUP_REMOVED lines=9> */
.L_x_4357:
[----:B------:R-:W-:Y:S01]  /*50880*/  IMAD.MOV.U32 R43, RZ, RZ, R126 ;  /* 0x000000ffff2b7224 */ /* 0x000fe200078e007e */
[----:B------:R-:W-:Y:S01]  /*50890*/  MOV R126, R127 ;  /* 0x0000007f007e7202 */ /* 0x000fe20000000f00 */
[----:B------:R-:W-:Y:S02]  /*508a0*/  IMAD.MOV.U32 R128, RZ, RZ, R45 ;  /* 0x000000ffff807224 */ /* 0x000fe400078e002d */
[----:B------:R-:W-:-:S07]  /*508b0*/  IMAD.MOV.U32 R45, RZ, RZ, R42 ;  /* 0x000000ffff2d7224 */ /* 0x000fce00078e002a */
.L_x_4358:
[----:B------:R-:W-:Y:S05]  /*508c0*/  BSYNC.RECONVERGENT B0 ;  /* 0x0000000000007941 */ /* 0x000fea0003800200 */
.L_x_4356:
        /* <DEDUP_REMOVED lines=9> */
.L_x_4360:
[----:B------:R-:W-:Y:S01]  /*50960*/  IMAD.MOV.U32 R42, RZ, RZ, R37 ;  /* 0x000000ffff2a7224 */ /* 0x000fe200078e0025 */
[----:B------:R-:W-:Y:S01]  /*50970*/  MOV R37, R126 ;  /* 0x0000007e00257202 */ /* 0x000fe20000000f00 */
[----:B------:R-:W-:Y:S02]  /*50980*/  IMAD.MOV.U32 R127, RZ, RZ, R98 ;  /* 0x000000ffff7f7224 */ /* 0x000fe400078e0062 */
[----:B------:R-:W-:-:S07]  /*50990*/  IMAD.MOV.U32 R98, RZ, RZ, R45 ;  /* 0x000000ffff627224 */ /* 0x000fce00078e002d */
.L_x_4361:
[----:B------:R-:W-:Y:S05]  /*509a0*/  BSYNC.RECONVERGENT B0 ;  /* 0x0000000000007941 */ /* 0x000fea0003800200 */
.L_x_4359:
        /* <DEDUP_REMOVED lines=18> */
.L_x_4363:
[----:B------:R-:W-:Y:S01]  /*50ad0*/  MOV R126, R47 ;  /* 0x0000002f007e7202 */ /* 0x000fe20000000f00 */
[----:B------:R-:W-:Y:S02]  /*50ae0*/  IMAD.MOV.U32 R45, RZ, RZ, R124 ;  /* 0x000000ffff2d7224 */ /* 0x000fe400078e007c */
[----:B------:R-:W-:Y:S02]  /*50af0*/  IMAD.MOV.U32 R47, RZ, RZ, R44 ;  /* 0x000000ffff2f7224 */ /* 0x000fe400078e002c */
[----:B------:R-:W-:-:S07]  /*50b00*/  IMAD.MOV.U32 R124, RZ, RZ, R125 ;  /* 0x000000ffff7c7224 */ /* 0x000fce00078e007d */
.L_x_4364:
[----:B------:R-:W-:Y:S05]  /*50b10*/  BSYNC.RECONVERGENT B0 ;  /* 0x0000000000007941 */ /* 0x000fea0003800200 */
.L_x_4362:
        /* <DEDUP_REMOVED lines=9> */
.L_x_4366:
[----:B------:R-:W-:Y:S01]  /*50bb0*/  MOV R125, R46 ;  /* 0x0000002e007d7202 */ /* 0x000fe20000000f00 */
[----:B------:R-:W-:Y:S02]  /*50bc0*/  IMAD.MOV.U32 R44, RZ, RZ, R123 ;  /* 0x000000ffff2c7224 */ /* 0x000fe400078e007b */
[----:B------:R-:W-:Y:S02]  /*50bd0*/  IMAD.MOV.U32 R46, RZ, RZ, R47 ;  /* 0x000000ffff2e7224 */ /* 0x000fe400078e002f */
[----:B------:R-:W-:-:S07]  /*50be0*/  IMAD.MOV.U32 R123, RZ, RZ, R124 ;  /* 0x000000ffff7b7224 */ /* 0x000fce00078e007c */
.L_x_4367:
[----:B------:R-:W-:Y:S05]  /*50bf0*/  BSYNC.RECONVERGENT B0 ;  /* 0x0000000000007941 */ /* 0x000fea0003800200 */
.L_x_4365:
        /* <DEDUP_REMOVED lines=9> */
.L_x_4369:
[----:B------:R-:W-:Y:S01]  /*50c90*/  MOV R124, R49 ;  /* 0x00000031007c7202 */ /* 0x000fe20000000f00 */
[----:B------:R-:W-:Y:S02]  /*50ca0*/  IMAD.MOV.U32 R47, RZ, RZ, R122 ;  /* 0x000000ffff2f7224 */ /* 0x000fe400078e007a */
[----:B------:R-:W-:Y:S02]  /*50cb0*/  IMAD.MOV.U32 R49, RZ, RZ, R46 ;  /* 0x000000ffff317224 */ /* 0x000fe400078e002e */
[----:B------:R-:W-:-:S07]  /*50cc0*/  IMAD.MOV.U32 R122, RZ, RZ, R123 ;  /* 0x000000ffff7a7224 */ /* 0x000fce00078e007b */
.L_x_4370:
[----:B------:R-:W-:Y:S05]  /*50cd0*/  BSYNC.RECONVERGENT B0 ;  /* 0x0000000000007941 */ /* 0x000fea0003800200 */
.L_x_4368:
        /* <DEDUP_REMOVED lines=9> */
.L_x_4372:
[----:B------:R-:W-:Y:S01]  /*50d70*/  MOV R123, R48 ;  /* 0x00000030007b7202 */ /* 0x000fe20000000f00 */
[----:B------:R-:W-:Y:S02]  /*50d80*/  IMAD.MOV.U32 R46, RZ, RZ, R121 ;  /* 0x000000ffff2e7224 */ /* 0x000fe400078e0079 */
[----:B------:R-:W-:Y:S02]  /*50d90*/  IMAD.MOV.U32 R48, RZ, RZ, R49 ;  /* 0x000000ffff307224 */ /* 0x000fe400078e0031 */
[----:B------:R-:W-:-:S07]  /*50da0*/  IMAD.MOV.U32 R121, RZ, RZ, R122 ;  /* 0x000000ffff797224 */ /* 0x000fce00078e007a */
.L_x_4373:
[----:B------:R-:W-:Y:S05]  /*50db0*/  BSYNC.RECONVERGENT B0 ;  /* 0x0000000000007941 */ /* 0x000fea0003800200 */
.L_x_4371:
        /* <DEDUP_REMOVED lines=9> */
.L_x_4375:
[----:B------:R-:W-:Y:S01]  /*50e50*/  MOV R122, R51 ;  /* 0x00000033007a7202 */ /* 0x000fe20000000f00 */
[----:B------:R-:W-:Y:S02]  /*50e60*/  IMAD.MOV.U32 R49, RZ, RZ, R120 ;  /* 0x000000ffff317224 */ /* 0x000fe400078e0078 */
[----:B------:R-:W-:Y:S02]  /*50e70*/  IMAD.MOV.U32 R51, RZ, RZ, R48 ;  /* 0x000000ffff337224 */ /* 0x000fe400078e0030 */
[----:B------:R-:W-:-:S07]  /*50e80*/  IMAD.MOV.U32 R120, RZ, RZ, R121 ;  /* 0x000000ffff787224 */ /* 0x000fce00078e0079 */
.L_x_4376:
[----:B------:R-:W-:Y:S05]  /*50e90*/  BSYNC.RECONVERGENT B0 ;  /* 0x0000000000007941 */ /* 0x000fea0003800200 */
.L_x_4374:
        /* <DEDUP_REMOVED lines=9> */
.L_x_4378:
[----:B------:R-:W-:Y:S01]  /*50f30*/  MOV R121, R50 ;  /* 0x0000003200797202 */ /* 0x000fe20000000f00 */
[----:B------:R-:W-:Y:S02]  /*50f40*/  IMAD.MOV.U32 R48, RZ, RZ, R119 ;  /* 0x000000ffff307224 */ /* 0x000fe400078e0077 */
[----:B------:R-:W-:Y:S02]  /*50f50*/  IMAD.MOV.U32 R50, RZ, RZ, R51 ;  /* 0x000000ffff327224 */ /* 0x000fe400078e0033 */
[----:B------:R-:W-:-:S07]  /*50f60*/  IMAD.MOV.U32 R119, RZ, RZ, R120 ;  /* 0x000000ffff777224 */ /* 0x000fce00078e0078 */
.L_x_4379:
[----:B------:R-:W-:Y:S05]  /*50f70*/  BSYNC.RECONVERGENT B0 ;  /* 0x0000000000007941 */ /* 0x000fea0003800200 */
.L_x_4377:
        /* <DEDUP_REMOVED lines=9> */
.L_x_4381:
[----:B------:R-:W-:Y:S01]  /*51010*/  MOV R120, R53 ;  /* 0x0000003500787202 */ /* 0x000fe20000000f00 */
[----:B------:R-:W-:Y:S02]  /*51020*/  IMAD.MOV.U32 R51, RZ, RZ, R118 ;  /* 0x000000ffff337224 */ /* 0x000fe400078e0076 */
[----:B------:R-:W-:Y:S02]  /*51030*/  IMAD.MOV.U32 R53, RZ, RZ, R50 ;  /* 0x000000ffff357224 */ /* 0x000fe400078e0032 */
[----:B------:R-:W-:-:S07]  /*51040*/  IMAD.MOV.U32 R118, RZ, RZ, R119 ;  /* 0x000000ffff767224 */ /* 0x000fce00078e0077 */
.L_x_4382:
[----:B------:R-:W-:Y:S05]  /*51050*/  BSYNC.RECONVERGENT B0 ;  /* 0x0000000000007941 */ /* 0x000fea0003800200 */
.L_x_4380:
        /* <DEDUP_REMOVED lines=9> */
.L_x_4384:
[----:B------:R-:W-:Y:S01]  /*510f0*/  MOV R119, R52 ;  /* 0x0000003400777202 */ /* 0x000fe20000000f00 */
[----:B------:R-:W-:Y:S02]  /*51100*/  IMAD.MOV.U32 R50, RZ, RZ, R117 ;  /* 0x000000ffff327224 */ /* 0x000fe400078e0075 */
[----:B------:R-:W-:Y:S02]  /*51110*/  IMAD.MOV.U32 R52, RZ, RZ, R53 ;  /* 0x000000ffff347224 */ /* 0x000fe400078e0035 */
[----:B------:R-:W-:-:S07]  /*51120*/  IMAD.MOV.U32 R117, RZ, RZ, R118 ;  /* 0x000000ffff757224 */ /* 0x000fce00078e0076 */
.L_x_4385:
[----:B------:R-:W-:Y:S05]  /*51130*/  BSYNC.RECONVERGENT B0 ;  /* 0x0000000000007941 */ /* 0x000fea0003800200 */
.L_x_4383:
        /* <DEDUP_REMOVED lines=9> */
.L_x_4387:
[----:B------:R-:W-:Y:S01]  /*511d0*/  MOV R118, R55 ;  /* 0x0000003700767202 */ /* 0x000fe20000000f00 */
[----:B------:R-:W-:Y:S02]  /*511e0*/  IMAD.MOV.U32 R53, RZ, RZ, R116 ;  /* 0x000000ffff357224 */ /* 0x000fe400078e0074 */
[----:B------:R-:W-:Y:S02]  /*511f0*/  IMAD.MOV.U32 R55, RZ, RZ, R52 ;  /* 0x000000ffff377224 */ /* 0x000fe400078e0034 */
[----:B------:R-:W-:-:S07]  /*51200*/  IMAD.MOV.U32 R116, RZ, RZ, R117 ;  /* 0x000000ffff747224 */ /* 0x000fce00078e0075 */
.L_x_4388:
[----:B------:R-:W-:Y:S05]  /*51210*/  BSYNC.RECONVERGENT B0 ;  /* 0x0000000000007941 */ /* 0x000fea0003800200 */
.L_x_4386:
        /* <DEDUP_REMOVED lines=9> */
.L_x_4390:
[----:B------:R-:W-:Y:S01]  /*512b0*/  MOV R117, R54 ;  /* 0x0000003600757202 */ /* 0x000fe20000000f00 */
[----:B------:R-:W-:Y:S02]  /*512c0*/  IMAD.MOV.U32 R52, RZ, RZ, R115 ;  /* 0x000000ffff347224 */ /* 0x000fe400078e0073 */
[----:B------:R-:W-:Y:S02]  /*512d0*/  IMAD.MOV.U32 R54, RZ, RZ, R55 ;  /* 0x000000ffff367224 */ /* 0x000fe400078e0037 */
[----:B------:R-:W-:-:S07]  /*512e0*/  IMAD.MOV.U32 R115, RZ, RZ, R116 ;  /* 0x000000ffff737224 */ /* 0x000fce00078e0074 */
.L_x_4391:
[----:B------:R-:W-:Y:S05]  /*512f0*/  BSYNC.RECONVERGENT B0 ;  /* 0x0000000000007941 */ /* 0x000fea0003800200 */
.L_x_4389:
        /* <DEDUP_REMOVED lines=9> */
.L_x_4393:
[----:B------:R-:W-:Y:S01]  /*51390*/  MOV R116, R57 ;  /* 0x0000003900747202 */ /* 0x000fe20000000f00 */
[----:B------:R-:W-:Y:S02]  /*513a0*/  IMAD.MOV.U32 R55, RZ, RZ, R114 ;  /* 0x000000ffff377224 */ /* 0x000fe400078e0072 */
[----:B------:R-:W-:Y:S02]  /*513b0*/  IMAD.MOV.U32 R57, RZ, RZ, R54 ;  /* 0x000000ffff397224 */ /* 0x000fe400078e0036 */
[----:B------:R-:W-:-:S07]  /*513c0*/  IMAD.MOV.U32 R114, RZ, RZ, R115 ;  /* 0x000000ffff727224 */ /* 0x000fce00078e0073 */
.L_x_4394:
[----:B------:R-:W-:Y:S05]  /*513d0*/  BSYNC.RECONVERGENT B0 ;  /* 0x0000000000007941 */ /* 0x000fea0003800200 */
.L_x_4392:
        /* <DEDUP_REMOVED lines=9> */
.L_x_4396:
[----:B------:R-:W-:Y:S01]  /*51470*/  MOV R115, R56 ;  /* 0x0000003800737202 */ /* 0x000fe20000000f00 */
[----:B------:R-:W-:Y:S02]  /*51480*/  IMAD.MOV.U32 R54, RZ, RZ, R113 ;  /* 0x000000ffff367224 */ /* 0x000fe400078e0071 */
[----:B------:R-:W-:Y:S02]  /*51490*/  IMAD.MOV.U32 R56, RZ, RZ, R57 ;  /* 0x000000ffff387224 */ /* 0x000fe400078e0039 */
[----:B------:R-:W-:-:S07]  /*514a0*/  IMAD.MOV.U32 R113, RZ, RZ, R114 ;  /* 0x000000ffff717224 */ /* 0x000fce00078e0072 */
.L_x_4397:
[----:B------:R-:W-:Y:S05]  /*514b0*/  BSYNC.RECONVERGENT B0 ;  /* 0x0000000000007941 */ /* 0x000fea0003800200 */
.L_x_4395:
        /* <DEDUP_REMOVED lines=9> */
.L_x_4399:
[----:B------:R-:W-:Y:S01]  /*51550*/  MOV R114, R59 ;  /* 0x0000003b00727202 */ /* 0x000fe20000000f00 */
[----:B------:R-:W-:Y:S02]  /*51560*/  IMAD.MOV.U32 R57, RZ, RZ, R112 ;  /* 0x000000ffff397224 */ /* 0x000fe400078e0070 */
[----:B------:R-:W-:Y:S02]  /*51570*/  IMAD.MOV.U32 R59, RZ, RZ, R56 ;  /* 0x000000ffff3b7224 */ /* 0x000fe400078e0038 */
[----:B------:R-:W-:-:S07]  /*51580*/  IMAD.MOV.U32 R112, RZ, RZ, R113 ;  /* 0x000000ffff707224 */ /* 0x000fce00078e0071 */
.L_x_4400:
[----:B------:R-:W-:Y:S05]  /*51590*/  BSYNC.RECONVERGENT B0 ;  /* 0x0000000000007941 */ /* 0x000fea0003800200 */
.L_x_4398:
        /* <DEDUP_REMOVED lines=9> */
.L_x_4402:
[----:B------:R-:W-:Y:S01]  /*51630*/  MOV R113, R58 ;  /* 0x0000003a00717202 */ /* 0x000fe20000000f00 */
[----:B------:R-:W-:Y:S02]  /*51640*/  IMAD.MOV.U32 R56, RZ, RZ, R111 ;  /* 0x000000ffff387224 */ /* 0x000fe400078e006f */
[----:B------:R-:W-:Y:S02]  /*51650*/  IMAD.MOV.U32 R58, RZ, RZ, R59 ;  /* 0x000000ffff3a7224 */ /* 0x000fe400078e003b */
[----:B------:R-:W-:-:S07]  /*51660*/  IMAD.MOV.U32 R111, RZ, RZ, R112 ;  /* 0x000000ffff6f7224 */ /* 0x000fce00078e0070 */
.L_x_4403:
[----:B------:R-:W-:Y:S05]  /*51670*/  BSYNC.RECONVERGENT B0 ;  /* 0x0000000000007941 */ /* 0x000fea0003800200 */
.L_x_4401:
        /* <DEDUP_REMOVED lines=9> */
.L_x_4405:
[----:B------:R-:W-:Y:S01]  /*51710*/  MOV R112, R61 ;  /* 0x0000003d00707202 */ /* 0x000fe20000000f00 */
[----:B------:R-:W-:Y:S02]  /*51720*/  IMAD.MOV.U32 R59, RZ, RZ, R110 ;  /* 0x000000ffff3b7224 */ /* 0x000fe400078e006e */
[----:B------:R-:W-:Y:S02]  /*51730*/  IMAD.MOV.U32 R61, RZ, RZ, R58 ;  /* 0x000000ffff3d7224 */ /* 0x000fe400078e003a */
[----:B------:R-:W-:-:S07]  /*51740*/  IMAD.MOV.U32 R110, RZ, RZ, R111 ;  /* 0x000000ffff6e7224 */ /* 0x000fce00078e006f */
.L_x_4406:
[----:B------:R-:W-:Y:S05]  /*51750*/  BSYNC.RECONVERGENT B0 ;  /* 0x0000000000007941 */ /* 0x000fea0003800200 */
.L_x_4404:
        /* <DEDUP_REMOVED lines=9> */
.L_x_4408:
[----:B------:R-:W-:Y:S01]  /*517f0*/  MOV R111, R60 ;  /* 0x0000003c006f7202 */ /* 0x000fe20000000f00 */
[----:B------:R-:W-:Y:S02]  /*51800*/  IMAD.MOV.U32 R58, RZ, RZ, R109 ;  /* 0x000000ffff3a7224 */ /* 0x000fe400078e006d */
[----:B------:R-:W-:Y:S02]  /*51810*/  IMAD.MOV.U32 R60, RZ, RZ, R61 ;  /* 0x000000ffff3c7224 */ /* 0x000fe400078e003d */
[----:B------:R-:W-:-:S07]  /*51820*/  IMAD.MOV.U32 R109, RZ, RZ, R110 ;  /* 0x000000ffff6d7224 */ /* 0x000fce00078e006e */
.L_x_4409:
[----:B------:R-:W-:Y:S05]  /*51830*/  BSYNC.RECONVERGENT B0 ;  /* 0x0000000000007941 */ /* 0x000fea0003800200 */
.L_x_4407:
        /* <DEDUP_REMOVED lines=9> */
.L_x_4411:
[----:B------:R-:W-:Y:S01]  /*518d0*/  MOV R110, R63 ;  /* 0x0000003f006e7202 */ /* 0x000fe20000000f00 */
[----:B------:R-:W-:Y:S02]  /*518e0*/  IMAD.MOV.U32 R61, RZ, RZ, R108 ;  /* 0x000000ffff3d7224 */ /* 0x000fe400078e006c */
[----:B------:R-:W-:Y:S02]  /*518f0*/  IMAD.MOV.U32 R63, RZ, RZ, R60 ;  /* 0x000000ffff3f7224 */ /* 0x000fe400078e003c */
[----:B------:R-:W-:-:S07]  /*51900*/  IMAD.MOV.U32 R108, RZ, RZ, R109 ;  /* 0x000000ffff6c7224 */ /* 0x000fce00078e006d */
.L_x_4412:
[----:B------:R-:W-:Y:S05]  /*51910*/  BSYNC.RECONVERGENT B0 ;  /* 0x0000000000007941 */ /* 0x000fea0003800200 */
.L_x_4410:
        /* <DEDUP_REMOVED lines=9> */
.L_x_4414:
[----:B------:R-:W-:Y:S01]  /*519b0*/  MOV R109, R62 ;  /* 0x0000003e006d7202 */ /* 0x000fe20000000f00 */
[----:B------:R-:W-:Y:S02]  /*519c0*/  IMAD.MOV.U32 R60, RZ, RZ, R107 ;  /* 0x000000ffff3c7224 */ /* 0x000fe400078e006b */
[----:B------:R-:W-:Y:S02]  /*519d0*/  IMAD.MOV.U32 R62, RZ, RZ, R63 ;  /* 0x000000ffff3e7224 */ /* 0x000fe400078e003f */
[----:B------:R-:W-:-:S07]  /*519e0*/  IMAD.MOV.U32 R107, RZ, RZ, R108 ;  /* 0x000000ffff6b7224 */ /* 0x000fce00078e006c */
.L_x_4415:
[----:B------:R-:W-:Y:S05]  /*519f0*/  BSYNC.RECONVERGENT B0 ;  /* 0x0000000000007941 */ /* 0x000fea0003800200 */
.L_x_4413:
        /* <DEDUP_REMOVED lines=9> */
.L_x_4417:
[----:B------:R-:W-:Y:S01]  /*51a90*/  MOV R108, R65 ;  /* 0x00000041006c7202 */ /* 0x000fe20000000f00 */
[----:B------:R-:W-:Y:S02]  /*51aa0*/  IMAD.MOV.U32 R63, RZ, RZ, R106 ;  /* 0x000000ffff3f7224 */ /* 0x000fe400078e006a */
[----:B------:R-:W-:Y:S02]  /*51ab0*/  IMAD.MOV.U32 R65, RZ, RZ, R62 ;  /* 0x000000ffff417224 */ /* 0x000fe400078e003e */
[----:B------:R-:W-:-:S07]  /*51ac0*/  IMAD.MOV.U32 R106, RZ, RZ, R107 ;  /* 0x000000ffff6a7224 */ /* 0x000fce00078e006b */
.L_x_4418:
[----:B------:R-:W-:Y:S05]  /*51ad0*/  BSYNC.RECONVERGENT B0 ;  /* 0x0000000000007941 */ /* 0x000fea0003800200 */
.L_x_4416:
        /* <DEDUP_REMOVED lines=9> */
.L_x_4420:
[----:B------:R-:W-:Y:S01]  /*51b70*/  MOV R107, R64 ;  /* 0x00000040006b7202 */ /* 0x000fe20000000f00 */
[----:B------:R-:W-:Y:S02]  /*51b80*/  IMAD.MOV.U32 R62, RZ, RZ, R105 ;  /* 0x000000ffff3e7224 */ /* 0x000fe400078e0069 */
[----:B------:R-:W-:Y:S02]  /*51b90*/  IMAD.MOV.U32 R64, RZ, RZ, R65 ;  /* 0x000000ffff407224 */ /* 0x000fe400078e0041 */
[----:B------:R-:W-:-:S07]  /*51ba0*/  IMAD.MOV.U32 R105, RZ, RZ, R106 ;  /* 0x000000ffff697224 */ /* 0x000fce00078e006a */
.L_x_4421:
[----:B------:R-:W-:Y:S05]  /*51bb0*/  BSYNC.RECONVERGENT B0 ;  /* 0x0000000000007941 */ /* 0x000fea0003800200 */
.L_x_4419:
        /* <DEDUP_REMOVED lines=9> */
.L_x_4423:
[----:B------:R-:W-:Y:S01]  /*51c50*/  MOV R106, R67 ;  /* 0x00000043006a7202 */ /* 0x000fe20000000f00 */
[----:B------:R-:W-:Y:S02]  /*51c60*/  IMAD.MOV.U32 R65, RZ, RZ, R104 ;  /* 0x000000ffff417224 */ /* 0x000fe400078e0068 */
[----:B------:R-:W-:Y:S02]  /*51c70*/  IMAD.MOV.U32 R67, RZ, RZ, R64 ;  /* 0x000000ffff437224 */ /* 0x000fe400078e0040 */
[----:B------:R-:W-:-:S07]  /*51c80*/  IMAD.MOV.U32 R104, RZ, RZ, R105 ;  /* 0x000000ffff687224 */ /* 0x000fce00078e0069 */
.L_x_4424:
[----:B------:R-:W-:Y:S05]  /*51c90*/  BSYNC.RECONVERGENT B0 ;  /* 0x0000000000007941 */ /* 0x000fea0003800200 */
.L_x_4422:
        /* <DEDUP_REMOVED lines=9> */
.L_x_4426:
[----:B------:R-:W-:Y:S01]  /*51d30*/  MOV R105, R66 ;  /* 0x0000004200697202 */ /* 0x000fe20000000f00 */
[----:B------:R-:W-:Y:S02]  /*51d40*/  IMAD.MOV.U32 R64, RZ, RZ, R103 ;  /* 0x000000ffff407224 */ /* 0x000fe400078e0067 */
[----:B------:R-:W-:Y:S02]  /*51d50*/  IMAD.MOV.U32 R66, RZ, RZ, R67 ;  /* 0x000000ffff427224 */ /* 0x000fe400078e0043 */
[----:B------:R-:W-:-:S07]  /*51d60*/  IMAD.MOV.U32 R103, RZ, RZ, R104 ;  /* 0x000000ffff677224 */ /* 0x000fce00078e0068 */
.L_x_4427:
[----:B------:R-:W-:Y:S05]  /*51d70*/  BSYNC.RECONVERGENT B0 ;  /* 0x0000000000007941 */ /* 0x000fea0003800200 */
.L_x_4425:
        /* <DEDUP_REMOVED lines=9> */
.L_x_4429:
[----:B------:R-:W-:Y:S01]  /*51e10*/  MOV R104, R69 ;  /* 0x0000004500687202 */ /* 0x000fe20000000f00 */
[----:B------:R-:W-:Y:S02]  /*51e20*/  IMAD.MOV.U32 R67, RZ, RZ, R102 ;  /* 0x000000ffff437224 */ /* 0x000fe400078e0066 */
[----:B------:R-:W-:Y:S02]  /*51e30*/  IMAD.MOV.U32 R69, RZ, RZ, R66 ;  /* 0x000000ffff457224 */ /* 0x000fe400078e0042 */
[----:B------:R-:W-:-:S07]  /*51e40*/  IMAD.MOV.U32 R102, RZ, RZ, R103 ;  /* 0x000000ffff667224 */ /* 0x000fce00078e0067 */
.L_x_4430:
[----:B------:R-:W-:Y:S05]  /*51e50*/  BSYNC.RECONVERGENT B0 ;  /* 0x0000000000007941 */ /* 0x000fea0003800200 */
.L_x_4428:
        /* <DEDUP_REMOVED lines=9> */
.L_x_4432:
[----:B------:R-:W-:Y:S01]  /*51ef0*/  MOV R103, R68 ;  /* 0x0000004400677202 */ /* 0x000fe20000000f00 */
[----:B------:R-:W-:Y:S02]  /*51f00*/  IMAD.MOV.U32 R66, RZ, RZ, R101 ;  /* 0x000000ffff427224 */ /* 0x000fe400078e0065 */
[----:B------:R-:W-:Y:S02]  /*51f10*/  IMAD.MOV.U32 R68, RZ, RZ, R69 ;  /* 0x000000ffff447224 */ /* 0x000fe400078e0045 */
[----:B------:R-:W-:-:S07]  /*51f20*/  IMAD.MOV.U32 R101, RZ, RZ, R102 ;  /* 0x000000ffff657224 */ /* 0x000fce00078e0066 */
.L_x_4433:
[----:B------:R-:W-:Y:S05]  /*51f30*/  BSYNC.RECONVERGENT B0 ;  /* 0x0000000000007941 */ /* 0x000fea0003800200 */
.L_x_4431:
        /* <DEDUP_REMOVED lines=9> */
.L_x_4435:
[----:B------:R-:W-:Y:S01]  /*51fd0*/  MOV R102, R71 ;  /* 0x0000004700667202 */ /* 0x000fe20000000f00 */
[----:B------:R-:W-:Y:S02]  /*51fe0*/  IMAD.MOV.U32 R69, RZ, RZ, R100 ;  /* 0x000000ffff457224 */ /* 0x000fe400078e0064 */
[----:B------:R-:W-:Y:S02]  /*51ff0*/  IMAD.MOV.U32 R71, RZ, RZ, R68 ;  /* 0x000000ffff477224 */ /* 0x000fe400078e0044 */
[----:B------:R-:W-:-:S07]  /*52000*/  IMAD.MOV.U32 R100, RZ, RZ, R101 ;  /* 0x000000ffff647224 */ /* 0x000fce00078e0065 */
.L_x_4436:
[----:B------:R-:W-:Y:S05]  /*52010*/  BSYNC.RECONVERGENT B0 ;  /* 0x0000000000007941 */ /* 0x000fea0003800200 */
.L_x_4434:
        /* <DEDUP_REMOVED lines=9> */
.L_x_4438:
[----:B------:R-:W-:Y:S01]  /*520b0*/  MOV R101, R70 ;  /* 0x0000004600657202 */ /* 0x000fe20000000f00 */
[----:B------:R-:W-:Y:S02]  /*520c0*/  IMAD.MOV.U32 R68, RZ, RZ, R99 ;  /* 0x000000ffff447224 */ /* 0x000fe400078e0063 */
[----:B------:R-:W-:Y:S02]  /*520d0*/  IMAD.MOV.U32 R70, RZ, RZ, R71 ;  /* 0x000000ffff467224 */ /* 0x000fe400078e0047 */
[----:B------:R-:W-:-:S07]  /*520e0*/  IMAD.MOV.U32 R99, RZ, RZ, R100 ;  /* 0x000000ffff637224 */ /* 0x000fce00078e0064 */
.L_x_4439:
[----:B------:R-:W-:Y:S05]  /*520f0*/  BSYNC.RECONVERGENT B0 ;  /* 0x0000000000007941 */ /* 0x000fea0003800200 */
.L_x_4437:
        /* <DEDUP_REMOVED lines=9> */
.L_x_4441:
[----:B------:R-:W-:Y:S01]  /*52190*/  MOV R100, R73 ;  /* 0x0000004900647202 */ /* 0x000fe20000000f00 */
[----:B------:R-:W-:Y:S02]  /*521a0*/  IMAD.MOV.U32 R71, RZ, RZ, R96 ;  /* 0x000000ffff477224 */ /* 0x000fe400078e0060 */
[----:B------:R-:W-:Y:S02]  /*521b0*/  IMAD.MOV.U32 R73, RZ, RZ, R70 ;  /* 0x000000ffff497224 */ /* 0x000fe400078e0046 */
[----:B------:R-:W-:-:S07]  /*521c0*/  IMAD.MOV.U32 R96, RZ, RZ, R99 ;  /* 0x000000ffff607224 */ /* 0x000fce00078e0063 */
.L_x_4442:
[----:B------:R-:W-:Y:S05]  /*521d0*/  BSYNC.RECONVERGENT B0 ;  /* 0x0000000000007941 */ /* 0x000fea0003800200 */
.L_x_4440:
        /* <DEDUP_REMOVED lines=9> */
.L_x_4444:
[----:B------:R-:W-:Y:S01]  /*52270*/  MOV R99, R72 ;  /* 0x0000004800637202 */ /* 0x000fe20000000f00 */
[----:B------:R-:W-:Y:S02]  /*52280*/  IMAD.MOV.U32 R70, RZ, RZ, R97 ;  /* 0x000000ffff467224 */ /* 0x000fe400078e0061 */
[----:B------:R-:W-:Y:S02]  /*52290*/  IMAD.MOV.U32 R72, RZ, RZ, R73 ;  /* 0x000000ffff487224 */ /* 0x000fe400078e0049 */
[----:B------:R-:W-:-:S07]  /*522a0*/  IMAD.MOV.U32 R97, RZ, RZ, R96 ;  /* 0x000000ffff617224 */ /* 0x000fce00078e0060 */
.L_x_4445:
[----:B------:R-:W-:Y:S05]  /*522b0*/  BSYNC.RECONVERGENT B0 ;  /* 0x0000000000007941 */ /* 0x000fea0003800200 */
.L_x_4443:
        /* <DEDUP_REMOVED lines=9> */
.L_x_4447:
[----:B------:R-:W-:Y:S01]  /*52350*/  MOV R96, R75 ;  /* 0x0000004b00607202 */ /* 0x000fe20000000f00 */
[----:B------:R-:W-:Y:S02]  /*52360*/  IMAD.MOV.U32 R73, RZ, RZ, R94 ;  /* 0x000000ffff497224 */ /* 0x000fe400078e005e */
[----:B------:R-:W-:Y:S02]  /*52370*/  IMAD.MOV.U32 R75, RZ, RZ, R72 ;  /* 0x000000ffff4b7224 */ /* 0x000fe400078e0048 */
[----:B------:R-:W-:-:S07]  /*52380*/  IMAD.MOV.U32 R94, RZ, RZ, R97 ;  /* 0x000000ffff5e7224 */ /* 0x000fce00078e0061 */
.L_x_4448:
[----:B------:R-:W-:Y:S05]  /*52390*/  BSYNC.RECONVERGENT B0 ;  /* 0x0000000000007941 */ /* 0x000fea0003800200 */
.L_x_4446:
        /* <DEDUP_REMOVED lines=9> */
.L_x_4450:
[----:B------:R-:W-:Y:S01]  /*52430*/  MOV R97, R74 ;  /* 0x0000004a00617202 */ /* 0x000fe20000000f00 */
[----:B------:R-:W-:Y:S02]  /*52440*/  IMAD.MOV.U32 R72, RZ, RZ, R95 ;  /* 0x000000ffff487224 */ /* 0x000fe400078e005f */
[----:B------:R-:W-:Y:S02]  /*52450*/  IMAD.MOV.U32 R74, RZ, RZ, R75 ;  /* 0x000000ffff4a7224 */ /* 0x000fe400078e004b */
[----:B------:R-:W-:-:S07]  /*52460*/  IMAD.MOV.U32 R95, RZ, RZ, R94 ;  /* 0x000000ffff5f7224 */ /* 0x000fce00078e005e */
.L_x_4451:
[----:B------:R-:W-:Y:S05]  /*52470*/  BSYNC.RECONVERGENT B0 ;  /* 0x0000000000007941 */ /* 0x000fea0003800200 */
.L_x_4449:
        /* <DEDUP_REMOVED lines=9> */
.L_x_4453:
[----:B------:R-:W-:Y:S01]  /*52510*/  MOV R94, R77 ;  /* 0x0000004d005e7202 */ /* 0x000fe20000000f00 */
[----:B------:R-:W-:Y:S02]  /*52520*/  IMAD.MOV.U32 R75, RZ, RZ, R92 ;  /* 0x000000ffff4b7224 */ /* 0x000fe400078e005c */
[----:B------:R-:W-:Y:S02]  /*52530*/  IMAD.MOV.U32 R77, RZ, RZ, R74 ;  /* 0x000000ffff4d7224 */ /* 0x000fe400078e004a */
[----:B------:R-:W-:-:S07]  /*52540*/  IMAD.MOV.U32 R92, RZ, RZ, R95 ;  /* 0x000000ffff5c7224 */ /* 0x000fce00078e005f */
.L_x_4454:
[----:B------:R-:W-:Y:S05]  /*52550*/  BSYNC.RECONVERGENT B0 ;  /* 0x0000000000007941 */ /* 0x000fea0003800200 */
.L_x_4452:
        /* <DEDUP_REMOVED lines=9> */
.L_x_4456:
[----:B------:R-:W-:Y:S01]  /*525f0*/  MOV R95, R76 ;  /* 0x0000004c005f7202 */ /* 0x000fe20000000f00 */
[----:B------:R-:W-:Y:S02]  /*52600*/  IMAD.MOV.U32 R74, RZ, RZ, R93 ;  /* 0x000000ffff4a7224 */ /* 0x000fe400078e005d */
[----:B------:R-:W-:Y:S02]  /*52610*/  IMAD.MOV.U32 R76, RZ, RZ, R77 ;  /* 0x000000ffff4c7224 */ /* 0x000fe400078e004d */
[----:B------:R-:W-:-:S07]  /*52620*/  IMAD.MOV.U32 R93, RZ, RZ, R92 ;  /* 0x000000ffff5d7224 */ /* 0x000fce00078e005c */
.L_x_4457:
[----:B------:R-:W-:Y:S05]  /*52630*/  BSYNC.RECONVERGENT B0 ;  /* 0x0000000000007941 */ /* 0x000fea0003800200 */
.L_x_4455:
        /* <DEDUP_REMOVED lines=9> */
.L_x_4459:
[----:B------:R-:W-:Y:S01]  /*526d0*/  MOV R92, R79 ;  /* 0x0000004f005c7202 */ /* 0x000fe20000000f00 */
[----:B------:R-:W-:Y:S02]  /*526e0*/  IMAD.MOV.U32 R77, RZ, RZ, R90 ;  /* 0x000000ffff4d7224 */ /* 0x000fe400078e005a */
[----:B------:R-:W-:Y:S02]  /*526f0*/  IMAD.MOV.U32 R79, RZ, RZ, R76 ;  /* 0x000000ffff4f7224 */ /* 0x000fe400078e004c */
[----:B------:R-:W-:-:S07]  /*52700*/  IMAD.MOV.U32 R90, RZ, RZ, R93 ;  /* 0x000000ffff5a7224 */ /* 0x000fce00078e005d */
.L_x_4460:
[----:B------:R-:W-:Y:S05]  /*52710*/  BSYNC.RECONVERGENT B0 ;  /* 0x0000000000007941 */ /* 0x000fea0003800200 */
.L_x_4458:
        /* <DEDUP_REMOVED lines=9> */
.L_x_4462:
[----:B------:R-:W-:Y:S01]  /*527b0*/  MOV R93, R78 ;  /* 0x0000004e005d7202 */ /* 0x000fe20000000f00 */
[----:B------:R-:W-:Y:S02]  /*527c0*/  IMAD.MOV.U32 R76, RZ, RZ, R91 ;  /* 0x000000ffff4c7224 */ /* 0x000fe400078e005b */
[----:B------:R-:W-:Y:S02]  /*527d0*/  IMAD.MOV.U32 R78, RZ, RZ, R79 ;  /* 0x000000ffff4e7224 */ /* 0x000fe400078e004f */
[----:B------:R-:W-:-:S07]  /*527e0*/  IMAD.MOV.U32 R91, RZ, RZ, R90 ;  /* 0x000000ffff5b7224 */ /* 0x000fce00078e005a */
.L_x_4463:
[----:B------:R-:W-:Y:S05]  /*527f0*/  BSYNC.RECONVERGENT B0 ;  /* 0x0000000000007941 */ /* 0x000fea0003800200 */
.L_x_4461:
        /* <DEDUP_REMOVED lines=9> */
.L_x_4465:
[----:B------:R-:W-:Y:S01]  /*52890*/  MOV R90, R81 ;  /* 0x00000051005a7202 */ /* 0x000fe20000000f00 */
[----:B------:R-:W-:Y:S02]  /*528a0*/  IMAD.MOV.U32 R79, RZ, RZ, R88 ;  /* 0x000000ffff4f7224 */ /* 0x000fe400078e0058 */
[----:B------:R-:W-:Y:S02]  /*528b0*/  IMAD.MOV.U32 R81, RZ, RZ, R78 ;  /* 0x000000ffff517224 */ /* 0x000fe400078e004e */
[----:B------:R-:W-:-:S07]  /*528c0*/  IMAD.MOV.U32 R88, RZ, RZ, R91 ;  /* 0x000000ffff587224 */ /* 0x000fce00078e005b */
.L_x_4466:
[----:B------:R-:W-:Y:S05]  /*528d0*/  BSYNC.RECONVERGENT B0 ;  /* 0x0000000000007941 */ /* 0x000fea0003800200 */
.L_x_4464:
        /* <DEDUP_REMOVED lines=9> */
.L_x_4468:
[----:B------:R-:W-:Y:S01]  /*52970*/  MOV R91, R80 ;  /* 0x00000050005b7202 */ /* 0x000fe20000000f00 */
[----:B------:R-:W-:Y:S02]  /*52980*/  IMAD.MOV.U32 R78, RZ, RZ, R89 ;  /* 0x000000ffff4e7224 */ /* 0x000fe400078e0059 */
[----:B------:R-:W-:Y:S02]  /*52990*/  IMAD.MOV.U32 R80, RZ, RZ, R81 ;  /* 0x000000ffff507224 */ /* 0x000fe400078e0051 */
[----:B------:R-:W-:-:S07]  /*529a0*/  IMAD.MOV.U32 R89, RZ, RZ, R88 ;  /* 0x000000ffff597224 */ /* 0x000fce00078e0058 */
.L_x_4469:
[----:B------:R-:W-:Y:S05]  /*529b0*/  BSYNC.RECONVERGENT B0 ;  /* 0x0000000000007941 */ /* 0x000fea0003800200 */
.L_x_4467:
        /* <DEDUP_REMOVED lines=9> */
.L_x_4471:
[----:B------:R-:W-:Y:S01]  /*52a50*/  MOV R88, R83 ;  /* 0x0000005300587202 */ /* 0x000fe20000000f00 */
[----:B------:R-:W-:Y:S02]  /*52a60*/  IMAD.MOV.U32 R81, RZ, RZ, R86 ;  /* 0x000000ffff517224 */ /* 0x000fe400078e0056 */
[----:B------:R-:W-:Y:S02]  /*52a70*/  IMAD.MOV.U32 R83, RZ, RZ, R80 ;  /* 0x000000ffff537224 */ /* 0x000fe400078e0050 */
[----:B------:R-:W-:-:S07]  /*52a80*/  IMAD.MOV.U32 R86, RZ, RZ, R89 ;  /* 0x000000ffff567224 */ /* 0x000fce00078e0059 */
.L_x_4472:
[----:B------:R-:W-:Y:S05]  /*52a90*/  BSYNC.RECONVERGENT B0 ;  /* 0x0000000000007941 */ /* 0x000fea0003800200 */
.L_x_4470:
        /* <DEDUP_REMOVED lines=9> */
.L_x_4474:
[----:B------:R-:W-:Y:S02]  /*52b30*/  IMAD.MOV.U32 R89, RZ, RZ, R82 ;  /* 0x000000ffff597224 */ /* 0x000fe400078e0052 */
[----:B------:R-:W-:Y:S02]  /*52b40*/  IMAD.MOV.U32 R80, RZ, RZ, R87 ;  /* 0x000000ffff507224 */ /* 0x000fe400078e0057 */
[----:B------:R-:W-:Y:S02]  /*52b50*/  IMAD.MOV.U32 R82, RZ, RZ, R83 ;  /* 0x000000ffff527224 */ /* 0x000fe400078e0053 */
[----:B------:R-:W-:-:S07]  /*52b60*/  IMAD.MOV.U32 R87, RZ, RZ, R86 ;  /* 0x000000ffff577224 */ /* 0x000fce00078e0056 */
.L_x_4475:
[----:B------:R-:W-:Y:S05]  /*52b70*/  BSYNC.RECONVERGENT B0 ;  /* 0x0000000000007941 */ /* 0x000fea0003800200 */
.L_x_4473:
        /* <DEDUP_REMOVED lines=9> */
.L_x_4477:
[----:B------:R-:W-:Y:S02]  /*52c10*/  IMAD.MOV.U32 R86, RZ, RZ, R85 ;  /* 0x000000ffff567224 */ /* 0x000fe400078e0055 */
[----:B------:R-:W-:Y:S01]  /*52c20*/  IMAD.MOV.U32 R83, RZ, RZ, R84 ;  /* 0x000000ffff537224 */ /* 0x000fe200078e0054 */
[----:B------:R-:W-:Y:S01]  /*52c30*/  MOV R84, R87 ;  /* 0x0000005700547202 */ /* 0x000fe20000000f00 */
[----:B------:R-:W-:-:S07]  /*52c40*/  IMAD.MOV.U32 R85, RZ, RZ, R82 ;  /* 0x000000ffff557224 */ /* 0x000fce00078e0052 */
.L_x_4478:
[----:B------:R-:W-:Y:S05]  /*52c50*/  BSYNC.RECONVERGENT B0 ;  /* 0x0000000000007941 */ /* 0x000fea0003800200 */
.L_x_4476:
        /* <DEDUP_REMOVED lines=9> */
.L_x_4480:
[----:B------:R-:W-:Y:S01]  /*52cf0*/  IMAD.MOV.U32 R87, RZ, RZ, R34 ;  /* 0x000000ffff577224 */ /* 0x000fe200078e0022 */
[----:B------:R-:W-:Y:S01]  /*52d00*/  MOV R34, R85 ;  /* 0x0000005500227202 */ /* 0x000fe20000000f00 */
[----:B------:R-:W-:Y:S02]  /*52d10*/  IMAD.MOV.U32 R82, RZ, RZ, R35 ;  /* 0x000000ffff527224 */ /* 0x000fe400078e0023 */
[----:B------:R-:W-:-:S07]  /*52d20*/  IMAD.MOV.U32 R35, RZ, RZ, R84 ;  /* 0x000000ffff237224 */ /* 0x000fce00078e0054 */
.L_x_4481:
[----:B------:R-:W-:Y:S05]  /*52d30*/  BSYNC.RECONVERGENT B0 ;  /* 0x0000000000007941 */ /* 0x000fea0003800200 */
.L_x_4479:
        /* <DEDUP_REMOVED lines=9> */
.L_x_4483:
[----:B------:R-:W-:Y:S01]  /*52dd0*/  IMAD.MOV.U32 R84, RZ, RZ, R33 ;  /* 0x000000ffff547224 */ /* 0x000fe200078e0021 */
[----:B------:R-:W-:Y:S01]  /*52de0*/  MOV R85, R32 ;  /* 0x0000002000557202 */ /* 0x000fe20000000f00 */
[----:B------:R-:W-:Y:S02]  /*52df0*/  IMAD.MOV.U32 R33, RZ, RZ, R34 ;  /* 0x000000ffff217224 */ /* 0x000fe400078e0022 */
[----:B------:R-:W-:-:S07]  /*52e00*/  IMAD.MOV.U32 R32, RZ, RZ, R35 ;  /* 0x000000ffff207224 */ /* 0x000fce00078e0023 */
.L_x_4484:
[----:B------:R-:W-:Y:S05]  /*52e10*/  BSYNC.RECONVERGENT B0 ;  /* 0x0000000000007941 */ /* 0x000fea0003800200 */
.L_x_4482:
        /* <DEDUP_REMOVED lines=9> */
.L_x_4486:
[----:B------:R-:W-:Y:S01]  /*52eb0*/  MOV R35, R30 ;  /* 0x0000001e00237202 */ /* 0x000fe20000000f00 */
[----:B------:R-:W-:Y:S02]  /*52ec0*/  IMAD.MOV.U32 R34, RZ, RZ, R31 ;  /* 0x000000ffff227224 */ /* 0x000fe400078e001f */
[----:B------:R-:W-:Y:S02]  /*52ed0*/  IMAD.MOV.U32 R30, RZ, RZ, R33 ;  /* 0x000000ffff1e7224 */ /* 0x000fe400078e0021 */
[----:B------:R-:W-:-:S07]  /*52ee0*/  IMAD.MOV.U32 R31, RZ, RZ, R32 ;  /* 0x000000ffff1f7224 */ /* 0x000fce00078e0020 */
.L_x_4487:
[----:B------:R-:W-:Y:S05]  /*52ef0*/  BSYNC.RECONVERGENT B0 ;  /* 0x0000000000007941 */ /* 0x000fea0003800200 */
.L_x_4485:
        /* <DEDUP_REMOVED lines=9> */
.L_x_4489:
[----:B------:R-:W-:Y:S02]  /*52f90*/  IMAD.MOV.U32 R32, RZ, RZ, R29 ;  /* 0x000000ffff207224 */ /* 0x000fe400078e001d */
[----:B------:R-:W-:Y:S02]  /*52fa0*/  IMAD.MOV.U32 R33, RZ, RZ, R28 ;  /* 0x000000ffff217224 */ /* 0x000fe400078e001c */
[----:B------:R-:W-:Y:S02]  /*52fb0*/  IMAD.MOV.U32 R29, RZ, RZ, R30 ;  /* 0x000000ffff1d7224 */ /* 0x000fe400078e001e */
[----:B------:R-:W-:-:S07]  /*52fc0*/  IMAD.MOV.U32 R28, RZ, RZ, R31 ;  /* 0x000000ffff1c7224 */ /* 0x000fce00078e001f */
.L_x_4490:
[----:B------:R-:W-:Y:S05]  /*52fd0*/  BSYNC.RECONVERGENT B0 ;  /* 0x0000000000007941 */ /* 0x000fea0003800200 */
.L_x_4488:
        /* <DEDUP_REMOVED lines=9> */
.L_x_4492:
[----:B------:R-:W-:Y:S02]  /*53070*/  IMAD.MOV.U32 R31, RZ, RZ, R26 ;  /* 0x000000ffff1f7224 */ /* 0x000fe400078e001a */
[----:B------:R-:W-:Y:S01]  /*53080*/  IMAD.MOV.U32 R30, RZ, RZ, R27 ;  /* 0x000000ffff1e7224 */ /* 0x000fe200078e001b */
[----:B------:R-:W-:Y:S01]  /*53090*/  MOV R27, R28 ;  /* 0x0000001c001b7202 */ /* 0x000fe20000000f00 */
[----:B------:R-:W-:-:S07]  /*530a0*/  IMAD.MOV.U32 R26, RZ, RZ, R29 ;  /* 0x000000ffff1a7224 */ /* 0x000fce00078e001d */
.L_x_4493:
[----:B------:R-:W-:Y:S05]  /*530b0*/  BSYNC.RECONVERGENT B0 ;  /* 0x0000000000007941 */ /* 0x000fea0003800200 */
.L_x_4491:
        /* <DEDUP_REMOVED lines=9> */
.L_x_4495:
[----:B------:R-:W-:Y:S01]  /*53150*/  IMAD.MOV.U32 R28, RZ, RZ, R25 ;  /* 0x000000ffff1c7224 */ /* 0x000fe200078e0019 */
[----:B------:R-:W-:Y:S01]  /*53160*/  MOV R25, R26 ;  /* 0x0000001a00197202 */ /* 0x000fe20000000f00 */
[----:B------:R-:W-:Y:S02]  /*53170*/  IMAD.MOV.U32 R29, RZ, RZ, R24 ;  /* 0x000000ffff1d7224 */ /* 0x000fe400078e0018 */
[----:B------:R-:W-:-:S07]  /*53180*/  IMAD.MOV.U32 R24, RZ, RZ, R27 ;  /* 0x000000ffff187224 */ /* 0x000fce00078e001b */
.L_x_4496:
[----:B------:R-:W-:Y:S05]  /*53190*/  BSYNC.RECONVERGENT B0 ;  /* 0x0000000000007941 */ /* 0x000fea0003800200 */
.L_x_4494:
        /* <DEDUP_REMOVED lines=9> */
.L_x_4498:
[----:B------:R-:W-:Y:S01]  /*53230*/  IMAD.MOV.U32 R27, RZ, RZ, R22 ;  /* 0x000000ffff1b7224 */ /* 0x000fe200078e0016 */
[----:B------:R-:W-:Y:S01]  /*53240*/  MOV R26, R23 ;  /* 0x00000017001a7202 */ /* 0x000fe20000000f00 */
[----:B------:R-:W-:Y:S02]  /*53250*/  IMAD.MOV.U32 R22, RZ, RZ, R25 ;  /* 0x000000ffff167224 */ /* 0x000fe400078e0019 */
[----:B------:R-:W-:-:S07]  /*53260*/  IMAD.MOV.U32 R23, RZ, RZ, R24 ;  /* 0x000000ffff177224 */ /* 0x000fce00078e0018 */
.L_x_4499:
[----:B------:R-:W-:Y:S05]  /*53270*/  BSYNC.RECONVERGENT B0 ;  /* 0x0000000000007941 */ /* 0x000fea0003800200 */
.L_x_4497:
        /* <DEDUP_REMOVED lines=9> */
.L_x_4501:
[----:B------:R-:W-:Y:S01]  /*53310*/  MOV R24, R21 ;  /* 0x0000001500187202 */ /* 0x000fe20000000f00 */
[----:B------:R-:W-:Y:S02]  /*53320*/  IMAD.MOV.U32 R25, RZ, RZ, R20 ;  /* 0x000000ffff197224 */ /* 0x000fe400078e0014 */
[----:B------:R-:W-:Y:S02]  /*53330*/  IMAD.MOV.U32 R21, RZ, RZ, R22 ;  /* 0x000000ffff157224 */ /* 0x000fe400078e0016 */
[----:B------:R-:W-:-:S07]  /*53340*/  IMAD.MOV.U32 R20, RZ, RZ, R23 ;  /* 0x000000ffff147224 */ /* 0x000fce00078e0017 */
.L_x_4502:
[----:B------:R-:W-:Y:S05]  /*53350*/  BSYNC.RECONVERGENT B0 ;  /* 0x0000000000007941 */ /* 0x000fea0003800200 */
.L_x_4500:
        /* <DEDUP_REMOVED lines=9> */
.L_x_4504:
[----:B------:R-:W-:Y:S02]  /*533f0*/  IMAD.MOV.U32 R23, RZ, RZ, R18 ;  /* 0x000000ffff177224 */ /* 0x000fe400078e0012 */
[----:B------:R-:W-:Y:S02]  /*53400*/  IMAD.MOV.U32 R22, RZ, RZ, R19 ;  /* 0x000000ffff167224 */ /* 0x000fe400078e0013 */
[----:B------:R-:W-:Y:S02]  /*53410*/  IMAD.MOV.U32 R18, RZ, RZ, R21 ;  /* 0x000000ffff127224 */ /* 0x000fe400078e0015 */
[----:B------:R-:W-:-:S07]  /*53420*/  IMAD.MOV.U32 R19, RZ, RZ, R20 ;  /* 0x000000ffff137224 */ /* 0x000fce00078e0014 */
.L_x_4505:
[----:B------:R-:W-:Y:S05]  /*53430*/  BSYNC.RECONVERGENT B0 ;  /* 0x0000000000007941 */ /* 0x000fea0003800200 */
.L_x_4503:
        /* <DEDUP_REMOVED lines=9> */
.L_x_4507:
[----:B------:R-:W-:Y:S02]  /*534d0*/  IMAD.MOV.U32 R20, RZ, RZ, R17 ;  /* 0x000000ffff147224 */ /* 0x000fe400078e0011 */
[----:B------:R-:W-:Y:S01]  /*534e0*/  IMAD.MOV.U32 R21, RZ, RZ, R16 ;  /* 0x000000ffff157224 */ /* 0x000fe200078e0010 */
[----:B------:R-:W-:Y:S01]  /*534f0*/  MOV R16, R19 ;  /* 0x0000001300107202 */ /* 0x000fe20000000f00 */
[----:B------:R-:W-:-:S07]  /*53500*/  IMAD.MOV.U32 R17, RZ, RZ, R18 ;  /* 0x000000ffff117224 */ /* 0x000fce00078e0012 */
.L_x_4508:
[----:B------:R-:W-:Y:S05]  /*53510*/  BSYNC.RECONVERGENT B0 ;  /* 0x0000000000007941 */ /* 0x000fea0003800200 */
.L_x_4506:
        /* <DEDUP_REMOVED lines=9> */
.L_x_4510:
[----:B------:R-:W-:Y:S01]  /*535b0*/  IMAD.MOV.U32 R19, RZ, RZ, R14 ;  /* 0x000000ffff137224 */ /* 0x000fe200078e000e */
[----:B------:R-:W-:Y:S01]  /*535c0*/  MOV R14, R17 ;  /* 0x00000011000e7202 */ /* 0x000fe20000000f00 */
[----:B------:R-:W-:Y:S02]  /*535d0*/  IMAD.MOV.U32 R18, RZ, RZ, R15 ;  /* 0x000000ffff127224 */ /* 0x000fe400078e000f */
[----:B------:R-:W-:-:S07]  /*535e0*/  IMAD.MOV.U32 R15, RZ, RZ, R16 ;  /* 0x000000ffff0f7224 */ /* 0x000fce00078e0010 */
.L_x_4511:
[----:B------:R-:W-:Y:S05]  /*535f0*/  BSYNC.RECONVERGENT B0 ;  /* 0x0000000000007941 */ /* 0x000fea0003800200 */
.L_x_4509:
        /* <DEDUP_REMOVED lines=9> */
.L_x_4513:
[----:B------:R-:W-:Y:S01]  /*53690*/  IMAD.MOV.U32 R16, RZ, RZ, R13 ;  /* 0x000000ffff107224 */ /* 0x000fe200078e000d */
[----:B------:R-:W-:Y:S01]  /*536a0*/  MOV R17, R0 ;  /* 0x0000000000117202 */ /* 0x000fe20000000f00 */
[----:B------:R-:W-:Y:S02]  /*536b0*/  IMAD.MOV.U32 R13, RZ, RZ, R14 ;  /* 0x000000ffff0d7224 */ /* 0x000fe400078e000e */
[----:B------:R-:W-:-:S07]  /*536c0*/  IMAD.MOV.U32 R0, RZ, RZ, R15 ;  /* 0x000000ffff007224 */ /* 0x000fce00078e000f */
.L_x_4514:
[----:B------:R-:W-:Y:S05]  /*536d0*/  BSYNC.RECONVERGENT B0 ;  /* 0x0000000000007941 */ /* 0x000fea0003800200 */
.L_x_4512:
        /* <DEDUP_REMOVED lines=9> */
.L_x_4516:
[----:B------:R-:W-:Y:S01]  /*53770*/  MOV R15, R12 ;  /* 0x0000000c000f7202 */ /* 0x000fe20000000f00 */
[----:B------:R-:W-:Y:S02]  /*53780*/  IMAD.MOV.U32 R14, RZ, RZ, R11 ;  /* 0x000000ffff0e7224 */ /* 0x000fe400078e000b */
[----:B------:R-:W-:Y:S02]  /*53790*/  IMAD.MOV.U32 R12, RZ, RZ, R13 ;  /* 0x000000ffff0c7224 */ /* 0x000fe400078e000d */
[----:B------:R-:W-:-:S07]  /*537a0*/  IMAD.MOV.U32 R11, RZ, RZ, R0 ;  /* 0x000000ffff0b7224 */ /* 0x000fce00078e0000 */
.L_x_4517:
[----:B------:R-:W-:Y:S05]  /*537b0*/  BSYNC.RECONVERGENT B0 ;  /* 0x0000000000007941 */ /* 0x000fea0003800200 */
.L_x_4515:
        /* <DEDUP_REMOVED lines=9> */
.L_x_4519:
[----:B------:R-:W-:Y:S02]  /*53850*/  IMAD.MOV.U32 R0, RZ, RZ, R9 ;  /* 0x000000ffff007224 */ /* 0x000fe400078e0009 */
[----:B------:R-:W-:Y:S02]  /*53860*/  IMAD.MOV.U32 R13, RZ, RZ, R10 ;  /* 0x000000ffff0d7224 */ /* 0x000fe400078e000a */
[----:B------:R-:W-:Y:S02]  /*53870*/  IMAD.MOV.U32 R9, RZ, RZ, R12 ;  /* 0x000000ffff097224 */ /* 0x000fe400078e000c */
[----:B------:R-:W-:-:S07]  /*53880*/  IMAD.MOV.U32 R10, RZ, RZ, R11 ;  /* 0x000000ffff0a7224 */ /* 0x000fce00078e000b */
.L_x_4520:
[----:B------:R-:W-:Y:S05]  /*53890*/  BSYNC.RECONVERGENT B0 ;  /* 0x0000000000007941 */ /* 0x000fea0003800200 */
.L_x_4518:
        /* <DEDUP_REMOVED lines=9> */
.L_x_4522:
[----:B------:R-:W-:Y:S02]  /*53930*/  IMAD.MOV.U32 R11, RZ, RZ, R8 ;  /* 0x000000ffff0b7224 */ /* 0x000fe400078e0008 */
[----:B------:R-:W-:Y:S01]  /*53940*/  IMAD.MOV.U32 R12, RZ, RZ, R7 ;  /* 0x000000ffff0c7224 */ /* 0x000fe200078e0007 */
[----:B------:R-:W-:Y:S01]  /*53950*/  MOV R7, R10 ;  /* 0x0000000a00077202 */ /* 0x000fe20000000f00 */
[----:B------:R-:W-:-:S07]  /*53960*/  IMAD.MOV.U32 R8, RZ, RZ, R9 ;  /* 0x000000ffff087224 */ /* 0x000fce00078e0009 */
.L_x_4523:
[----:B------:R-:W-:Y:S05]  /*53970*/  BSYNC.RECONVERGENT B0 ;  /* 0x0000000000007941 */ /* 0x000fea0003800200 */
.L_x_4521:
        /* <DEDUP_REMOVED lines=9> */
.L_x_4525:
[----:B------:R-:W-:Y:S01]  /*53a10*/  IMAD.MOV.U32 R10, RZ, RZ, R135 ;  /* 0x000000ffff0a7224 */ /* 0x000fe200078e0087 */
[----:B------:R-:W-:Y:S01]  /*53a20*/  MOV R135, R8 ;  /* 0x0000000800877202 */ /* 0x000fe20000000f00 */
[----:B------:R-:W-:Y:S02]  /*53a30*/  IMAD.MOV.U32 R9, RZ, RZ, R134 ;  /* 0x000000ffff097224 */ /* 0x000fe400078e0086 */
[----:B------:R-:W-:-:S07]  /*53a40*/  IMAD.MOV.U32 R134, RZ, RZ, R7 ;  /* 0x000000ffff867224 */ /* 0x000fce00078e0007 */
.L_x_4526:
[----:B------:R-:W-:Y:S05]  /*53a50*/  BSYNC.RECONVERGENT B0 ;  /* 0x0000000000007941 */ /* 0x000fea0003800200 */
.L_x_4524:
        /* <DEDUP_REMOVED lines=9> */
.L_x_4528:
[----:B------:R-:W-:Y:S01]  /*53af0*/  IMAD.MOV.U32 R7, RZ, RZ, R36 ;  /* 0x000000ffff077224 */ /* 0x000fe200078e0024 */
[----:B------:R-:W-:Y:S01]  /*53b00*/  MOV R8, R133 ;  /* 0x0000008500087202 */ /* 0x000fe20000000f00 */
[----:B------:R-:W-:Y:S02]  /*53b10*/  IMAD.MOV.U32 R36, RZ, RZ, R135 ;  /* 0x000000ffff247224 */ /* 0x000fe400078e0087 */
[----:B------:R-:W-:-:S07]  /*53b20*/  IMAD.MOV.U32 R133, RZ, RZ, R134 ;  /* 0x000000ffff857224 */ /* 0x000fce00078e0086 */
.L_x_4529:
[----:B------:R-:W-:Y:S05]  /*53b30*/  BSYNC.RECONVERGENT B0 ;  /* 0x0000000000007941 */ /* 0x000fea0003800200 */
.L_x_4527:
        /* <DEDUP_REMOVED lines=9> */
.L_x_4531:
[----:B------:R-:W-:Y:S01]  /*53bd0*/  MOV R134, R39 ;  /* 0x0000002700867202 */ /* 0x000fe20000000f00 */
[----:B------:R-:W-:Y:S02]  /*53be0*/  IMAD.MOV.U32 R135, RZ, RZ, R132 ;  /* 0x000000ffff877224 */ /* 0x000fe400078e0084 */
[----:B------:R-:W-:Y:S02]  /*53bf0*/  IMAD.MOV.U32 R39, RZ, RZ, R36 ;  /* 0x000000ffff277224 */ /* 0x000fe400078e0024 */
[----:B------:R-:W-:-:S07]  /*53c00*/  IMAD.MOV.U32 R132, RZ, RZ, R133 ;  /* 0x000000ffff847224 */ /* 0x000fce00078e0085 */
.L_x_4532:
[----:B------:R-:W-:Y:S05]  /*53c10*/  BSYNC.RECONVERGENT B0 ;  /* 0x0000000000007941 */ /* 0x000fea0003800200 */
.L_x_4530:
        /* <DEDUP_REMOVED lines=9> */
.L_x_4534:
[----:B------:R-:W-:Y:S02]  /*53cb0*/  IMAD.MOV.U32 R133, RZ, RZ, R38 ;  /* 0x000000ffff857224 */ /* 0x000fe400078e0026 */
[----:B------:R-:W-:Y:S02]  /*53cc0*/  IMAD.MOV.U32 R36, RZ, RZ, R131 ;  /* 0x000000ffff247224 */ /* 0x000fe400078e0083 */
[----:B------:R-:W-:Y:S02]  /*53cd0*/  IMAD.MOV.U32 R38, RZ, RZ, R39 ;  /* 0x000000ffff267224 */ /* 0x000fe400078e0027 */
[----:B------:R-:W-:-:S07]  /*53ce0*/  IMAD.MOV.U32 R131, RZ, RZ, R132 ;  /* 0x000000ffff837224 */ /* 0x000fce00078e0084 */
.L_x_4535:
[----:B------:R-:W-:Y:S05]  /*53cf0*/  BSYNC.RECONVERGENT B0 ;  /* 0x0000000000007941 */ /* 0x000fea0003800200 */
.L_x_4533:
        /* <DEDUP_REMOVED lines=9> */
.L_x_4537:
[----:B------:R-:W-:Y:S02]  /*53d90*/  IMAD.MOV.U32 R132, RZ, RZ, R41 ;  /* 0x000000ffff847224 */ /* 0x000fe400078e0029 */
[----:B------:R-:W-:Y:S01]  /*53da0*/  IMAD.MOV.U32 R39, RZ, RZ, R130 ;  /* 0x000000ffff277224 */ /* 0x000fe200078e0082 */
[----:B------:R-:W-:Y:S01]  /*53db0*/  MOV R130, R131 ;  /* 0x0000008300827202 */ /* 0x000fe20000000f00 */
[----:B------:R-:W-:-:S07]  /*53dc0*/  IMAD.MOV.U32 R41, RZ, RZ, R38 ;  /* 0x000000ffff297224 */ /* 0x000fce00078e0026 */
.L_x_4538:
[----:B------:R-:W-:Y:S05]  /*53dd0*/  BSYNC.RECONVERGENT B0 ;  /* 0x0000000000007941 */ /* 0x000fea0003800200 */
.L_x_4536:
        /* <DEDUP_REMOVED lines=9> */
.L_x_4540:
[----:B------:R-:W-:Y:S01]  /*53e70*/  IMAD.MOV.U32 R131, RZ, RZ, R40 ;  /* 0x000000ffff837224 */ /* 0x000fe200078e0028 */
[----:B------:R-:W-:Y:S01]  /*53e80*/  MOV R40, R41 ;  /* 0x0000002900287202 */ /* 0x000fe20000000f00 */
[----:B------:R-:W-:Y:S02]  /*53e90*/  IMAD.MOV.U32 R38, RZ, RZ, R129 ;  /* 0x000000ffff267224 */ /* 0x000fe400078e0081 */
[----:B------:R-:W-:-:S07]  /*53ea0*/  IMAD.MOV.U32 R129, RZ, RZ, R130 ;  /* 0x000000ffff817224 */ /* 0x000fce00078e0082 */
.L_x_4541:
[----:B------:R-:W-:Y:S05]  /*53eb0*/  BSYNC.RECONVERGENT B0 ;  /* 0x0000000000007941 */ /* 0x000fea0003800200 */
.L_x_4539:
        /* <DEDUP_REMOVED lines=9> */
.L_x_4543:
[----:B------:R-:W-:Y:S01]  /*53f50*/  IMAD.MOV.U32 R130, RZ, RZ, R43 ;  /* 0x000000ffff827224 */ /* 0x000fe200078e002b */
[----:B------:R-:W-:Y:S01]  /*53f60*/  MOV R41, R128 ;  /* 0x0000008000297202 */ /* 0x000fe20000000f00 */
[----:B------:R-:W-:Y:S02]  /*53f70*/  IMAD.MOV.U32 R43, RZ, RZ, R40 ;  /* 0x000000ffff2b7224 */ /* 0x000fe400078e0028 */
[----:B------:R-:W-:-:S07]  /*53f80*/  IMAD.MOV.U32 R128, RZ, RZ, R129 ;  /* 0x000000ffff807224 */ /* 0x000fce00078e0081 */
.L_x_4544:
[----:B------:R-:W-:Y:S05]  /*53f90*/  BSYNC.RECONVERGENT B0 ;  /* 0x0000000000007941 */ /* 0x000fea0003800200 */
.L_x_4542:
        /* <DEDUP_REMOVED lines=9> */
.L_x_4546:
[----:B------:R-:W-:Y:S01]  /*54030*/  MOV R129, R42 ;  /* 0x0000002a00817202 */ /* 0x000fe20000000f00 */
[----:B------:R-:W-:Y:S02]  /*54040*/  IMAD.MOV.U32 R40, RZ, RZ, R127 ;  /* 0x000000ffff287224 */ /* 0x000fe400078e007f */
[----:B------:R-:W-:Y:S02]  /*54050*/  IMAD.MOV.U32 R42, RZ, RZ, R43 ;  /* 0x000000ffff2a7224 */ /* 0x000fe400078e002b */
[----:B------:R-:W-:-:S07]  /*54060*/  IMAD.MOV.U32 R127, RZ, RZ, R128 ;  /* 0x000000ffff7f7224 */ /* 0x000fce00078e0080 */
.L_x_4547:
[----:B------:R-:W-:Y:S05]  /*54070*/  BSYNC.RECONVERGENT B0 ;  /* 0x0000000000007941 */ /* 0x000fea0003800200 */
.L_x_4545:
        /* <DEDUP_REMOVED lines=9> */
.L_x_4549:
[----:B------:R-:W-:Y:S02]  /*54110*/  IMAD.MOV.U32 R128, RZ, RZ, R37 ;  /* 0x000000ffff807224 */ /* 0x000fe400078e0025 */
[----:B------:R-:W-:Y:S02]  /*54120*/  IMAD.MOV.U32 R43, RZ, RZ, R98 ;  /* 0x000000ffff2b7224 */ /* 0x000fe400078e0062 */
[----:B------:R-:W-:Y:S02]  /*54130*/  IMAD.MOV.U32 R37, RZ, RZ, R42 ;  /* 0x000000ffff257224 */ /* 0x000fe400078e002a */
[----:B------:R-:W-:-:S07]  /*54140*/  IMAD.MOV.U32 R98, RZ, RZ, R127 ;  /* 0x000000ffff627224 */ /* 0x000fce00078e007f */
.L_x_4550:
[----:B------:R-:W-:Y:S05]  /*54150*/  BSYNC.RECONVERGENT B0 ;  /* 0x0000000000007941 */ /* 0x000fea0003800200 */
.L_x_4548:
        /* <DEDUP_REMOVED lines=18> */
.L_x_4552:
[----:B------:R-:W-:Y:S01]  /*54280*/  IMAD.MOV.U32 R42, RZ, RZ, R125 ;  /* 0x000000ffff2a7224 */ /* 0x000fe200078e007d */
[----:B------:R-:W-:Y:S01]  /*54290*/  MOV R127, R44 ;  /* 0x0000002c007f7202 */ /* 0x000fe20000000f00 */
[----:B------:R-:W-:Y:S02]  /*542a0*/  IMAD.MOV.U32 R125, RZ, RZ, R126 ;  /* 0x000000ffff7d7224 */ /* 0x000fe400078e007e */
[----:B------:R-:W-:-:S07]  /*542b0*/  IMAD.MOV.U32 R44, RZ, RZ, R45 ;  /* 0x000000ffff2c7224 */ /* 0x000fce00078e002d */
.L_x_4553:
[----:B------:R-:W-:Y:S05]  /*542c0*/  BSYNC.RECONVERGENT B0 ;  /* 0x0000000000007941 */ /* 0x000fea0003800200 */
.L_x_4551:
        /* <DEDUP_REMOVED lines=9> */
.L_x_4555:
[----:B------:R-:W-:Y:S01]  /*54360*/  MOV R45, R124 ;  /* 0x0000007c002d7202 */ /* 0x000fe20000000f00 */
[----:B------:R-:W-:Y:S02]  /*54370*/  IMAD.MOV.U32 R126, RZ, RZ, R47 ;  /* 0x000000ffff7e7224 */ /* 0x000fe400078e002f */
[----:B------:R-:W-:Y:S02]  /*54380*/  IMAD.MOV.U32 R124, RZ, RZ, R125 ;  /* 0x000000ffff7c7224 */ /* 0x000fe400078e007d */
[----:B------:R-:W-:-:S07]  /*54390*/  IMAD.MOV.U32 R47, RZ, RZ, R44 ;  /* 0x000000ffff2f7224 */ /* 0x000fce00078e002c */
.L_x_4556:
[----:B------:R-:W-:Y:S05]  /*543a0*/  BSYNC.RECONVERGENT B0 ;  /* 0x0000000000007941 */ /* 0x000fea0003800200 */
.L_x_4554:
        /* <DEDUP_REMOVED lines=9> */
.L_x_4558:
[----:B------:R-:W-:Y:S02]  /*54440*/  IMAD.MOV.U32 R44, RZ, RZ, R123 ;  /* 0x000000ffff2c7224 */ /* 0x000fe400078e007b */
[----:B------:R-:W-:Y:S02]  /*54450*/  IMAD.MOV.U32 R125, RZ, RZ, R46 ;  /* 0x000000ffff7d7224 */ /* 0x000fe400078e002e */
[----:B------:R-:W-:Y:S02]  /*54460*/  IMAD.MOV.U32 R123, RZ, RZ, R124 ;  /* 0x000000ffff7b7224 */ /* 0x000fe400078e007c */
[----:B------:R-:W-:-:S07]  /*54470*/  IMAD.MOV.U32 R46, RZ, RZ, R47 ;  /* 0x000000ffff2e7224 */ /* 0x000fce00078e002f */
.L_x_4559:
[----:B------:R-:W-:Y:S05]  /*54480*/  BSYNC.RECONVERGENT B0 ;  /* 0x0000000000007941 */ /* 0x000fea0003800200 */
.L_x_4557:
        /* <DEDUP_REMOVED lines=9> */
.L_x_4561:
[----:B------:R-:W-:Y:S02]  /*54520*/  IMAD.MOV.U32 R47, RZ, RZ, R122 ;  /* 0x000000ffff2f7224 */ /* 0x000fe400078e007a */
[----:B------:R-:W-:Y:S01]  /*54530*/  IMAD.MOV.U32 R124, RZ, RZ, R49 ;  /* 0x000000ffff7c7224 */ /* 0x000fe200078e0031 */
[----:B------:R-:W-:Y:S01]  /*54540*/  MOV R49, R46 ;  /* 0x0000002e00317202 */ /* 0x000fe20000000f00 */
[----:B------:R-:W-:-:S07]  /*54550*/  IMAD.MOV.U32 R122, RZ, RZ, R123 ;  /* 0x000000ffff7a7224 */ /* 0x000fce00078e007b */
.L_x_4562:
[----:B------:R-:W-:Y:S05]  /*54560*/  BSYNC.RECONVERGENT B0 ;  /* 0x0000000000007941 */ /* 0x000fea0003800200 */
.L_x_4560:
        /* <DEDUP_REMOVED lines=9> */
.L_x_4564:
[----:B------:R-:W-:Y:S01]  /*54600*/  IMAD.MOV.U32 R46, RZ, RZ, R121 ;  /* 0x000000ffff2e7224 */ /* 0x000fe200078e0079 */
[----:B------:R-:W-:Y:S01]  /*54610*/  MOV R121, R122 ;  /* 0x0000007a00797202 */ /* 0x000fe20000000f00 */
[----:B------:R-:W-:Y:S02]  /*54620*/  IMAD.MOV.U32 R123, RZ, RZ, R48 ;  /* 0x000000ffff7b7224 */ /* 0x000fe400078e0030 */
[----:B------:R-:W-:-:S07]  /*54630*/  IMAD.MOV.U32 R48, RZ, RZ, R49 ;  /* 0x000000ffff307224 */ /* 0x000fce00078e0031 */
.L_x_4565:
[----:B------:R-:W-:Y:S05]  /*54640*/  BSYNC.RECONVERGENT B0 ;  /* 0x0000000000007941 */ /* 0x000fea0003800200 */
.L_x_4563:
        /* <DEDUP_REMOVED lines=9> */
.L_x_4567:
[----:B------:R-:W-:Y:S01]  /*546e0*/  IMAD.MOV.U32 R49, RZ, RZ, R120 ;  /* 0x000000ffff317224 */ /* 0x000fe200078e0078 */
[----:B------:R-:W-:Y:S01]  /*546f0*/  MOV R122, R51 ;  /* 0x00000033007a7202 */ /* 0x000fe20000000f00 */
[----:B------:R-:W-:Y:S02]  /*54700*/  IMAD.MOV.U32 R120, RZ, RZ, R121 ;  /* 0x000000ffff787224 */ /* 0x000fe400078e0079 */
[----:B------:R-:W-:-:S07]  /*54710*/  IMAD.MOV.U32 R51, RZ, RZ, R48 ;  /* 0x000000ffff337224 */ /* 0x000fce00078e0030 */
.L_x_4568:
[----:B------:R-:W-:Y:S05]  /*54720*/  BSYNC.RECONVERGENT B0 ;  /* 0x0000000000007941 */ /* 0x000fea0003800200 */
.L_x_4566:
        /* <DEDUP_REMOVED lines=9> */
.L_x_4570:
[----:B------:R-:W-:Y:S01]  /*547c0*/  MOV R48, R119 ;  /* 0x0000007700307202 */ /* 0x000fe20000000f00 */
[----:B------:R-:W-:Y:S02]  /*547d0*/  IMAD.MOV.U32 R121, RZ, RZ, R50 ;  /* 0x000000ffff797224 */ /* 0x000fe400078e0032 */
[----:B------:R-:W-:Y:S02]  /*547e0*/  IMAD.MOV.U32 R119, RZ, RZ, R120 ;  /* 0x000000ffff777224 */ /* 0x000fe400078e0078 */
[----:B------:R-:W-:-:S07]  /*547f0*/  IMAD.MOV.U32 R50, RZ, RZ, R51 ;  /* 0x000000ffff327224 */ /* 0x000fce00078e0033 */
.L_x_4571:
[----:B------:R-:W-:Y:S05]  /*54800*/  BSYNC.RECONVERGENT B0 ;  /* 0x0000000000007941 */ /* 0x000fea0003800200 */
.L_x_4569:
        /* <DEDUP_REMOVED lines=9> */
.L_x_4573:
[----:B------:R-:W-:Y:S02]  /*548a0*/  IMAD.MOV.U32 R51, RZ, RZ, R118 ;  /* 0x000000ffff337224 */ /* 0x000fe400078e0076 */
[----:B------:R-:W-:Y:S02]  /*548b0*/  IMAD.MOV.U32 R120, RZ, RZ, R53 ;  /* 0x000000ffff787224 */ /* 0x000fe400078e0035 */
[----:B------:R-:W-:Y:S02]  /*548c0*/  IMAD.MOV.U32 R118, RZ, RZ, R119 ;  /* 0x000000ffff767224 */ /* 0x000fe400078e0077 */
[----:B------:R-:W-:-:S07]  /*548d0*/  IMAD.MOV.U32 R53, RZ, RZ, R50 ;  /* 0x000000ffff357224 */ /* 0x000fce00078e0032 */
.L_x_4574:
[----:B------:R-:W-:Y:S05]  /*548e0*/  BSYNC.RECONVERGENT B0 ;  /* 0x0000000000007941 */ /* 0x000fea0003800200 */
.L_x_4572:
        /* <DEDUP_REMOVED lines=9> */
.L_x_4576:
[----:B------:R-:W-:Y:S02]  /*54980*/  IMAD.MOV.U32 R50, RZ, RZ, R117 ;  /* 0x000000ffff327224 */ /* 0x000fe400078e0075 */
[----:B------:R-:W-:Y:S01]  /*54990*/  IMAD.MOV.U32 R119, RZ, RZ, R52 ;  /* 0x000000ffff777224 */ /* 0x000fe200078e0034 */
[----:B------:R-:W-:Y:S01]  /*549a0*/  MOV R52, R53 ;  /* 0x0000003500347202 */ /* 0x000fe20000000f00 */
[----:B------:R-:W-:-:S07]  /*549b0*/  IMAD.MOV.U32 R117, RZ, RZ, R118 ;  /* 0x000000ffff757224 */ /* 0x000fce00078e0076 */
.L_x_4577:
[----:B------:R-:W-:Y:S05]  /*549c0*/  BSYNC.RECONVERGENT B0 ;  /* 0x0000000000007941 */ /* 0x000fea0003800200 */
.L_x_4575:
        /* <DEDUP_REMOVED lines=9> */
.L_x_4579:
[----:B------:R-:W-:Y:S01]  /*54a60*/  IMAD.MOV.U32 R53, RZ, RZ, R116 ;  /* 0x000000ffff357224 */ /* 0x000fe200078e0074 */
[----:B------:R-:W-:Y:S01]  /*54a70*/  MOV R116, R117 ;  /* 0x0000007500747202 */ /* 0x000fe20000000f00 */
[----:B------:R-:W-:Y:S02]  /*54a80*/  IMAD.MOV.U32 R118, RZ, RZ, R55 ;  /* 0x000000ffff767224 */ /* 0x000fe400078e0037 */
[----:B------:R-:W-:-:S07]  /*54a90*/  IMAD.MOV.U32 R55, RZ, RZ, R52 ;  /* 0x000000ffff377224 */ /* 0x000fce00078e0034 */
.L_x_4580:
[----:B------:R-:W-:Y:S05]  /*54aa0*/  BSYNC.RECONVERGENT B0 ;  /* 0x0000000000007941 */ /* 0x000fea0003800200 */
.L_x_4578:
        /* <DEDUP_REMOVED lines=9> */
.L_x_4582:
[----:B------:R-:W-:Y:S01]  /*54b40*/  IMAD.MOV.U32 R52, RZ, RZ, R115 ;  /* 0x000000ffff347224 */ /* 0x000fe200078e0073 */
[----:B------:R-:W-:Y:S01]  /*54b50*/  MOV R117, R54 ;  /* 0x0000003600757202 */ /* 0x000fe20000000f00 */
[----:B------:R-:W-:Y:S02]  /*54b60*/  IMAD.MOV.U32 R115, RZ, RZ, R116 ;  /* 0x000000ffff737224 */ /* 0x000fe400078e0074 */
[----:B------:R-:W-:-:S07]  /*54b70*/  IMAD.MOV.U32 R54, RZ, RZ, R55 ;  /* 0x000000ffff367224 */ /* 0x000fce00078e0037 */
.L_x_4583:
[----:B------:R-:W-:Y:S05]  /*54b80*/  BSYNC.RECONVERGENT B0 ;  /* 0x0000000000007941 */ /* 0x000fea0003800200 */
.L_x_4581:
        /* <DEDUP_REMOVED lines=9> */
.L_x_4585:
[----:B------:R-:W-:Y:S01]  /*54c20*/  MOV R55, R114 ;  /* 0x0000007200377202 */ /* 0x000fe20000000f00 */
[----:B------:R-:W-:Y:S02]  /*54c30*/  IMAD.MOV.U32 R116, RZ, RZ, R57 ;  /* 0x000000ffff747224 */ /* 0x000fe400078e0039 */
[----:B------:R-:W-:Y:S02]  /*54c40*/  IMAD.MOV.U32 R114, RZ, RZ, R115 ;  /* 0x000000ffff727224 */ /* 0x000fe400078e0073 */
[----:B------:R-:W-:-:S07]  /*54c50*/  IMAD.MOV.U32 R57, RZ, RZ, R54 ;  /* 0x000000ffff397224 */ /* 0x000fce00078e0036 */
.L_x_4586:
[----:B------:R-:W-:Y:S05]  /*54c60*/  BSYNC.RECONVERGENT B0 ;  /* 0x0000000000007941 */ /* 0x000fea0003800200 */
.L_x_4584:
        /* <DEDUP_REMOVED lines=9> */
.L_x_4588:
[----:B------:R-:W-:Y:S02]  /*54d00*/  IMAD.MOV.U32 R54, RZ, RZ, R113 ;  /* 0x000000ffff367224 */ /* 0x000fe400078e0071 */
[----:B------:R-:W-:Y:S02]  /*54d10*/  IMAD.MOV.U32 R115, RZ, RZ, R56 ;  /* 0x000000ffff737224 */ /* 0x000fe400078e0038 */
[----:B------:R-:W-:Y:S02]  /*54d20*/  IMAD.MOV.U32 R113, RZ, RZ, R114 ;  /* 0x000000ffff717224 */ /* 0x000fe400078e0072 */
[----:B------:R-:W-:-:S07]  /*54d30*/  IMAD.MOV.U32 R56, RZ, RZ, R57 ;  /* 0x000000ffff387224 */ /* 0x000fce00078e0039 */
.L_x_4589:
[----:B------:R-:W-:Y:S05]  /*54d40*/  BSYNC.RECONVERGENT B0 ;  /* 0x0000000000007941 */ /* 0x000fea0003800200 */
.L_x_4587:
        /* <DEDUP_REMOVED lines=9> */
.L_x_4591:
[----:B------:R-:W-:Y:S02]  /*54de0*/  IMAD.MOV.U32 R57, RZ, RZ, R112 ;  /* 0x000000ffff397224 */ /* 0x000fe400078e0070 */
[----:B------:R-:W-:Y:S01]  /*54df0*/  IMAD.MOV.U32 R114, RZ, RZ, R59 ;  /* 0x000000ffff727224 */ /* 0x000fe200078e003b */
[----:B------:R-:W-:Y:S01]  /*54e00*/  MOV R59, R56 ;  /* 0x00000038003b7202 */ /* 0x000fe20000000f00 */
[----:B------:R-:W-:-:S07]  /*54e10*/  IMAD.MOV.U32 R112, RZ, RZ, R113 ;  /* 0x000000ffff707224 */ /* 0x000fce00078e0071 */
.L_x_4592:
[----:B------:R-:W-:Y:S05]  /*54e20*/  BSYNC.RECONVERGENT B0 ;  /* 0x0000000000007941 */ /* 0x000fea0003800200 */
.L_x_4590:
        /* <DEDUP_REMOVED lines=9> */
.L_x_4594:
[----:B------:R-:W-:Y:S01]  /*54ec0*/  IMAD.MOV.U32 R56, RZ, RZ, R111 ;  /* 0x000000ffff387224 */ /* 0x000fe200078e006f */
[----:B------:R-:W-:Y:S01]  /*54ed0*/  MOV R111, R112 ;  /* 0x00000070006f7202 */ /* 0x000fe20000000f00 */
[----:B------:R-:W-:Y:S02]  /*54ee0*/  IMAD.MOV.U32 R113, RZ, RZ, R58 ;  /* 0x000000ffff717224 */ /* 0x000fe400078e003a */
[----:B------:R-:W-:-:S07]  /*54ef0*/  IMAD.MOV.U32 R58, RZ, RZ, R59 ;  /* 0x000000ffff3a7224 */ /* 0x000fce00078e003b */
.L_x_4595:
[----:B------:R-:W-:Y:S05]  /*54f00*/  BSYNC.RECONVERGENT B0 ;  /* 0x0000000000007941 */ /* 0x000fea0003800200 */
.L_x_4593:
        /* <DEDUP_REMOVED lines=9> */
.L_x_4597:
[----:B------:R-:W-:Y:S01]  /*54fa0*/  IMAD.MOV.U32 R59, RZ, RZ, R110 ;  /* 0x000000ffff3b7224 */ /* 0x000fe200078e006e */
[----:B------:R-:W-:Y:S01]  /*54fb0*/  MOV R112, R61 ;  /* 0x0000003d00707202 */ /* 0x000fe20000000f00 */
[----:B------:R-:W-:Y:S02]  /*54fc0*/  IMAD.MOV.U32 R110, RZ, RZ, R111 ;  /* 0x000000ffff6e7224 */ /* 0x000fe400078e006f */
[----:B------:R-:W-:-:S07]  /*54fd0*/  IMAD.MOV.U32 R61, RZ, RZ, R58 ;  /* 0x000000ffff3d7224 */ /* 0x000fce00078e003a */
.L_x_4598:
[----:B------:R-:W-:Y:S05]  /*54fe0*/  BSYNC.RECONVERGENT B0 ;  /* 0x0000000000007941 */ /* 0x000fea0003800200 */
.L_x_4596:
        /* <DEDUP_REMOVED lines=9> */
.L_x_4600:
[----:B------:R-:W-:Y:S01]  /*55080*/  MOV R58, R109 ;  /* 0x0000006d003a7202 */ /* 0x000fe20000000f00 */
[----:B------:R-:W-:Y:S02]  /*55090*/  IMAD.MOV.U32 R111, RZ, RZ, R60 ;  /* 0x000000ffff6f7224 */ /* 0x000fe400078e003c */
[----:B------:R-:W-:Y:S02]  /*550a0*/  IMAD.MOV.U32 R109, RZ, RZ, R110 ;  /* 0x000000ffff6d7224 */ /* 0x000fe400078e006e */
[----:B------:R-:W-:-:S07]  /*550b0*/  IMAD.MOV.U32 R60, RZ, RZ, R61 ;  /* 0x000000ffff3c7224 */ /* 0x000fce00078e003d */
.L_x_4601:
[----:B------:R-:W-:Y:S05]  /*550c0*/  BSYNC.RECONVERGENT B0 ;  /* 0x0000000000007941 */ /* 0x000fea0003800200 */
.L_x_4599:
        /* <DEDUP_REMOVED lines=9> */
.L_x_4603:
[----:B------:R-:W-:Y:S02]  /*55160*/  IMAD.MOV.U32 R61, RZ, RZ, R108 ;  /* 0x000000ffff3d7224 */ /* 0x000fe400078e006c */
[----:B------:R-:W-:Y:S02]  /*55170*/  IMAD.MOV.U32 R110, RZ, RZ, R63 ;  /* 0x000000ffff6e7224 */ /* 0x000fe400078e003f */
[----:B------:R-:W-:Y:S02]  /*55180*/  IMAD.MOV.U32 R108, RZ, RZ, R109 ;  /* 0x000000ffff6c7224 */ /* 0x000fe400078e006d */
[----:B------:R-:W-:-:S07]  /*55190*/  IMAD.MOV.U32 R63, RZ, RZ, R60 ;  /* 0x000000ffff3f7224 */ /* 0x000fce00078e003c */
.L_x_4604:
[----:B------:R-:W-:Y:S05]  /*551a0*/  BSYNC.RECONVERGENT B0 ;  /* 0x0000000000007941 */ /* 0x000fea0003800200 */
.L_x_4602:
        /* <DEDUP_REMOVED lines=9> */
.L_x_4606:
[----:B------:R-:W-:Y:S02]  /*55240*/  IMAD.MOV.U32 R60, RZ, RZ, R107 ;  /* 0x000000ffff3c7224 */ /* 0x000fe400078e006b */
[----:B------:R-:W-:Y:S01]  /*55250*/  IMAD.MOV.U32 R109, RZ, RZ, R62 ;  /* 0x000000ffff6d7224 */ /* 0x000fe200078e003e */
[----:B------:R-:W-:Y:S01]  /*55260*/  MOV R62, R63 ;  /* 0x0000003f003e7202 */ /* 0x000fe20000000f00 */
[----:B------:R-:W-:-:S07]  /*55270*/  IMAD.MOV.U32 R107, RZ, RZ, R108 ;  /* 0x000000ffff6b7224 */ /* 0x000fce00078e006c */
.L_x_4607:
[----:B------:R-:W-:Y:S05]  /*55280*/  BSYNC.RECONVERGENT B0 ;  /* 0x0000000000007941 */ /* 0x000fea0003800200 */
.L_x_4605:
        /* <DEDUP_REMOVED lines=9> */
.L_x_4609:
[----:B------:R-:W-:Y:S01]  /*55320*/  IMAD.MOV.U32 R63, RZ, RZ, R106 ;  /* 0x000000ffff3f7224 */ /* 0x000fe200078e006a */
[----:B------:R-:W-:Y:S01]  /*55330*/  MOV R106, R107 ;  /* 0x0000006b006a7202 */ /* 0x000fe20000000f00 */
[----:B------:R-:W-:Y:S02]  /*55340*/  IMAD.MOV.U32 R108, RZ, RZ, R65 ;  /* 0x000000ffff6c7224 */ /* 0x000fe400078e0041 */
[----:B------:R-:W-:-:S07]  /*55350*/  IMAD.MOV.U32 R65, RZ, RZ, R62 ;  /* 0x000000ffff417224 */ /* 0x000fce00078e003e */
.L_x_4610:
[----:B------:R-:W-:Y:S05]  /*55360*/  BSYNC.RECONVERGENT B0 ;  /* 0x0000000000007941 */ /* 0x000fea0003800200 */
.L_x_4608:
        /* <DEDUP_REMOVED lines=9> */
.L_x_4612:
[----:B------:R-:W-:Y:S01]  /*55400*/  IMAD.MOV.U32 R62, RZ, RZ, R105 ;  /* 0x000000ffff3e7224 */ /* 0x000fe200078e0069 */
[----:B------:R-:W-:Y:S01]  /*55410*/  MOV R107, R64 ;  /* 0x00000040006b7202 */ /* 0x000fe20000000f00 */
[----:B------:R-:W-:Y:S02]  /*55420*/  IMAD.MOV.U32 R105, RZ, RZ, R106 ;  /* 0x000000ffff697224 */ /* 0x000fe400078e006a */
[----:B------:R-:W-:-:S07]  /*55430*/  IMAD.MOV.U32 R64, RZ, RZ, R65 ;  /* 0x000000ffff407224 */ /* 0x000fce00078e0041 */
.L_x_4613:
[----:B------:R-:W-:Y:S05]  /*55440*/  BSYNC.RECONVERGENT B0 ;  /* 0x0000000000007941 */ /* 0x000fea0003800200 */
.L_x_4611:
        /* <DEDUP_REMOVED lines=9> */
.L_x_4615:
[----:B------:R-:W-:Y:S01]  /*554e0*/  MOV R65, R104 ;  /* 0x0000006800417202 */ /* 0x000fe20000000f00 */
[----:B------:R-:W-:Y:S02]  /*554f0*/  IMAD.MOV.U32 R106, RZ, RZ, R67 ;  /* 0x000000ffff6a7224 */ /* 0x000fe400078e0043 */
[----:B------:R-:W-:Y:S02]  /*55500*/  IMAD.MOV.U32 R104, RZ, RZ, R105 ;  /* 0x000000ffff687224 */ /* 0x000fe400078e0069 */
[----:B------:R-:W-:-:S07]  /*55510*/  IMAD.MOV.U32 R67, RZ, RZ, R64 ;  /* 0x000000ffff437224 */ /* 0x000fce00078e0040 */
.L_x_4616:
[----:B------:R-:W-:Y:S05]  /*55520*/  BSYNC.RECONVERGENT B0 ;  /* 0x0000000000007941 */ /* 0x000fea0003800200 */
.L_x_4614:
        /* <DEDUP_REMOVED lines=9> */
.L_x_4618:
[----:B------:R-:W-:Y:S02]  /*555c0*/  IMAD.MOV.U32 R64, RZ, RZ, R103 ;  /* 0x000000ffff407224 */ /* 0x000fe400078e0067 */
[----:B------:R-:W-:Y:S02]  /*555d0*/  IMAD.MOV.U32 R105, RZ, RZ, R66 ;  /* 0x000000ffff697224 */ /* 0x000fe400078e0042 */
[----:B------:R-:W-:Y:S02]  /*555e0*/  IMAD.MOV.U32 R103, RZ, RZ, R104 ;  /* 0x000000ffff677224 */ /* 0x000fe400078e0068 */
[----:B------:R-:W-:-:S07]  /*555f0*/  IMAD.MOV.U32 R66, RZ, RZ, R67 ;  /* 0x000000ffff427224 */ /* 0x000fce00078e0043 */
.L_x_4619:
[----:B------:R-:W-:Y:S05]  /*55600*/  BSYNC.RECONVERGENT B0 ;  /* 0x0000000000007941 */ /* 0x000fea0003800200 */
.L_x_4617:
        /* <DEDUP_REMOVED lines=9> */
.L_x_4621:
[----:B------:R-:W-:Y:S02]  /*556a0*/  IMAD.MOV.U32 R67, RZ, RZ, R102 ;  /* 0x000000ffff437224 */ /* 0x000fe400078e0066 */
[----:B------:R-:W-:Y:S01]  /*556b0*/  IMAD.MOV.U32 R104, RZ, RZ, R69 ;  /* 0x000000ffff687224 */ /* 0x000fe200078e0045 */
[----:B------:R-:W-:Y:S01]  /*556c0*/  MOV R69, R66 ;  /* 0x0000004200457202 */ /* 0x000fe20000000f00 */
[----:B------:R-:W-:-:S07]  /*556d0*/  IMAD.MOV.U32 R102, RZ, RZ, R103 ;  /* 0x000000ffff667224 */ /* 0x000fce00078e0067 */
.L_x_4622:
[----:B------:R-:W-:Y:S05]  /*556e0*/  BSYNC.RECONVERGENT B0 ;  /* 0x0000000000007941 */ /* 0x000fea0003800200 */
.L_x_4620:
        /* <DEDUP_REMOVED lines=9> */
.L_x_4624:
[----:B------:R-:W-:Y:S01]  /*55780*/  IMAD.MOV.U32 R66, RZ, RZ, R101 ;  /* 0x000000ffff427224 */ /* 0x000fe200078e0065 */
[----:B------:R-:W-:Y:S01]  /*55790*/  MOV R101, R102 ;  /* 0x0000006600657202 */ /* 0x000fe20000000f00 */
[----:B------:R-:W-:Y:S02]  /*557a0*/  IMAD.MOV.U32 R103, RZ, RZ, R68 ;  /* 0x000000ffff677224 */ /* 0x000fe400078e0044 */
[----:B------:R-:W-:-:S07]  /*557b0*/  IMAD.MOV.U32 R68, RZ, RZ, R69 ;  /* 0x000000ffff447224 */ /* 0x000fce00078e0045 */
.L_x_4625:
[----:B------:R-:W-:Y:S05]  /*557c0*/  BSYNC.RECONVERGENT B0 ;  /* 0x0000000000007941 */ /* 0x000fea0003800200 */
.L_x_4623:
        /* <DEDUP_REMOVED lines=9> */
.L_x_4627:
[----:B------:R-:W-:Y:S01]  /*55860*/  IMAD.MOV.U32 R69, RZ, RZ, R100 ;  /* 0x000000ffff457224 */ /* 0x000fe200078e0064 */
[----:B------:R-:W-:Y:S01]  /*55870*/  MOV R102, R71 ;  /* 0x0000004700667202 */ /* 0x000fe20000000f00 */
[----:B------:R-:W-:Y:S02]  /*55880*/  IMAD.MOV.U32 R100, RZ, RZ, R101 ;  /* 0x000000ffff647224 */ /* 0x000fe400078e0065 */
[----:B------:R-:W-:-:S07]  /*55890*/  IMAD.MOV.U32 R71, RZ, RZ, R68 ;  /* 0x000000ffff477224 */ /* 0x000fce00078e0044 */
.L_x_4628:
[----:B------:R-:W-:Y:S05]  /*558a0*/  BSYNC.RECONVERGENT B0 ;  /* 0x0000000000007941 */ /* 0x000fea0003800200 */
.L_x_4626:
        /* <DEDUP_REMOVED lines=9> */
.L_x_4630:
[----:B------:R-:W-:Y:S01]  /*55940*/  MOV R68, R99 ;  /* 0x0000006300447202 */ /* 0x000fe20000000f00 */
[----:B------:R-:W-:Y:S02]  /*55950*/  IMAD.MOV.U32 R101, RZ, RZ, R70 ;  /* 0x000000ffff657224 */ /* 0x000fe400078e0046 */
[----:B------:R-:W-:Y:S02]  /*55960*/  IMAD.MOV.U32 R99, RZ, RZ, R100 ;  /* 0x000000ffff637224 */ /* 0x000fe400078e0064 */
[----:B------:R-:W-:-:S07]  /*55970*/  IMAD.MOV.U32 R70, RZ, RZ, R71 ;  /* 0x000000ffff467224 */ /* 0x000fce00078e0047 */
.L_x_4631:
[----:B------:R-:W-:Y:S05]  /*55980*/  BSYNC.RECONVERGENT B0 ;  /* 0x0000000000007941 */ /* 0x000fea0003800200 */
.L_x_4629:
        /* <DEDUP_REMOVED lines=9> */
.L_x_4633:
[----:B------:R-:W-:Y:S02]  /*55a20*/  IMAD.MOV.U32 R71, RZ, RZ, R96 ;  /* 0x000000ffff477224 */ /* 0x000fe400078e0060 */
[----:B------:R-:W-:Y:S02]  /*55a30*/  IMAD.MOV.U32 R100, RZ, RZ, R73 ;  /* 0x000000ffff647224 */ /* 0x000fe400078e0049 */
[----:B------:R-:W-:Y:S02]  /*55a40*/  IMAD.MOV.U32 R96, RZ, RZ, R99 ;  /* 0x000000ffff607224 */ /* 0x000fe400078e0063 */
[----:B------:R-:W-:-:S07]  /*55a50*/  IMAD.MOV.U32 R73, RZ, RZ, R70 ;  /* 0x000000ffff497224 */ /* 0x000fce00078e0046 */
.L_x_4634:
[----:B------:R-:W-:Y:S05]  /*55a60*/  BSYNC.RECONVERGENT B0 ;  /* 0x0000000000007941 */ /* 0x000fea0003800200 */
.L_x_4632:
        /* <DEDUP_REMOVED lines=9> */
.L_x_4636:
[----:B------:R-:W-:Y:S02]  /*55b00*/  IMAD.MOV.U32 R70, RZ, RZ, R97 ;  /* 0x000000ffff467224 */ /* 0x000fe400078e0061 */
[----:B------:R-:W-:Y:S01]  /*55b10*/  IMAD.MOV.U32 R99, RZ, RZ, R72 ;  /* 0x000000ffff637224 */ /* 0x000fe200078e0048 */
[----:B------:R-:W-:Y:S01]  /*55b20*/  MOV R72, R73 ;  /* 0x0000004900487202 */ /* 0x000fe20000000f00 */
[----:B------:R-:W-:-:S07]  /*55b30*/  IMAD.MOV.U32 R97, RZ, RZ, R96 ;  /* 0x000000ffff617224 */ /* 0x000fce00078e0060 */
.L_x_4637:
[----:B------:R-:W-:Y:S05]  /*55b40*/  BSYNC.RECONVERGENT B0 ;  /* 0x0000000000007941 */ /* 0x000fea0003800200 */
.L_x_4635:
        /* <DEDUP_REMOVED lines=9> */
.L_x_4639:
[----:B------:R-:W-:Y:S01]  /*55be0*/  IMAD.MOV.U32 R73, RZ, RZ, R94 ;  /* 0x000000ffff497224 */ /* 0x000fe200078e005e */
[----:B------:R-:W-:Y:S01]  /*55bf0*/  MOV R94, R97 ;  /* 0x00000061005e7202 */ /* 0x000fe20000000f00 */
[----:B------:R-:W-:Y:S02]  /*55c00*/  IMAD.MOV.U32 R96, RZ, RZ, R75 ;  /* 0x000000ffff607224 */ /* 0x000fe400078e004b */
[----:B------:R-:W-:-:S07]  /*55c10*/  IMAD.MOV.U32 R75, RZ, RZ, R72 ;  /* 0x000000ffff4b7224 */ /* 0x000fce00078e0048 */
.L_x_4640:
[----:B------:R-:W-:Y:S05]  /*55c20*/  BSYNC.RECONVERGENT B0 ;  /* 0x0000000000007941 */ /* 0x000fea0003800200 */
.L_x_4638:
        /* <DEDUP_REMOVED lines=9> */
.L_x_4642:
[----:B------:R-:W-:Y:S01]  /*55cc0*/  IMAD.MOV.U32 R72, RZ, RZ, R95 ;  /* 0x000000ffff487224 */ /* 0x000fe200078e005f */
[----:B------:R-:W-:Y:S01]  /*55cd0*/  MOV R97, R74 ;  /* 0x0000004a00617202 */ /* 0x000fe20000000f00 */
[----:B------:R-:W-:Y:S02]  /*55ce0*/  IMAD.MOV.U32 R95, RZ, RZ, R94 ;  /* 0x000000ffff5f7224 */ /* 0x000fe400078e005e */
[----:B------:R-:W-:-:S07]  /*55cf0*/  IMAD.MOV.U32 R74, RZ, RZ, R75 ;  /* 0x000000ffff4a7224 */ /* 0x000fce00078e004b */
.L_x_4643:
[----:B------:R-:W-:Y:S05]  /*55d00*/  BSYNC.RECONVERGENT B0 ;  /* 0x0000000000007941 */ /* 0x000fea0003800200 */
.L_x_4641:
        /* <DEDUP_REMOVED lines=9> */
.L_x_4645:
[----:B------:R-:W-:Y:S01]  /*55da0*/  MOV R75, R92 ;  /* 0x0000005c004b7202 */ /* 0x000fe20000000f00 */
[----:B------:R-:W-:Y:S02]  /*55db0*/  IMAD.MOV.U32 R94, RZ, RZ, R77 ;  /* 0x000000ffff5e7224 */ /* 0x000fe400078e004d */
[----:B------:R-:W-:Y:S02]  /*55dc0*/  IMAD.MOV.U32 R92, RZ, RZ, R95 ;  /* 0x000000ffff5c7224 */ /* 0x000fe400078e005f */
[----:B------:R-:W-:-:S07]  /*55dd0*/  IMAD.MOV.U32 R77, RZ, RZ, R74 ;  /* 0x000000ffff4d7224 */ /* 0x000fce00078e004a */
.L_x_4646:
[----:B------:R-:W-:Y:S05]  /*55de0*/  BSYNC.RECONVERGENT B0 ;  /* 0x0000000000007941 */ /* 0x000fea0003800200 */
.L_x_4644:
        /* <DEDUP_REMOVED lines=9> */
.L_x_4648:
[----:B------:R-:W-:Y:S02]  /*55e80*/  IMAD.MOV.U32 R74, RZ, RZ, R93 ;  /* 0x000000ffff4a7224 */ /* 0x000fe400078e005d */
[----:B------:R-:W-:Y:S02]  /*55e90*/  IMAD.MOV.U32 R95, RZ, RZ, R76 ;  /* 0x000000ffff5f7224 */ /* 0x000fe400078e004c */
[----:B------:R-:W-:Y:S02]  /*55ea0*/  IMAD.MOV.U32 R93, RZ, RZ, R92 ;  /* 0x000000ffff5d7224 */ /* 0x000fe400078e005c */
[----:B------:R-:W-:-:S07]  /*55eb0*/  IMAD.MOV.U32 R76, RZ, RZ, R77 ;  /* 0x000000ffff4c7224 */ /* 0x000fce00078e004d */
.L_x_4649:
[----:B------:R-:W-:Y:S05]  /*55ec0*/  BSYNC.RECONVERGENT B0 ;  /* 0x0000000000007941 */ /* 0x000fea0003800200 */
.L_x_4647:
        /* <DEDUP_REMOVED lines=9> */
.L_x_4651:
[----:B------:R-:W-:Y:S02]  /*55f60*/  IMAD.MOV.U32 R77, RZ, RZ, R90 ;  /* 0x000000ffff4d7224 */ /* 0x000fe400078e005a */
[----:B------:R-:W-:Y:S01]  /*55f70*/  IMAD.MOV.U32 R92, RZ, RZ, R79 ;  /* 0x000000ffff5c7224 */ /* 0x000fe200078e004f */
[----:B------:R-:W-:Y:S01]  /*55f80*/  MOV R79, R76 ;  /* 0x0000004c004f7202 */ /* 0x000fe20000000f00 */
[----:B------:R-:W-:-:S07]  /*55f90*/  IMAD.MOV.U32 R90, RZ, RZ, R93 ;  /* 0x000000ffff5a7224 */ /* 0x000fce00078e005d */
.L_x_4652:
[----:B------:R-:W-:Y:S05]  /*55fa0*/  BSYNC.RECONVERGENT B0 ;  /* 0x0000000000007941 */ /* 0x000fea0003800200 */
.L_x_4650:
        /* <DEDUP_REMOVED lines=9> */
.L_x_4654:
[----:B------:R-:W-:Y:S01]  /*56040*/  IMAD.MOV.U32 R76, RZ, RZ, R91 ;  /* 0x000000ffff4c7224 */ /* 0x000fe200078e005b */
[----:B------:R-:W-:Y:S01]  /*56050*/  MOV R91, R90 ;  /* 0x0000005a005b7202 */ /* 0x000fe20000000f00 */
[----:B------:R-:W-:Y:S02]  /*56060*/  IMAD.MOV.U32 R93, RZ, RZ, R78 ;  /* 0x000000ffff5d7224 */ /* 0x000fe400078e004e */
[----:B------:R-:W-:-:S07]  /*56070*/  IMAD.MOV.U32 R78, RZ, RZ, R79 ;  /* 0x000000ffff4e7224 */ /* 0x000fce00078e004f */
.L_x_4655:
[----:B------:R-:W-:Y:S05]  /*56080*/  BSYNC.RECONVERGENT B0 ;  /* 0x0000000000007941 */ /* 0x000fea0003800200 */
.L_x_4653:
        /* <DEDUP_REMOVED lines=9> */
.L_x_4657:
[----:B------:R-:W-:Y:S01]  /*56120*/  IMAD.MOV.U32 R79, RZ, RZ, R88 ;  /* 0x000000ffff4f7224 */ /* 0x000fe200078e0058 */
[----:B------:R-:W-:Y:S01]  /*56130*/  MOV R90, R81 ;  /* 0x00000051005a7202 */ /* 0x000fe20000000f00 */
[----:B------:R-:W-:Y:S02]  /*56140*/  IMAD.MOV.U32 R88, RZ, RZ, R91 ;  /* 0x000000ffff587224 */ /* 0x000fe400078e005b */
[----:B------:R-:W-:-:S07]  /*56150*/  IMAD.MOV.U32 R81, RZ, RZ, R78 ;  /* 0x000000ffff517224 */ /* 0x000fce00078e004e */
.L_x_4658:
[----:B------:R-:W-:Y:S05]  /*56160*/  BSYNC.RECONVERGENT B0 ;  /* 0x0000000000007941 */ /* 0x000fea0003800200 */
.L_x_4656:
        /* <DEDUP_REMOVED lines=9> */
.L_x_4660:
[----:B------:R-:W-:Y:S01]  /*56200*/  MOV R78, R89 ;  /* 0x00000059004e7202 */ /* 0x000fe20000000f00 */
[----:B------:R-:W-:Y:S02]  /*56210*/  IMAD.MOV.U32 R91, RZ, RZ, R80 ;  /* 0x000000ffff5b7224 */ /* 0x000fe400078e0050 */
[----:B------:R-:W-:Y:S02]  /*56220*/  IMAD.MOV.U32 R89, RZ, RZ, R88 ;  /* 0x000000ffff597224 */ /* 0x000fe400078e0058 */
[----:B------:R-:W-:-:S07]  /*56230*/  IMAD.MOV.U32 R80, RZ, RZ, R81 ;  /* 0x000000ffff507224 */ /* 0x000fce00078e0051 */
.L_x_4661:
[----:B------:R-:W-:Y:S05]  /*56240*/  BSYNC.RECONVERGENT B0 ;  /* 0x0000000000007941 */ /* 0x000fea0003800200 */
.L_x_4659:
        /* <DEDUP_REMOVED lines=9> */
.L_x_4663:
[----:B------:R-:W-:Y:S02]  /*562e0*/  IMAD.MOV.U32 R81, RZ, RZ, R86 ;  /* 0x000000ffff517224 */ /* 0x000fe400078e0056 */
[----:B------:R-:W-:Y:S02]  /*562f0*/  IMAD.MOV.U32 R88, RZ, RZ, R83 ;  /* 0x000000ffff587224 */ /* 0x000fe400078e0053 */
[----:B------:R-:W-:Y:S02]  /*56300*/  IMAD.MOV.U32 R86, RZ, RZ, R89 ;  /* 0x000000ffff567224 */ /* 0x000fe400078e0059 */
[----:B------:R-:W-:-:S07]  /*56310*/  IMAD.MOV.U32 R83, RZ, RZ, R80 ;  /* 0x000000ffff537224 */ /* 0x000fce00078e0050 */
.L_x_4664:
[----:B------:R-:W-:Y:S05]  /*56320*/  BSYNC.RECONVERGENT B0 ;  /* 0x0000000000007941 */ /* 0x000fea0003800200 */
.L_x_4662:
        /* <DEDUP_REMOVED lines=9> */
.L_x_4666:
[----:B------:R-:W-:Y:S02]  /*563c0*/  IMAD.MOV.U32 R80, RZ, RZ, R87 ;  /* 0x000000ffff507224 */ /* 0x000fe400078e0057 */
[----:B------:R-:W-:Y:S01]  /*563d0*/  IMAD.MOV.U32 R89, RZ, RZ, R82 ;  /* 0x000000ffff597224 */ /* 0x000fe200078e0052 */
[----:B------:R-:W-:Y:S01]  /*563e0*/  MOV R82, R83 ;  /* 0x0000005300527202 */ /* 0x000fe20000000f00 */
[----:B------:R-:W-:-:S07]  /*563f0*/  IMAD.MOV.U32 R87, RZ, RZ, R86 ;  /* 0x000000ffff577224 */ /* 0x000fce00078e0056 */
.L_x_4667:
[----:B------:R-:W-:Y:S05]  /*56400*/  BSYNC.RECONVERGENT B0 ;  /* 0x0000000000007941 */ /* 0x000fea0003800200 */
.L_x_4665:
        /* <DEDUP_REMOVED lines=9> */
.L_x_4669:
[----:B------:R-:W-:Y:S01]  /*564a0*/  IMAD.MOV.U32 R83, RZ, RZ, R84 ;  /* 0x000000ffff537224 */ /* 0x000fe200078e0054 */
[----:B------:R-:W-:Y:S01]  /*564b0*/  MOV R84, R87 ;  /* 0x0000005700547202 */ /* 0x000fe20000000f00 */
[----:B------:R-:W-:Y:S02]  /*564c0*/  IMAD.MOV.U32 R86, RZ, RZ, R85 ;  /* 0x000000ffff567224 */ /* 0x000fe400078e0055 */
[----:B------:R-:W-:-:S07]  /*564d0*/  IMAD.MOV.U32 R85, RZ, RZ, R82 ;  /* 0x000000ffff557224 */ /* 0x000fce00078e0052 */
.L_x_4670:
[----:B------:R-:W-:Y:S05]  /*564e0*/  BSYNC.RECONVERGENT B0 ;  /* 0x0000000000007941 */ /* 0x000fea0003800200 */
.L_x_4668:
        /* <DEDUP_REMOVED lines=9> */
.L_x_4672:
[----:B------:R-:W-:Y:S01]  /*56580*/  IMAD.MOV.U32 R82, RZ, RZ, R35 ;  /* 0x000000ffff527224 */ /* 0x000fe200078e0023 */
[----:B------:R-:W-:Y:S01]  /*56590*/  MOV R87, R34 ;  /* 0x0000002200577202 */ /* 0x000fe20000000f00 */
[----:B------:R-:W-:Y:S02]  /*565a0*/  IMAD.MOV.U32 R35, RZ, RZ, R84 ;  /* 0x000000ffff237224 */ /* 0x000fe400078e0054 */
[----:B------:R-:W-:-:S07]  /*565b0*/  IMAD.MOV.U32 R34, RZ, RZ, R85 ;  /* 0x000000ffff227224 */ /* 0x000fce00078e0055 */
.L_x_4673:
[----:B------:R-:W-:Y:S05]  /*565c0*/  BSYNC.RECONVERGENT B0 ;  /* 0x0000000000007941 */ /* 0x000fea0003800200 */
.L_x_4671:
        /* <DEDUP_REMOVED lines=9> */
.L_x_4675:
[----:B------:R-:W-:Y:S01]  /*56660*/  MOV R85, R32 ;  /* 0x0000002000557202 */ /* 0x000fe20000000f00 */
[----:B------:R-:W-:Y:S02]  /*56670*/  IMAD.MOV.U32 R84, RZ, RZ, R33 ;  /* 0x000000ffff547224 */ /* 0x000fe400078e0021 */
[----:B------:R-:W-:Y:S02]  /*56680*/  IMAD.MOV.U32 R32, RZ, RZ, R35 ;  /* 0x000000ffff207224 */ /* 0x000fe400078e0023 */
[----:B------:R-:W-:-:S07]  /*56690*/  IMAD.MOV.U32 R33, RZ, RZ, R34 ;  /* 0x000000ffff217224 */ /* 0x000fce00078e0022 */
.L_x_4676:
[----:B------:R-:W-:Y:S05]  /*566a0*/  BSYNC.RECONVERGENT B0 ;  /* 0x0000000000007941 */ /* 0x000fea0003800200 */
.L_x_4674:
        /* <DEDUP_REMOVED lines=9> */
.L_x_4678:
[----:B------:R-:W-:Y:S02]  /*56740*/  IMAD.MOV.U32 R34, RZ, RZ, R31 ;  /* 0x000000ffff227224 */ /* 0x000fe400078e001f */
[----:B------:R-:W-:Y:S02]  /*56750*/  IMAD.MOV.U32 R35, RZ, RZ, R30 ;  /* 0x000000ffff237224 */ /* 0x000fe400078e001e */
[----:B------:R-:W-:Y:S02]  /*56760*/  IMAD.MOV.U32 R31, RZ, RZ, R32 ;  /* 0x000000ffff1f7224 */ /* 0x000fe400078e0020 */
[----:B------:R-:W-:-:S07]  /*56770*/  IMAD.MOV.U32 R30, RZ, RZ, R33 ;  /* 0x000000ffff1e7224 */ /* 0x000fce00078e0021 */
.L_x_4679:
[----:B------:R-:W-:Y:S05]  /*56780*/  BSYNC.RECONVERGENT B0 ;  /* 0x0000000000007941 */ /* 0x000fea0003800200 */
.L_x_4677:
        /* <DEDUP_REMOVED lines=9> */
.L_x_4681:
[----:B------:R-:W-:Y:S02]  /*56820*/  IMAD.MOV.U32 R33, RZ, RZ, R28 ;  /* 0x000000ffff217224 */ /* 0x000fe400078e001c */
[----:B------:R-:W-:Y:S01]  /*56830*/  IMAD.MOV.U32 R32, RZ, RZ, R29 ;  /* 0x000000ffff207224 */ /* 0x000fe200078e001d */
[----:B------:R-:W-:Y:S01]  /*56840*/  MOV R29, R30 ;  /* 0x0000001e001d7202 */ /* 0x000fe20000000f00 */
[----:B------:R-:W-:-:S07]  /*56850*/  IMAD.MOV.U32 R28, RZ, RZ, R31 ;  /* 0x000000ffff1c7224 */ /* 0x000fce00078e001f */
.L_x_4682:
[----:B------:R-:W-:Y:S05]  /*56860*/  BSYNC.RECONVERGENT B0 ;  /* 0x0000000000007941 */ /* 0x000fea0003800200 */
.L_x_4680:
        /* <DEDUP_REMOVED lines=9> */
.L_x_4684:
[----:B------:R-:W-:Y:S01]  /*56900*/  IMAD.MOV.U32 R30, RZ, RZ, R27 ;  /* 0x000000ffff1e7224 */ /* 0x000fe200078e001b */
[----:B------:R-:W-:Y:S01]  /*56910*/  MOV R27, R28 ;  /* 0x0000001c001b7202 */ /* 0x000fe20000000f00 */
[----:B------:R-:W-:Y:S02]  /*56920*/  IMAD.MOV.U32 R31, RZ, RZ, R26 ;  /* 0x000000ffff1f7224 */ /* 0x000fe400078e001a */
[----:B------:R-:W-:-:S07]  /*56930*/  IMAD.MOV.U32 R26, RZ, RZ, R29 ;  /* 0x000000ffff1a7224 */ /* 0x000fce00078e001d */
.L_x_4685:
[----:B------:R-:W-:Y:S05]  /*56940*/  BSYNC.RECONVERGENT B0 ;  /* 0x0000000000007941 */ /* 0x000fea0003800200 */
.L_x_4683:
        /* <DEDUP_REMOVED lines=9> */
.L_x_4687:
[----:B------:R-:W-:Y:S01]  /*569e0*/  IMAD.MOV.U32 R29, RZ, RZ, R24 ;  /* 0x000000ffff1d7224 */ /* 0x000fe200078e0018 */
[----:B------:R-:W-:Y:S01]  /*569f0*/  MOV R28, R25 ;  /* 0x00000019001c7202 */ /* 0x000fe20000000f00 */
[----:B------:R-:W-:Y:S02]  /*56a00*/  IMAD.MOV.U32 R24, RZ, RZ, R27 ;  /* 0x000000ffff187224 */ /* 0x000fe400078e001b */
[----:B------:R-:W-:-:S07]  /*56a10*/  IMAD.MOV.U32 R25, RZ, RZ, R26 ;  /* 0x000000ffff197224 */ /* 0x000fce00078e001a */
.L_x_4688:
[----:B------:R-:W-:Y:S05]  /*56a20*/  BSYNC.RECONVERGENT B0 ;  /* 0x0000000000007941 */ /* 0x000fea0003800200 */
.L_x_4686:
        /* <DEDUP_REMOVED lines=9> */
.L_x_4690:
[----:B------:R-:W-:Y:S01]  /*56ac0*/  MOV R26, R23 ;  /* 0x00000017001a7202 */ /* 0x000fe20000000f00 */
[----:B------:R-:W-:Y:S02]  /*56ad0*/  IMAD.MOV.U32 R27, RZ, RZ, R22 ;  /* 0x000000ffff1b7224 */ /* 0x000fe400078e0016 */
[----:B------:R-:W-:Y:S02]  /*56ae0*/  IMAD.MOV.U32 R23, RZ, RZ, R24 ;  /* 0x000000ffff177224 */ /* 0x000fe400078e0018 */
[----:B------:R-:W-:-:S07]  /*56af0*/  IMAD.MOV.U32 R22, RZ, RZ, R25 ;  /* 0x000000ffff167224 */ /* 0x000fce00078e0019 */
.L_x_4691:
[----:B------:R-:W-:Y:S05]  /*56b00*/  BSYNC.RECONVERGENT B0 ;  /* 0x0000000000007941 */ /* 0x000fea0003800200 */
.L_x_4689:
        /* <DEDUP_REMOVED lines=9> */
.L_x_4693:
[----:B------:R-:W-:Y:S02]  /*56ba0*/  IMAD.MOV.U32 R25, RZ, RZ, R20 ;  /* 0x000000ffff197224 */ /* 0x000fe400078e0014 */
[----:B------:R-:W-:Y:S02]  /*56bb0*/  IMAD.MOV.U32 R24, RZ, RZ, R21 ;  /* 0x000000ffff187224 */ /* 0x000fe400078e0015 */
[----:B------:R-:W-:Y:S02]  /*56bc0*/  IMAD.MOV.U32 R20, RZ, RZ, R23 ;  /* 0x000000ffff147224 */ /* 0x000fe400078e0017 */
[----:B------:R-:W-:-:S07]  /*56bd0*/  IMAD.MOV.U32 R21, RZ, RZ, R22 ;  /* 0x000000ffff157224 */ /* 0x000fce00078e0016 */
.L_x_4694:
[----:B------:R-:W-:Y:S05]  /*56be0*/  BSYNC.RECONVERGENT B0 ;  /* 0x0000000000007941 */ /* 0x000fea0003800200 */
.L_x_4692:
        /* <DEDUP_REMOVED lines=9> */
.L_x_4696:
[----:B------:R-:W-:Y:S02]  /*56c80*/  IMAD.MOV.U32 R22, RZ, RZ, R19 ;  /* 0x000000ffff167224 */ /* 0x000fe400078e0013 */
[----:B------:R-:W-:Y:S01]  /*56c90*/  IMAD.MOV.U32 R23, RZ, RZ, R18 ;  /* 0x000000ffff177224 */ /* 0x000fe200078e0012 */
[----:B------:R-:W-:Y:S01]  /*56ca0*/  MOV R18, R21 ;  /* 0x0000001500127202 */ /* 0x000fe20000000f00 */
[----:B------:R-:W-:-:S07]  /*56cb0*/  IMAD.MOV.U32 R19, RZ, RZ, R20 ;  /* 0x000000ffff137224 */ /* 0x000fce00078e0014 */
.L_x_4697:
[----:B------:R-:W-:Y:S05]  /*56cc0*/  BSYNC.RECONVERGENT B0 ;  /* 0x0000000000007941 */ /* 0x000fea0003800200 */
.L_x_4695:
        /* <DEDUP_REMOVED lines=9> */
.L_x_4699:
[----:B------:R-:W-:Y:S01]  /*56d60*/  IMAD.MOV.U32 R21, RZ, RZ, R16 ;  /* 0x000000ffff157224 */ /* 0x000fe200078e0010 */
[----:B------:R-:W-:Y:S01]  /*56d70*/  MOV R16, R19 ;  /* 0x0000001300107202 */ /* 0x000fe20000000f00 */
[----:B------:R-:W-:Y:S02]  /*56d80*/  IMAD.MOV.U32 R20, RZ, RZ, R17 ;  /* 0x000000ffff147224 */ /* 0x000fe400078e0011 */
[----:B------:R-:W-:-:S07]  /*56d90*/  IMAD.MOV.U32 R17, RZ, RZ, R18 ;  /* 0x000000ffff117224 */ /* 0x000fce00078e0012 */
.L_x_4700:
[----:B------:R-:W-:Y:S05]  /*56da0*/  BSYNC.RECONVERGENT B0 ;  /* 0x0000000000007941 */ /* 0x000fea0003800200 */
.L_x_4698:
        /* <DEDUP_REMOVED lines=9> */
.L_x_4702:
[----:B------:R-:W-:Y:S01]  /*56e40*/  IMAD.MOV.U32 R18, RZ, RZ, R15 ;  /* 0x000000ffff127224 */ /* 0x000fe200078e000f */
[----:B------:R-:W-:Y:S01]  /*56e50*/  MOV R19, R14 ;  /* 0x0000000e00137202 */ /* 0x000fe20000000f00 */
[----:B------:R-:W-:Y:S02]  /*56e60*/  IMAD.MOV.U32 R15, RZ, RZ, R16 ;  /* 0x000000ffff0f7224 */ /* 0x000fe400078e0010 */
[----:B------:R-:W-:-:S07]  /*56e70*/  IMAD.MOV.U32 R14, RZ, RZ, R17 ;  /* 0x000000ffff0e7224 */ /* 0x000fce00078e0011 */
.L_x_4703:
[----:B------:R-:W-:Y:S05]  /*56e80*/  BSYNC.RECONVERGENT B0 ;  /* 0x0000000000007941 */ /* 0x000fea0003800200 */
.L_x_4701:
        /* <DEDUP_REMOVED lines=9> */
.L_x_4705:
[----:B------:R-:W-:Y:S01]  /*56f20*/  MOV R17, R0 ;  /* 0x0000000000117202 */ /* 0x000fe20000000f00 */
[----:B------:R-:W-:Y:S02]  /*56f30*/  IMAD.MOV.U32 R16, RZ, RZ, R13 ;  /* 0x000000ffff107224 */ /* 0x000fe400078e000d */
[----:B------:R-:W-:Y:S02]  /*56f40*/  IMAD.MOV.U32 R0, RZ, RZ, R15 ;  /* 0x000000ffff007224 */ /* 0x000fe400078e000f */
[----:B------:R-:W-:-:S07]  /*56f50*/  IMAD.MOV.U32 R13, RZ, RZ, R14 ;  /* 0x000000ffff0d7224 */ /* 0x000fce00078e000e */
.L_x_4706:
[----:B------:R-:W-:Y:S05]  /*56f60*/  BSYNC.RECONVERGENT B0 ;  /* 0x0000000000007941 */ /* 0x000fea0003800200 */
.L_x_4704:
        /* <DEDUP_REMOVED lines=9> */
.L_x_4708:
[----:B------:R-:W-:Y:S02]  /*57000*/  IMAD.MOV.U32 R14, RZ, RZ, R11 ;  /* 0x000000ffff0e7224 */ /* 0x000fe400078e000b */
[----:B------:R-:W-:Y:S02]  /*57010*/  IMAD.MOV.U32 R15, RZ, RZ, R12 ;  /* 0x000000ffff0f7224 */ /* 0x000fe400078e000c */
[----:B------:R-:W-:Y:S02]  /*57020*/  IMAD.MOV.U32 R11, RZ, RZ, R0 ;  /* 0x000000ffff0b7224 */ /* 0x000fe400078e0000 */
[----:B------:R-:W-:-:S07]  /*57030*/  IMAD.MOV.U32 R12, RZ, RZ, R13 ;  /* 0x000000ffff0c7224 */ /* 0x000fce00078e000d */
.L_x_4709:
[----:B------:R-:W-:Y:S05]  /*57040*/  BSYNC.RECONVERGENT B0 ;  /* 0x0000000000007941 */ /* 0x000fea0003800200 */
.L_x_4707:
        /* <DEDUP_REMOVED lines=9> */
.L_x_4711:
[----:B------:R-:W-:Y:S02]  /*570e0*/  IMAD.MOV.U32 R13, RZ, RZ, R10 ;  /* 0x000000ffff0d7224 */ /* 0x000fe400078e000a */
[----:B------:R-:W-:Y:S01]  /*570f0*/  IMAD.MOV.U32 R0, RZ, RZ, R9 ;  /* 0x000000ffff007224 */ /* 0x000fe200078e0009 */
[----:B------:R-:W-:Y:S01]  /*57100*/  MOV R9, R12 ;  /* 0x0000000c00097202 */ /* 0x000fe20000000f00 */
[----:B------:R-:W-:-:S07]  /*57110*/  IMAD.MOV.U32 R10, RZ, RZ, R11 ;  /* 0x000000ffff0a7224 */ /* 0x000fce00078e000b */
.L_x_4712:
[----:B------:R-:W-:Y:S05]  /*57120*/  BSYNC.RECONVERGENT B0 ;  /* 0x0000000000007941 */ /* 0x000fea0003800200 */
.L_x_4710:
        /* <DEDUP_REMOVED lines=9> */
.L_x_4714:
[----:B------:R-:W-:Y:S01]  /*571c0*/  IMAD.MOV.U32 R12, RZ, RZ, R7 ;  /* 0x000000ffff0c7224 */ /* 0x000fe200078e0007 */
[----:B------:R-:W-:Y:S01]  /*571d0*/  MOV R7, R10 ;  /* 0x0000000a00077202 */ /* 0x000fe20000000f00 */
[----:B------:R-:W-:Y:S02]  /*571e0*/  IMAD.MOV.U32 R11, RZ, RZ, R8 ;  /* 0x000000ffff0b7224 */ /* 0x000fe400078e0008 */
[----:B------:R-:W-:-:S07]  /*571f0*/  IMAD.MOV.U32 R8, RZ, RZ, R9 ;  /* 0x000000ffff087224 */ /* 0x000fce00078e0009 */
.L_x_4715:
[----:B------:R-:W-:Y:S05]  /*57200*/  BSYNC.RECONVERGENT B0 ;  /* 0x0000000000007941 */ /* 0x000fea0003800200 */
.L_x_4713:
        /* <DEDUP_REMOVED lines=9> */
.L_x_4717:
[----:B------:R-:W-:Y:S01]  /*572a0*/  IMAD.MOV.U32 R9, RZ, RZ, R134 ;  /* 0x000000ffff097224 */ /* 0x000fe200078e0086 */
[----:B------:R-:W-:Y:S01]  /*572b0*/  MOV R10, R135 ;  /* 0x00000087000a7202 */ /* 0x000fe20000000f00 */
[----:B------:R-:W-:Y:S02]  /*572c0*/  IMAD.MOV.U32 R134, RZ, RZ, R7 ;  /* 0x000000ffff867224 */ /* 0x000fe400078e0007 */
[----:B------:R-:W-:-:S07]  /*572d0*/  IMAD.MOV.U32 R135, RZ, RZ, R8 ;  /* 0x000000ffff877224 */ /* 0x000fce00078e0008 */
.L_x_4718:
[----:B------:R-:W-:Y:S05]  /*572e0*/  BSYNC.RECONVERGENT B0 ;  /* 0x0000000000007941 */ /* 0x000fea0003800200 */
.L_x_4716:
        /* <DEDUP_REMOVED lines=9> */
.L_x_4720:
[----:B------:R-:W-:Y:S01]  /*57380*/  MOV R8, R133 ;  /* 0x0000008500087202 */ /* 0x000fe20000000f00 */
[----:B------:R-:W-:Y:S02]  /*57390*/  IMAD.MOV.U32 R7, RZ, RZ, R36 ;  /* 0x000000ffff077224 */ /* 0x000fe400078e0024 */
[----:B------:R-:W-:Y:S02]  /*573a0*/  IMAD.MOV.U32 R133, RZ, RZ, R134 ;  /* 0x000000ffff857224 */ /* 0x000fe400078e0086 */
[----:B------:R-:W-:-:S07]  /*573b0*/  IMAD.MOV.U32 R36, RZ, RZ, R135 ;  /* 0x000000ffff247224 */ /* 0x000fce00078e0087 */
.L_x_4721:
[----:B------:R-:W-:Y:S05]  /*573c0*/  BSYNC.RECONVERGENT B0 ;  /* 0x0000000000007941 */ /* 0x000fea0003800200 */
.L_x_4719:
        /* <DEDUP_REMOVED lines=9> */
.L_x_4723:
[----:B------:R-:W-:Y:S02]  /*57460*/  IMAD.MOV.U32 R135, RZ, RZ, R132 ;  /* 0x000000ffff877224 */ /* 0x000fe400078e0084 */
[----:B------:R-:W-:Y:S02]  /*57470*/  IMAD.MOV.U32 R134, RZ, RZ, R39 ;  /* 0x000000ffff867224 */ /* 0x000fe400078e0027 */
[----:B------:R-:W-:Y:S02]  /*57480*/  IMAD.MOV.U32 R132, RZ, RZ, R133 ;  /* 0x000000ffff847224 */ /* 0x000fe400078e0085 */
[----:B------:R-:W-:-:S07]  /*57490*/  IMAD.MOV.U32 R39, RZ, RZ, R36 ;  /* 0x000000ffff277224 */ /* 0x000fce00078e0024 */
.L_x_4724:
[----:B------:R-:W-:Y:S05]  /*574a0*/  BSYNC.RECONVERGENT B0 ;  /* 0x0000000000007941 */ /* 0x000fea0003800200 */
.L_x_4722:
        /* <DEDUP_REMOVED lines=9> */
.L_x_4726:
[----:B------:R-:W-:Y:S02]  /*57540*/  IMAD.MOV.U32 R36, RZ, RZ, R131 ;  /* 0x000000ffff247224 */ /* 0x000fe400078e0083 */
[----:B------:R-:W-:Y:S01]  /*57550*/  IMAD.MOV.U32 R133, RZ, RZ, R38 ;  /* 0x000000ffff857224 */ /* 0x000fe200078e0026 */
[----:B------:R-:W-:Y:S01]  /*57560*/  MOV R38, R39 ;  /* 0x0000002700267202 */ /* 0x000fe20000000f00 */
[----:B------:R-:W-:-:S07]  /*57570*/  IMAD.MOV.U32 R131, RZ, RZ, R132 ;  /* 0x000000ffff837224 */ /* 0x000fce00078e0084 */
.L_x_4727:
[----:B------:R-:W-:Y:S05]  /*57580*/  BSYNC.RECONVERGENT B0 ;  /* 0x0000000000007941 */ /* 0x000fea0003800200 */
.L_x_4725:
        /* <DEDUP_REMOVED lines=9> */
.L_x_4729:
[----:B------:R-:W-:Y:S01]  /*57620*/  IMAD.MOV.U32 R39, RZ, RZ, R130 ;  /* 0x000000ffff277224 */ /* 0x000fe200078e0082 */
[----:B------:R-:W-:Y:S01]  /*57630*/  MOV R130, R131 ;  /* 0x0000008300827202 */ /* 0x000fe20000000f00 */
[----:B------:R-:W-:Y:S02]  /*57640*/  IMAD.MOV.U32 R132, RZ, RZ, R41 ;  /* 0x000000ffff847224 */ /* 0x000fe400078e0029 */
[----:B------:R-:W-:-:S07]  /*57650*/  IMAD.MOV.U32 R41, RZ, RZ, R38 ;  /* 0x000000ffff297224 */ /* 0x000fce00078e0026 */
.L_x_4730:
[----:B------:R-:W-:Y:S05]  /*57660*/  BSYNC.RECONVERGENT B0 ;  /* 0x0000000000007941 */ /* 0x000fea0003800200 */
.L_x_4728:
        /* <DEDUP_REMOVED lines=9> */
.L_x_4732:
[----:B------:R-:W-:Y:S01]  /*57700*/  IMAD.MOV.U32 R38, RZ, RZ, R129 ;  /* 0x000000ffff267224 */ /* 0x000fe200078e0081 */
[----:B------:R-:W-:Y:S01]  /*57710*/  MOV R131, R40 ;  /* 0x0000002800837202 */ /* 0x000fe20000000f00 */
[----:B------:R-:W-:Y:S02]  /*57720*/  IMAD.MOV.U32 R129, RZ, RZ, R130 ;  /* 0x000000ffff817224 */ /* 0x000fe400078e0082 */
[----:B------:R-:W-:-:S07]  /*57730*/  IMAD.MOV.U32 R40, RZ, RZ, R41 ;  /* 0x000000ffff287224 */ /* 0x000fce00078e0029 */
.L_x_4733:
[----:B------:R-:W-:Y:S05]  /*57740*/  BSYNC.RECONVERGENT B0 ;  /* 0x0000000000007941 */ /* 0x000fea0003800200 */
.L_x_4731:
        /* <DEDUP_REMOVED lines=9> */
.L_x_4735:
[----:B------:R-:W-:Y:S01]  /*577e0*/  MOV R41, R128 ;  /* 0x0000008000297202 */ /* 0x000fe20000000f00 */
[----:B------:R-:W-:Y:S02]  /*577f0*/  IMAD.MOV.U32 R130, RZ, RZ, R43 ;  /* 0x000000ffff827224 */ /* 0x000fe400078e002b */
[----:B------:R-:W-:Y:S02]  /*57800*/  IMAD.MOV.U32 R128, RZ, RZ, R129 ;  /* 0x000000ffff807224 */ /* 0x000fe400078e0081 */
[----:B------:R-:W-:-:S07]  /*57810*/  IMAD.MOV.U32 R43, RZ, RZ, R40 ;  /* 0x000000ffff2b7224 */ /* 0x000fce00078e0028 */
.L_x_4736:
[----:B------:R-:W-:Y:S05]  /*57820*/  BSYNC.RECONVERGENT B0 ;  /* 0x0000000000007941 */ /* 0x000fea0003800200 */
.L_x_4734:
        /* <DEDUP_REMOVED lines=9> */
.L_x_4738:
[----:B------:R-:W-:Y:S02]  /*578c0*/  IMAD.MOV.U32 R40, RZ, RZ, R37 ;  /* 0x000000ffff287224 */ /* 0x000fe400078e0025 */
[----:B------:R-:W-:Y:S02]  /*578d0*/  IMAD.MOV.U32 R129, RZ, RZ, R98 ;  /* 0x000000ffff817224 */ /* 0x000fe400078e0062 */
[----:B------:R-:W-:Y:S02]  /*578e0*/  IMAD.MOV.U32 R37, RZ, RZ, R128 ;  /* 0x000000ffff257224 */ /* 0x000fe400078e0080 */
[----:B------:R-:W-:-:S07]  /*578f0*/  IMAD.MOV.U32 R98, RZ, RZ, R43 ;  /* 0x000000ffff627224 */ /* 0x000fce00078e002b */
.L_x_4739:
[----:B------:R-:W-:Y:S05]  /*57900*/  BSYNC.RECONVERGENT B0 ;  /* 0x0000000000007941 */ /* 0x000fea0003800200 */
.L_x_4737:
        /* <DEDUP_REMOVED lines=18> */
.L_x_4741:
[----:B------:R-:W-:Y:S01]  /*57a30*/  IMAD.MOV.U32 R128, RZ, RZ, R45 ;  /* 0x000000ffff807224 */ /* 0x000fe200078e002d */
[----:B------:R-:W-:Y:S01]  /*57a40*/  MOV R43, R126 ;  /* 0x0000007e002b7202 */ /* 0x000fe20000000f00 */
[----:B------:R-:W-:Y:S02]  /*57a50*/  IMAD.MOV.U32 R45, RZ, RZ, R42 ;  /* 0x000000ffff2d7224 */ /* 0x000fe400078e002a */
[----:B------:R-:W-:-:S07]  /*57a60*/  IMAD.MOV.U32 R126, RZ, RZ, R127 ;  /* 0x000000ffff7e7224 */ /* 0x000fce00078e007f */
.L_x_4742:
[----:B------:R-:W-:Y:S05]  /*57a70*/  BSYNC.RECONVERGENT B0 ;  /* 0x0000000000007941 */ /* 0x000fea0003800200 */
.L_x_4740:
        /* <DEDUP_REMOVED lines=9> */
.L_x_4744:
[----:B------:R-:W-:Y:S01]  /*57b10*/  MOV R127, R44 ;  /* 0x0000002c007f7202 */ /* 0x000fe20000000f00 */
[----:B------:R-:W-:Y:S02]  /*57b20*/  IMAD.MOV.U32 R42, RZ, RZ, R125 ;  /* 0x000000ffff2a7224 */ /* 0x000fe400078e007d */
[----:B------:R-:W-:Y:S02]  /*57b30*/  IMAD.MOV.U32 R44, RZ, RZ, R45 ;  /* 0x000000ffff2c7224 */ /* 0x000fe400078e002d */
[----:B------:R-:W-:-:S07]  /*57b40*/  IMAD.MOV.U32 R125, RZ, RZ, R126 ;  /* 0x000000ffff7d7224 */ /* 0x000fce00078e007e */
.L_x_4745:
[----:B------:R-:W-:Y:S05]  /*57b50*/  BSYNC.RECONVERGENT B0 ;  /* 0x0000000000007941 */ /* 0x000fea0003800200 */
.L_x_4743:
        /* <DEDUP_REMOVED lines=9> */
.L_x_4747:
[----:B------:R-:W-:Y:S02]  /*57bf0*/  IMAD.MOV.U32 R126, RZ, RZ, R47 ;  /* 0x000000ffff7e7224 */ /* 0x000fe400078e002f */
[----:B------:R-:W-:Y:S02]  /*57c00*/  IMAD.MOV.U32 R45, RZ, RZ, R124 ;  /* 0x000000ffff2d7224 */ /* 0x000fe400078e007c */
[----:B------:R-:W-:Y:S02]  /*57c10*/  IMAD.MOV.U32 R47, RZ, RZ, R44 ;  /* 0x000000ffff2f7224 */ /* 0x000fe400078e002c */
[----:B------:R-:W-:-:S07]  /*57c20*/  IMAD.MOV.U32 R124, RZ, RZ, R125 ;  /* 0x000000ffff7c7224 */ /* 0x000fce00078e007d */
.L_x_4748:
[----:B------:R-:W-:Y:S05]  /*57c30*/  BSYNC.RECONVERGENT B0 ;  /* 0x0000000000007941 */ /* 0x000fea0003800200 */
.L_x_4746:
        /* <DEDUP_REMOVED lines=9> */
.L_x_4750:
[----:B------:R-:W-:Y:S02]  /*57cd0*/  IMAD.MOV.U32 R125, RZ, RZ, R46 ;  /* 0x000000ffff7d7224 */ /* 0x000fe400078e002e */
[----:B------:R-:W-:Y:S01]  /*57ce0*/  IMAD.MOV.U32 R44, RZ, RZ, R123 ;  /* 0x000000ffff2c7224 */ /* 0x000fe200078e007b */
[----:B------:R-:W-:Y:S01]  /*57cf0*/  MOV R123, R124 ;  /* 0x0000007c007b7202 */ /* 0x000fe20000000f00 */
[----:B------:R-:W-:-:S07]  /*57d00*/  IMAD.MOV.U32 R46, RZ, RZ, R47 ;  /* 0x000000ffff2e7224 */ /* 0x000fce00078e002f */
.L_x_4751:
[----:B------:R-:W-:Y:S05]  /*57d10*/  BSYNC.RECONVERGENT B0 ;  /* 0x0000000000007941 */ /* 0x000fea0003800200 */
.L_x_4749:
        /* <DEDUP_REMOVED lines=9> */
.L_x_4753:
[----:B------:R-:W-:Y:S01]  /*57db0*/  IMAD.MOV.U32 R124, RZ, RZ, R49 ;  /* 0x000000ffff7c7224 */ /* 0x000fe200078e0031 */
[----:B------:R-:W-:Y:S01]  /*57dc0*/  MOV R49, R46 ;  /* 0x0000002e00317202 */ /* 0x000fe20000000f00 */
[----:B------:R-:W-:Y:S02]  /*57dd0*/  IMAD.MOV.U32 R47, RZ, RZ, R122 ;  /* 0x000000ffff2f7224 */ /* 0x000fe400078e007a */
[----:B------:R-:W-:-:S07]  /*57de0*/  IMAD.MOV.U32 R122, RZ, RZ, R123 ;  /* 0x000000ffff7a7224 */ /* 0x000fce00078e007b */
.L_x_4754:
[----:B------:R-:W-:Y:S05]  /*57df0*/  BSYNC.RECONVERGENT B0 ;  /* 0x0000000000007941 */ /* 0x000fea0003800200 */
.L_x_4752:
        /* <DEDUP_REMOVED lines=9> */
.L_x_4756:
[----:B------:R-:W-:Y:S01]  /*57e90*/  IMAD.MOV.U32 R123, RZ, RZ, R48 ;  /* 0x000000ffff7b7224 */ /* 0x000fe200078e0030 */
[----:B------:R-:W-:Y:S01]  /*57ea0*/  MOV R46, R121 ;  /* 0x00000079002e7202 */ /* 0x000fe20000000f00 */
[----:B------:R-:W-:Y:S02]  /*57eb0*/  IMAD.MOV.U32 R48, RZ, RZ, R49 ;  /* 0x000000ffff307224 */ /* 0x000fe400078e0031 */
[----:B------:R-:W-:-:S07]  /*57ec0*/  IMAD.MOV.U32 R121, RZ, RZ, R122 ;  /* 0x000000ffff797224 */ /* 0x000fce00078e007a */
.L_x_4757:
[----:B------:R-:W-:Y:S05]  /*57ed0*/  BSYNC.RECONVERGENT B0 ;  /* 0x0000000000007941 */ /* 0x000fea0003800200 */
.L_x_4755:
        /* <DEDUP_REMOVED lines=9> */
.L_x_4759:
[----:B------:R-:W-:Y:S01]  /*57f70*/  MOV R122, R51 ;  /* 0x00000033007a7202 */ /* 0x000fe20000000f00 */
[----:B------:R-:W-:Y:S02]  /*57f80*/  IMAD.MOV.U32 R49, RZ, RZ, R120 ;  /* 0x000000ffff317224 */ /* 0x000fe400078e0078 */
[----:B------:R-:W-:Y:S02]  /*57f90*/  IMAD.MOV.U32 R51, RZ, RZ, R48 ;  /* 0x000000ffff337224 */ /* 0x000fe400078e0030 */
[----:B------:R-:W-:-:S07]  /*57fa0*/  IMAD.MOV.U32 R120, RZ, RZ, R121 ;  /* 0x000000ffff787224 */ /* 0x000fce00078e0079 */
.L_x_4760:
[----:B------:R-:W-:Y:S05]  /*57fb0*/  BSYNC.RECONVERGENT B0 ;  /* 0x0000000000007941 */ /* 0x000fea0003800200 */
.L_x_4758:
        /* <DEDUP_REMOVED lines=9> */
.L_x_4762:
[----:B------:R-:W-:Y:S02]  /*58050*/  IMAD.MOV.U32 R121, RZ, RZ, R50 ;  /* 0x000000ffff797224 */ /* 0x000fe400078e0032 */
[----:B------:R-:W-:Y:S02]  /*58060*/  IMAD.MOV.U32 R48, RZ, RZ, R119 ;  /* 0x000000ffff307224 */ /* 0x000fe400078e0077 */
[----:B------:R-:W-:Y:S02]  /*58070*/  IMAD.MOV.U32 R50, RZ, RZ, R51 ;  /* 0x000000ffff327224 */ /* 0x000fe400078e0033 */
[----:B------:R-:W-:-:S07]  /*58080*/  IMAD.MOV.U32 R119, RZ, RZ, R120 ;  /* 0x000000ffff777224 */ /* 0x000fce00078e0078 */
.L_x_4763:
[----:B------:R-:W-:Y:S05]  /*58090*/  BSYNC.RECONVERGENT B0 ;  /* 0x0000000000007941 */ /* 0x000fea0003800200 */
.L_x_4761:
        /* <DEDUP_REMOVED lines=9> */
.L_x_4765:
[----:B------:R-:W-:Y:S02]  /*58130*/  IMAD.MOV.U32 R120, RZ, RZ, R53 ;  /* 0x000000ffff787224 */ /* 0x000fe400078e0035 */
[----:B------:R-:W-:Y:S01]  /*58140*/  IMAD.MOV.U32 R51, RZ, RZ, R118 ;  /* 0x000000ffff337224 */ /* 0x000fe200078e0076 */
[----:B------:R-:W-:Y:S01]  /*58150*/  MOV R118, R119 ;  /* 0x0000007700767202 */ /* 0x000fe20000000f00 */
[----:B------:R-:W-:-:S07]  /*58160*/  IMAD.MOV.U32 R53, RZ, RZ, R50 ;  /* 0x000000ffff357224 */ /* 0x000fce00078e0032 */
.L_x_4766:
[----:B------:R-:W-:Y:S05]  /*58170*/  BSYNC.RECONVERGENT B0 ;  /* 0x0000000000007941 */ /* 0x000fea0003800200 */
.L_x_4764:
        /* <DEDUP_REMOVED lines=9> */
.L_x_4768:
[----:B------:R-:W-:Y:S01]  /*58210*/  IMAD.MOV.U32 R119, RZ, RZ, R52 ;  /* 0x000000ffff777224 */ /* 0x000fe200078e0034 */
[----:B------:R-:W-:Y:S01]  /*58220*/  MOV R52, R53 ;  /* 0x0000003500347202 */ /* 0x000fe20000000f00 */
[----:B------:R-:W-:Y:S02]  /*58230*/  IMAD.MOV.U32 R50, RZ, RZ, R117 ;  /* 0x000000ffff327224 */ /* 0x000fe400078e0075 */
[----:B------:R-:W-:-:S07]  /*58240*/  IMAD.MOV.U32 R117, RZ, RZ, R118 ;  /* 0x000000ffff757224 */ /* 0x000fce00078e0076 */
.L_x_4769:
[----:B------:R-:W-:Y:S05]  /*58250*/  BSYNC.RECONVERGENT B0 ;  /* 0x0000000000007941 */ /* 0x000fea0003800200 */
.L_x_4767:
        /* <DEDUP_REMOVED lines=9> */
.L_x_4771:
[----:B------:R-:W-:Y:S01]  /*582f0*/  IMAD.MOV.U32 R118, RZ, RZ, R55 ;  /* 0x000000ffff767224 */ /* 0x000fe200078e0037 */
[----:B------:R-:W-:Y:S01]  /*58300*/  MOV R53, R116 ;  /* 0x0000007400357202 */ /* 0x000fe20000000f00 */
[----:B------:R-:W-:Y:S02]  /*58310*/  IMAD.MOV.U32 R55, RZ, RZ, R52 ;  /* 0x000000ffff377224 */ /* 0x000fe400078e0034 */
[----:B------:R-:W-:-:S07]  /*58320*/  IMAD.MOV.U32 R116, RZ, RZ, R117 ;  /* 0x000000ffff747224 */ /* 0x000fce00078e0075 */
.L_x_4772:
[----:B------:R-:W-:Y:S05]  /*58330*/  BSYNC.RECONVERGENT B0 ;  /* 0x0000000000007941 */ /* 0x000fea0003800200 */
.L_x_4770:
        /* <DEDUP_REMOVED lines=9> */
.L_x_4774:
[----:B------:R-:W-:Y:S01]  /*583d0*/  MOV R117, R54 ;  /* 0x0000003600757202 */ /* 0x000fe20000000f00 */
[----:B------:R-:W-:Y:S02]  /*583e0*/  IMAD.MOV.U32 R52, RZ, RZ, R115 ;  /* 0x000000ffff347224 */ /* 0x000fe400078e0073 */
[----:B------:R-:W-:Y:S02]  /*583f0*/  IMAD.MOV.U32 R54, RZ, RZ, R55 ;  /* 0x000000ffff367224 */ /* 0x000fe400078e0037 */
[----:B------:R-:W-:-:S07]  /*58400*/  IMAD.MOV.U32 R115, RZ, RZ, R116 ;  /* 0x000000ffff737224 */ /* 0x000fce00078e0074 */
.L_x_4775:
[----:B------:R-:W-:Y:S05]  /*58410*/  BSYNC.RECONVERGENT B0 ;  /* 0x0000000000007941 */ /* 0x000fea0003800200 */
.L_x_4773:
        /* <DEDUP_REMOVED lines=9> */
.L_x_4777:
[----:B------:R-:W-:Y:S02]  /*584b0*/  IMAD.MOV.U32 R116, RZ, RZ, R57 ;  /* 0x000000ffff747224 */ /* 0x000fe400078e0039 */
[----:B------:R-:W-:Y:S02]  /*584c0*/  IMAD.MOV.U32 R55, RZ, RZ, R114 ;  /* 0x000000ffff377224 */ /* 0x000fe400078e0072 */
[----:B------:R-:W-:Y:S02]  /*584d0*/  IMAD.MOV.U32 R57, RZ, RZ, R54 ;  /* 0x000000ffff397224 */ /* 0x000fe400078e0036 */
[----:B------:R-:W-:-:S07]  /*584e0*/  IMAD.MOV.U32 R114, RZ, RZ, R115 ;  /* 0x000000ffff727224 */ /* 0x000fce00078e0073 */
.L_x_4778:
[----:B------:R-:W-:Y:S05]  /*584f0*/  BSYNC.RECONVERGENT B0 ;  /* 0x0000000000007941 */ /* 0x000fea0003800200 */
.L_x_4776:
        /* <DEDUP_REMOVED lines=9> */
.L_x_4780:
[----:B------:R-:W-:Y:S02]  /*58590*/  IMAD.MOV.U32 R115, RZ, RZ, R56 ;  /* 0x000000ffff737224 */ /* 0x000fe400078e0038 */
[----:B------:R-:W-:Y:S01]  /*585a0*/  IMAD.MOV.U32 R54, RZ, RZ, R113 ;  /* 0x000000ffff367224 */ /* 0x000fe200078e0071 */
[----:B------:R-:W-:Y:S01]  /*585b0*/  MOV R113, R114 ;  /* 0x0000007200717202 */ /* 0x000fe20000000f00 */
[----:B------:R-:W-:-:S07]  /*585c0*/  IMAD.MOV.U32 R56, RZ, RZ, R57 ;  /* 0x000000ffff387224 */ /* 0x000fce00078e0039 */
.L_x_4781:
[----:B------:R-:W-:Y:S05]  /*585d0*/  BSYNC.RECONVERGENT B0 ;  /* 0x0000000000007941 */ /* 0x000fea0003800200 */
.L_x_4779:
        /* <DEDUP_REMOVED lines=9> */
.L_x_4783:
[----:B------:R-:W-:Y:S01]  /*58670*/  IMAD.MOV.U32 R114, RZ, RZ, R59 ;  /* 0x000000ffff727224 */ /* 0x000fe200078e003b */
[----:B------:R-:W-:Y:S01]  /*58680*/  MOV R59, R56 ;  /* 0x00000038003b7202 */ /* 0x000fe20000000f00 */
[----:B------:R-:W-:Y:S02]  /*58690*/  IMAD.MOV.U32 R57, RZ, RZ, R112 ;  /* 0x000000ffff397224 */ /* 0x000fe400078e0070 */
[----:B------:R-:W-:-:S07]  /*586a0*/  IMAD.MOV.U32 R112, RZ, RZ, R113 ;  /* 0x000000ffff707224 */ /* 0x000fce00078e0071 */
.L_x_4784:
[----:B------:R-:W-:Y:S05]  /*586b0*/  BSYNC.RECONVERGENT B0 ;  /* 0x0000000000007941 */ /* 0x000fea0003800200 */
.L_x_4782:
        /* <DEDUP_REMOVED lines=9> */
.L_x_4786:
[----:B------:R-:W-:Y:S01]  /*58750*/  IMAD.MOV.U32 R113, RZ, RZ, R58 ;  /* 0x000000ffff717224 */ /* 0x000fe200078e003a */
[----:B------:R-:W-:Y:S01]  /*58760*/  MOV R56, R111 ;  /* 0x0000006f00387202 */ /* 0x000fe20000000f00 */
[----:B------:R-:W-:Y:S02]  /*58770*/  IMAD.MOV.U32 R58, RZ, RZ, R59 ;  /* 0x000000ffff3a7224 */ /* 0x000fe400078e003b */
[----:B------:R-:W-:-:S07]  /*58780*/  IMAD.MOV.U32 R111, RZ, RZ, R112 ;  /* 0x000000ffff6f7224 */ /* 0x000fce00078e0070 */
.L_x_4787:
[----:B------:R-:W-:Y:S05]  /*58790*/  BSYNC.RECONVERGENT B0 ;  /* 0x0000000000007941 */ /* 0x000fea0003800200 */
.L_x_4785:
        /* <DEDUP_REMOVED lines=9> */
.L_x_4789:
[----:B------:R-:W-:Y:S01]  /*58830*/  MOV R112, R61 ;  /* 0x0000003d00707202 */ /* 0x000fe20000000f00 */
[----:B------:R-:W-:Y:S02]  /*58840*/  IMAD.MOV.U32 R59, RZ, RZ, R110 ;  /* 0x000000ffff3b7224 */ /* 0x000fe400078e006e */
[----:B------:R-:W-:Y:S02]  /*58850*/  IMAD.MOV.U32 R61, RZ, RZ, R58 ;  /* 0x000000ffff3d7224 */ /* 0x000fe400078e003a */
[----:B------:R-:W-:-:S07]  /*58860*/  IMAD.MOV.U32 R110, RZ, RZ, R111 ;  /* 0x000000ffff6e7224 */ /* 0x000fce00078e006f */
.L_x_4790:
[----:B------:R-:W-:Y:S05]  /*58870*/  BSYNC.RECONVERGENT B0 ;  /* 0x0000000000007941 */ /* 0x000fea0003800200 */
.L_x_4788:
        /* <DEDUP_REMOVED lines=9> */
.L_x_4792:
[----:B------:R-:W-:Y:S02]  /*58910*/  IMAD.MOV.U32 R111, RZ, RZ, R60 ;  /* 0x000000ffff6f7224 */ /* 0x000fe400078e003c */
[----:B------:R-:W-:Y:S02]  /*58920*/  IMAD.MOV.U32 R58, RZ, RZ, R109 ;  /* 0x000000ffff3a7224 */ /* 0x000fe400078e006d */
[----:B------:R-:W-:Y:S02]  /*58930*/  IMAD.MOV.U32 R60, RZ, RZ, R61 ;  /* 0x000000ffff3c7224 */ /* 0x000fe400078e003d */
[----:B------:R-:W-:-:S07]  /*58940*/  IMAD.MOV.U32 R109, RZ, RZ, R110 ;  /* 0x000000ffff6d7224 */ /* 0x000fce00078e006e */
.L_x_4793:
[----:B------:R-:W-:Y:S05]  /*58950*/  BSYNC.RECONVERGENT B0 ;  /* 0x0000000000007941 */ /* 0x000fea0003800200 */
.L_x_4791:
        /* <DEDUP_REMOVED lines=9> */
.L_x_4795:
[----:B------:R-:W-:Y:S02]  /*589f0*/  IMAD.MOV.U32 R110, RZ, RZ, R63 ;  /* 0x000000ffff6e7224 */ /* 0x000fe400078e003f */
[----:B------:R-:W-:Y:S01]  /*58a00*/  IMAD.MOV.U32 R61, RZ, RZ, R108 ;  /* 0x000000ffff3d7224 */ /* 0x000fe200078e006c */
[----:B------:R-:W-:Y:S01]  /*58a10*/  MOV R108, R109 ;  /* 0x0000006d006c7202 */ /* 0x000fe20000000f00 */
[----:B------:R-:W-:-:S07]  /*58a20*/  IMAD.MOV.U32 R63, RZ, RZ, R60 ;  /* 0x000000ffff3f7224 */ /* 0x000fce00078e003c */
.L_x_4796:
[----:B------:R-:W-:Y:S05]  /*58a30*/  BSYNC.RECONVERGENT B0 ;  /* 0x0000000000007941 */ /* 0x000fea0003800200 */
.L_x_4794:
        /* <DEDUP_REMOVED lines=9> */
.L_x_4798:
[----:B------:R-:W-:Y:S01]  /*58ad0*/  IMAD.MOV.U32 R109, RZ, RZ, R62 ;  /* 0x000000ffff6d7224 */ /* 0x000fe200078e003e */
[----:B------:R-:W-:Y:S01]  /*58ae0*/  MOV R62, R63 ;  /* 0x0000003f003e7202 */ /* 0x000fe20000000f00 */
[----:B------:R-:W-:Y:S02]  /*58af0*/  IMAD.MOV.U32 R60, RZ, RZ, R107 ;  /* 0x000000ffff3c7224 */ /* 0x000fe400078e006b */
[----:B------:R-:W-:-:S07]  /*58b00*/  IMAD.MOV.U32 R107, RZ, RZ, R108 ;  /* 0x000000ffff6b7224 */ /* 0x000fce00078e006c */
.L_x_4799:
[----:B------:R-:W-:Y:S05]  /*58b10*/  BSYNC.RECONVERGENT B0 ;  /* 0x0000000000007941 */ /* 0x000fea0003800200 */
.L_x_4797:
        /* <DEDUP_REMOVED lines=9> */
.L_x_4801:
[----:B------:R-:W-:Y:S01]  /*58bb0*/  IMAD.MOV.U32 R108, RZ, RZ, R65 ;  /* 0x000000ffff6c7224 */ /* 0x000fe200078e0041 */
[----:B------:R-:W-:Y:S01]  /*58bc0*/  MOV R63, R106 ;  /* 0x0000006a003f7202 */ /* 0x000fe20000000f00 */
[----:B------:R-:W-:Y:S02]  /*58bd0*/  IMAD.MOV.U32 R65, RZ, RZ, R62 ;  /* 0x000000ffff417224 */ /* 0x000fe400078e003e */
[----:B------:R-:W-:-:S07]  /*58be0*/  IMAD.MOV.U32 R106, RZ, RZ, R107 ;  /* 0x000000ffff6a7224 */ /* 0x000fce00078e006b */
.L_x_4802:
[----:B------:R-:W-:Y:S05]  /*58bf0*/  BSYNC.RECONVERGENT B0 ;  /* 0x0000000000007941 */ /* 0x000fea0003800200 */
.L_x_4800:
        /* <DEDUP_REMOVED lines=9> */
.L_x_4804:
[----:B------:R-:W-:Y:S01]  /*58c90*/  MOV R107, R64 ;  /* 0x00000040006b7202 */ /* 0x000fe20000000f00 */
[----:B------:R-:W-:Y:S02]  /*58ca0*/  IMAD.MOV.U32 R62, RZ, RZ, R105 ;  /* 0x000000ffff3e7224 */ /* 0x000fe400078e0069 */
[----:B------:R-:W-:Y:S02]  /*58cb0*/  IMAD.MOV.U32 R64, RZ, RZ, R65 ;  /* 0x000000ffff407224 */ /* 0x000fe400078e0041 */
[----:B------:R-:W-:-:S07]  /*58cc0*/  IMAD.MOV.U32 R105, RZ, RZ, R106 ;  /* 0x000000ffff697224 */ /* 0x000fce00078e006a */
.L_x_4805:
[----:B------:R-:W-:Y:S05]  /*58cd0*/  BSYNC.RECONVERGENT B0 ;  /* 0x0000000000007941 */ /* 0x000fea0003800200 */
.L_x_4803:
        /* <DEDUP_REMOVED lines=9> */
.L_x_4807:
[----:B------:R-:W-:Y:S02]  /*58d70*/  IMAD.MOV.U32 R106, RZ, RZ, R67 ;  /* 0x000000ffff6a7224 */ /* 0x000fe400078e0043 */
[----:B------:R-:W-:Y:S02]  /*58d80*/  IMAD.MOV.U32 R65, RZ, RZ, R104 ;  /* 0x000000ffff417224 */ /* 0x000fe400078e0068 */
[----:B------:R-:W-:Y:S02]  /*58d90*/  IMAD.MOV.U32 R67, RZ, RZ, R64 ;  /* 0x000000ffff437224 */ /* 0x000fe400078e0040 */
[----:B------:R-:W-:-:S07]  /*58da0*/  IMAD.MOV.U32 R104, RZ, RZ, R105 ;  /* 0x000000ffff687224 */ /* 0x000fce00078e0069 */
.L_x_4808:
[----:B------:R-:W-:Y:S05]  /*58db0*/  BSYNC.RECONVERGENT B0 ;  /* 0x0000000000007941 */ /* 0x000fea0003800200 */
.L_x_4806:
        /* <DEDUP_REMOVED lines=9> */
.L_x_4810:
[----:B------:R-:W-:Y:S02]  /*58e50*/  IMAD.MOV.U32 R105, RZ, RZ, R66 ;  /* 0x000000ffff697224 */ /* 0x000fe400078e0042 */
[----:B------:R-:W-:Y:S01]  /*58e60*/  IMAD.MOV.U32 R64, RZ, RZ, R103 ;  /* 0x000000ffff407224 */ /* 0x000fe200078e0067 */
[----:B------:R-:W-:Y:S01]  /*58e70*/  MOV R103, R104 ;  /* 0x0000006800677202 */ /* 0x000fe20000000f00 */
[----:B------:R-:W-:-:S07]  /*58e80*/  IMAD.MOV.U32 R66, RZ, RZ, R67 ;  /* 0x000000ffff427224 */ /* 0x000fce00078e0043 */
.L_x_4811:
[----:B------:R-:W-:Y:S05]  /*58e90*/  BSYNC.RECONVERGENT B0 ;  /* 0x0000000000007941 */ /* 0x000fea0003800200 */
.L_x_4809:
        /* <DEDUP_REMOVED lines=9> */
.L_x_4813:
[----:B------:R-:W-:Y:S01]  /*58f30*/  IMAD.MOV.U32 R104, RZ, RZ, R69 ;  /* 0x000000ffff687224 */ /* 0x000fe200078e0045 */
[----:B------:R-:W-:Y:S01]  /*58f40*/  MOV R69, R66 ;  /* 0x0000004200457202 */ /* 0x000fe20000000f00 */
[----:B------:R-:W-:Y:S02]  /*58f50*/  IMAD.MOV.U32 R67, RZ, RZ, R102 ;  /* 0x000000ffff437224 */ /* 0x000fe400078e0066 */
[----:B------:R-:W-:-:S07]  /*58f60*/  IMAD.MOV.U32 R102, RZ, RZ, R103 ;  /* 0x000000ffff667224 */ /* 0x000fce00078e0067 */
.L_x_4814:
[----:B------:R-:W-:Y:S05]  /*58f70*/  BSYNC.RECONVERGENT B0 ;  /* 0x0000000000007941 */ /* 0x000fea0003800200 */
.L_x_4812:
        /* <DEDUP_REMOVED lines=9> */
.L_x_4816:
[----:B------:R-:W-:Y:S01]  /*59010*/  IMAD.MOV.U32 R103, RZ, RZ, R68 ;  /* 0x000000ffff677224 */ /* 0x000fe200078e0044 */
[----:B------:R-:W-:Y:S01]  /*59020*/  MOV R66, R101 ;  /* 0x0000006500427202 */ /* 0x000fe20000000f00 */
[----:B------:R-:W-:Y:S02]  /*59030*/  IMAD.MOV.U32 R68, RZ, RZ, R69 ;  /* 0x000000ffff447224 */ /* 0x000fe400078e0045 */
[----:B------:R-:W-:-:S07]  /*59040*/  IMAD.MOV.U32 R101, RZ, RZ, R102 ;  /* 0x000000ffff657224 */ /* 0x000fce00078e0066 */
.L_x_4817:
[----:B------:R-:W-:Y:S05]  /*59050*/  BSYNC.RECONVERGENT B0 ;  /* 0x0000000000007941 */ /* 0x000fea0003800200 */
.L_x_4815:
        /* <DEDUP_REMOVED lines=9> */
.L_x_4819:
[----:B------:R-:W-:Y:S01]  /*590f0*/  MOV R102, R71 ;  /* 0x0000004700667202 */ /* 0x000fe20000000f00 */
[----:B------:R-:W-:Y:S02]  /*59100*/  IMAD.MOV.U32 R69, RZ, RZ, R100 ;  /* 0x000000ffff457224 */ /* 0x000fe400078e0064 */
[----:B------:R-:W-:Y:S02]  /*59110*/  IMAD.MOV.U32 R71, RZ, RZ, R68 ;  /* 0x000000ffff477224 */ /* 0x000fe400078e0044 */
[----:B------:R-:W-:-:S07]  /*59120*/  IMAD.MOV.U32 R100, RZ, RZ, R101 ;  /* 0x000000ffff647224 */ /* 0x000fce00078e0065 */
.L_x_4820:
[----:B------:R-:W-:Y:S05]  /*59130*/  BSYNC.RECONVERGENT B0 ;  /* 0x0000000000007941 */ /* 0x000fea0003800200 */
.L_x_4818:
        /* <DEDUP_REMOVED lines=9> */
.L_x_4822:
[----:B------:R-:W-:Y:S02]  /*591d0*/  IMAD.MOV.U32 R101, RZ, RZ, R70 ;  /* 0x000000ffff657224 */ /* 0x000fe400078e0046 */
[----:B------:R-:W-:Y:S02]  /*591e0*/  IMAD.MOV.U32 R68, RZ, RZ, R99 ;  /* 0x000000ffff447224 */ /* 0x000fe400078e0063 */
[----:B------:R-:W-:Y:S02]  /*591f0*/  IMAD.MOV.U32 R70, RZ, RZ, R71 ;  /* 0x000000ffff467224 */ /* 0x000fe400078e0047 */
[----:B------:R-:W-:-:S07]  /*59200*/  IMAD.MOV.U32 R99, RZ, RZ, R100 ;  /* 0x000000ffff637224 */ /* 0x000fce00078e0064 */
.L_x_4823:
[----:B------:R-:W-:Y:S05]  /*59210*/  BSYNC.RECONVERGENT B0 ;  /* 0x0000000000007941 */ /* 0x000fea0003800200 */
.L_x_4821:
        /* <DEDUP_REMOVED lines=9> */
.L_x_4825:
[----:B------:R-:W-:Y:S02]  /*592b0*/  IMAD.MOV.U32 R100, RZ, RZ, R73 ;  /* 0x000000ffff647224 */ /* 0x000fe400078e0049 */
[----:B------:R-:W-:Y:S01]  /*592c0*/  IMAD.MOV.U32 R71, RZ, RZ, R96 ;  /* 0x000000ffff477224 */ /* 0x000fe200078e0060 */
[----:B------:R-:W-:Y:S01]  /*592d0*/  MOV R96, R99 ;  /* 0x0000006300607202 */ /* 0x000fe20000000f00 */
[----:B------:R-:W-:-:S07]  /*592e0*/  IMAD.MOV.U32 R73, RZ, RZ, R70 ;  /* 0x000000ffff497224 */ /* 0x000fce00078e0046 */
.L_x_4826:
[----:B------:R-:W-:Y:S05]  /*592f0*/  BSYNC.RECONVERGENT B0 ;  /* 0x0000000000007941 */ /* 0x000fea0003800200 */
.L_x_4824:
        /* <DEDUP_REMOVED lines=9> */
.L_x_4828:
[----:B------:R-:W-:Y:S01]  /*59390*/  IMAD.MOV.U32 R99, RZ, RZ, R72 ;  /* 0x000000ffff637224 */ /* 0x000fe200078e0048 */
[----:B------:R-:W-:Y:S01]  /*593a0*/  MOV R72, R73 ;  /* 0x0000004900487202 */ /* 0x000fe20000000f00 */
[----:B------:R-:W-:Y:S02]  /*593b0*/  IMAD.MOV.U32 R70, RZ, RZ, R97 ;  /* 0x000000ffff467224 */ /* 0x000fe400078e0061 */
[----:B------:R-:W-:-:S07]  /*593c0*/  IMAD.MOV.U32 R97, RZ, RZ, R96 ;  /* 0x000000ffff617224 */ /* 0x000fce00078e0060 */
.L_x_4829:
[----:B------:R-:W-:Y:S05]  /*593d0*/  BSYNC.RECONVERGENT B0 ;  /* 0x0000000000007941 */ /* 0x000fea0003800200 */
.L_x_4827:
        /* <DEDUP_REMOVED lines=9> */
.L_x_4831:
[----:B------:R-:W-:Y:S01]  /*59470*/  IMAD.MOV.U32 R96, RZ, RZ, R75 ;  /* 0x000000ffff607224 */ /* 0x000fe200078e004b */
[----:B------:R-:W-:Y:S01]  /*59480*/  MOV R73, R94 ;  /* 0x0000005e00497202 */ /* 0x000fe20000000f00 */
[----:B------:R-:W-:Y:S02]  /*59490*/  IMAD.MOV.U32 R75, RZ, RZ, R72 ;  /* 0x000000ffff4b7224 */ /* 0x000fe400078e0048 */
[----:B------:R-:W-:-:S07]  /*594a0*/  IMAD.MOV.U32 R94, RZ, RZ, R97 ;  /* 0x000000ffff5e7224 */ /* 0x000fce00078e0061 */
.L_x_4832:
[----:B------:R-:W-:Y:S05]  /*594b0*/  BSYNC.RECONVERGENT B0 ;  /* 0x0000000000007941 */ /* 0x000fea0003800200 */
.L_x_4830:
        /* <DEDUP_REMOVED lines=9> */
.L_x_4834:
[----:B------:R-:W-:Y:S01]  /*59550*/  MOV R97, R74 ;  /* 0x0000004a00617202 */ /* 0x000fe20000000f00 */
[----:B------:R-:W-:Y:S02]  /*59560*/  IMAD.MOV.U32 R72, RZ, RZ, R95 ;  /* 0x000000ffff487224 */ /* 0x000fe400078e005f */
[----:B------:R-:W-:Y:S02]  /*59570*/  IMAD.MOV.U32 R74, RZ, RZ, R75 ;  /* 0x000000ffff4a7224 */ /* 0x000fe400078e004b */
[----:B------:R-:W-:-:S07]  /*59580*/  IMAD.MOV.U32 R95, RZ, RZ, R94 ;  /* 0x000000ffff5f7224 */ /* 0x000fce00078e005e */
.L_x_4835:
[----:B------:R-:W-:Y:S05]  /*59590*/  BSYNC.RECONVERGENT B0 ;  /* 0x0000000000007941 */ /* 0x000fea0003800200 */
.L_x_4833:
        /* <DEDUP_REMOVED lines=9> */
.L_x_4837:
[----:B------:R-:W-:Y:S02]  /*59630*/  IMAD.MOV.U32 R94, RZ, RZ, R77 ;  /* 0x000000ffff5e7224 */ /* 0x000fe400078e004d */
[----:B------:R-:W-:Y:S02]  /*59640*/  IMAD.MOV.U32 R75, RZ, RZ, R92 ;  /* 0x000000ffff4b7224 */ /* 0x000fe400078e005c */
[----:B------:R-:W-:Y:S02]  /*59650*/  IMAD.MOV.U32 R77, RZ, RZ, R74 ;  /* 0x000000ffff4d7224 */ /* 0x000fe400078e004a */
[----:B------:R-:W-:-:S07]  /*59660*/  IMAD.MOV.U32 R92, RZ, RZ, R95 ;  /* 0x000000ffff5c7224 */ /* 0x000fce00078e005f */
.L_x_4838:
[----:B------:R-:W-:Y:S05]  /*59670*/  BSYNC.RECONVERGENT B0 ;  /* 0x0000000000007941 */ /* 0x000fea0003800200 */
.L_x_4836:
        /* <DEDUP_REMOVED lines=9> */
.L_x_4840:
[----:B------:R-:W-:Y:S02]  /*59710*/  IMAD.MOV.U32 R95, RZ, RZ, R76 ;  /* 0x000000ffff5f7224 */ /* 0x000fe400078e004c */
[----:B------:R-:W-:Y:S01]  /*59720*/  IMAD.MOV.U32 R74, RZ, RZ, R93 ;  /* 0x000000ffff4a7224 */ /* 0x000fe200078e005d */
[----:B------:R-:W-:Y:S01]  /*59730*/  MOV R93, R92 ;  /* 0x0000005c005d7202 */ /* 0x000fe20000000f00 */
[----:B------:R-:W-:-:S07]  /*59740*/  IMAD.MOV.U32 R76, RZ, RZ, R77 ;  /* 0x000000ffff4c7224 */ /* 0x000fce00078e004d */
.L_x_4841:
[----:B------:R-:W-:Y:S05]  /*59750*/  BSYNC.RECONVERGENT B0 ;  /* 0x0000000000007941 */ /* 0x000fea0003800200 */
.L_x_4839:
        /* <DEDUP_REMOVED lines=9> */
.L_x_4843:
[----:B------:R-:W-:Y:S01]  /*597f0*/  IMAD.MOV.U32 R92, RZ, RZ, R79 ;  /* 0x000000ffff5c7224 */ /* 0x000fe200078e004f */
[----:B------:R-:W-:Y:S01]  /*59800*/  MOV R79, R76 ;  /* 0x0000004c004f7202 */ /* 0x000fe20000000f00 */
[----:B------:R-:W-:Y:S02]  /*59810*/  IMAD.MOV.U32 R77, RZ, RZ, R90 ;  /* 0x000000ffff4d7224 */ /* 0x000fe400078e005a */
[----:B------:R-:W-:-:S07]  /*59820*/  IMAD.MOV.U32 R90, RZ, RZ, R93 ;  /* 0x000000ffff5a7224 */ /* 0x000fce00078e005d */
.L_x_4844:
[----:B------:R-:W-:Y:S05]  /*59830*/  BSYNC.RECONVERGENT B0 ;  /* 0x0000000000007941 */ /* 0x000fea0003800200 */
.L_x_4842:
        /* <DEDUP_REMOVED lines=9> */
.L_x_4846:
[----:B------:R-:W-:Y:S01]  /*598d0*/  IMAD.MOV.U32 R93, RZ, RZ, R78 ;  /* 0x000000ffff5d7224 */ /* 0x000fe200078e004e */
[----:B------:R-:W-:Y:S01]  /*598e0*/  MOV R76, R91 ;  /* 0x0000005b004c7202 */ /* 0x000fe20000000f00 */
[----:B------:R-:W-:Y:S02]  /*598f0*/  IMAD.MOV.U32 R78, RZ, RZ, R79 ;  /* 0x000000ffff4e7224 */ /* 0x000fe400078e004f */
[----:B------:R-:W-:-:S07]  /*59900*/  IMAD.MOV.U32 R91, RZ, RZ, R90 ;  /* 0x000000ffff5b7224 */ /* 0x000fce00078e005a */
.L_x_4847:
[----:B------:R-:W-:Y:S05]  /*59910*/  BSYNC.RECONVERGENT B0 ;  /* 0x0000000000007941 */ /* 0x000fea0003800200 */
.L_x_4845:
        /* <DEDUP_REMOVED lines=9> */
.L_x_4849:
[----:B------:R-:W-:Y:S01]  /*599b0*/  MOV R90, R81 ;  /* 0x00000051005a7202 */ /* 0x000fe20000000f00 */
[----:B------:R-:W-:Y:S02]  /*599c0*/  IMAD.MOV.U32 R79, RZ, RZ, R88 ;  /* 0x000000ffff4f7224 */ /* 0x000fe400078e0058 */
[----:B------:R-:W-:Y:S02]  /*599d0*/  IMAD.MOV.U32 R81, RZ, RZ, R78 ;  /* 0x000000ffff517224 */ /* 0x000fe400078e004e */
[----:B------:R-:W-:-:S07]  /*599e0*/  IMAD.MOV.U32 R88, RZ, RZ, R91 ;  /* 0x000000ffff587224 */ /* 0x000fce00078e005b */
.L_x_4850:
[----:B------:R-:W-:Y:S05]  /*599f0*/  BSYNC.RECONVERGENT B0 ;  /* 0x0000000000007941 */ /* 0x000fea0003800200 */
.L_x_4848:
        /* <DEDUP_REMOVED lines=9> */
.L_x_4852:
[----:B------:R-:W-:Y:S02]  /*59a90*/  IMAD.MOV.U32 R91, RZ, RZ, R80 ;  /* 0x000000ffff5b7224 */ /* 0x000fe400078e0050 */
[----:B------:R-:W-:Y:S02]  /*59aa0*/  IMAD.MOV.U32 R78, RZ, RZ, R89 ;  /* 0x000000ffff4e7224 */ /* 0x000fe400078e0059 */
[----:B------:R-:W-:Y:S02]  /*59ab0*/  IMAD.MOV.U32 R80, RZ, RZ, R81 ;  /* 0x000000ffff507224 */ /* 0x000fe400078e0051 */
[----:B------:R-:W-:-:S07]  /*59ac0*/  IMAD.MOV.U32 R89, RZ, RZ, R88 ;  /* 0x000000ffff597224 */ /* 0x000fce00078e0058 */
.L_x_4853:
[----:B------:R-:W-:Y:S05]  /*59ad0*/  BSYNC.RECONVERGENT B0 ;  /* 0x0000000000007941 */ /* 0x000fea0003800200 */
.L_x_4851:
        /* <DEDUP_REMOVED lines=9> */
.L_x_4855:
[----:B------:R-:W-:Y:S02]  /*59b70*/  IMAD.MOV.U32 R88, RZ, RZ, R83 ;  /* 0x000000ffff587224 */ /* 0x000fe400078e0053 */
[----:B------:R-:W-:Y:S01]  /*59b80*/  IMAD.MOV.U32 R81, RZ, RZ, R86 ;  /* 0x000000ffff517224 */ /* 0x000fe200078e0056 */
[----:B------:R-:W-:Y:S01]  /*59b90*/  MOV R86, R89 ;  /* 0x0000005900567202 */ /* 0x000fe20000000f00 */
[----:B------:R-:W-:-:S07]  /*59ba0*/  IMAD.MOV.U32 R83, RZ, RZ, R80 ;  /* 0x000000ffff537224 */ /* 0x000fce00078e0050 */
.L_x_4856:
[----:B------:R-:W-:Y:S05]  /*59bb0*/  BSYNC.RECONVERGENT B0 ;  /* 0x0000000000007941 */ /* 0x000fea0003800200 */
.L_x_4854:
        /* <DEDUP_REMOVED lines=9> */
.L_x_4858:
[----:B------:R-:W-:Y:S01]  /*59c50*/  IMAD.MOV.U32 R89, RZ, RZ, R82 ;  /* 0x000000ffff597224 */ /* 0x000fe200078e0052 */
[----:B------:R-:W-:Y:S01]  /*59c60*/  MOV R82, R83 ;  /* 0x0000005300527202 */ /* 0x000fe20000000f00 */
[----:B------:R-:W-:Y:S02]  /*59c70*/  IMAD.MOV.U32 R80, RZ, RZ, R87 ;  /* 0x000000ffff507224 */ /* 0x000fe400078e0057 */
[----:B------:R-:W-:-:S07]  /*59c80*/  IMAD.MOV.U32 R87, RZ, RZ, R86 ;  /* 0x000000ffff577224 */ /* 0x000fce00078e0056 */
.L_x_4859:
[----:B------:R-:W-:Y:S05]  /*59c90*/  BSYNC.RECONVERGENT B0 ;  /* 0x0000000000007941 */ /* 0x000fea0003800200 */
.L_x_4857:
        /* <DEDUP_REMOVED lines=9> */
.L_x_4861:
[----:B------:R-:W-:Y:S01]  /*59d30*/  IMAD.MOV.U32 R86, RZ, RZ, R85 ;  /* 0x000000ffff567224 */ /* 0x000fe200078e0055 */
[----:B------:R-:W-:Y:S01]  /*59d40*/  MOV R83, R84 ;  /* 0x0000005400537202 */ /* 0x000fe20000000f00 */
[----:B------:R-:W-:Y:S02]  /*59d50*/  IMAD.MOV.U32 R85, RZ, RZ, R82 ;  /* 0x000000ffff557224 */ /* 0x000fe400078e0052 */
[----:B------:R-:W-:-:S07]  /*59d60*/  IMAD.MOV.U32 R84, RZ, RZ, R87 ;  /* 0x000000ffff547224 */ /* 0x000fce00078e0057 */
.L_x_4862:
[----:B------:R-:W-:Y:S05]  /*59d70*/  BSYNC.RECONVERGENT B0 ;  /* 0x0000000000007941 */ /* 0x000fea0003800200 */
.L_x_4860:
        /* <DEDUP_REMOVED lines=9> */
.L_x_4864:
[----:B------:R-:W-:Y:S01]  /*59e10*/  MOV R87, R34 ;  /* 0x0000002200577202 */ /* 0x000fe20000000f00 */
[----:B------:R-:W-:Y:S02]  /*59e20*/  IMAD.MOV.U32 R82, RZ, RZ, R35 ;  /* 0x000000ffff527224 */ /* 0x000fe400078e0023 */
[----:B------:R-:W-:Y:S02]  /*59e30*/  IMAD.MOV.U32 R34, RZ, RZ, R85 ;  /* 0x000000ffff227224 */ /* 0x000fe400078e0055 */
[----:B------:R-:W-:-:S07]  /*59e40*/  IMAD.MOV.U32 R35, RZ, RZ, R84 ;  /* 0x000000ffff237224 */ /* 0x000fce00078e0054 */
.L_x_4865:
[----:B------:R-:W-:Y:S05]  /*59e50*/  BSYNC.RECONVERGENT B0 ;  /* 0x0000000000007941 */ /* 0x000fea0003800200 */
.L_x_4863:
        /* <DEDUP_REMOVED lines=9> */
.L_x_4867:
[----:B------:R-:W-:Y:S02]  /*59ef0*/  IMAD.MOV.U32 R84, RZ, RZ, R33 ;  /* 0x000000ffff547224 */ /* 0x000fe400078e0021 */
[----:B------:R-:W-:Y:S02]  /*59f00*/  IMAD.MOV.U32 R85, RZ, RZ, R32 ;  /* 0x000000ffff557224 */ /* 0x000fe400078e0020 */
[----:B------:R-:W-:Y:S02]  /*59f10*/  IMAD.MOV.U32 R33, RZ, RZ, R34 ;  /* 0x000000ffff217224 */ /* 0x000fe400078e0022 */
[----:B------:R-:W-:-:S07]  /*59f20*/  IMAD.MOV.U32 R32, RZ, RZ, R35 ;  /* 0x000000ffff207224 */ /* 0x000fce00078e0023 */
.L_x_4868:
[----:B------:R-:W-:Y:S05]  /*59f30*/  BSYNC.RECONVERGENT B0 ;  /* 0x0000000000007941 */ /* 0x000fea0003800200 */
.L_x_4866:
        /* <DEDUP_REMOVED lines=9> */
.L_x_4870:
[----:B------:R-:W-:Y:S02]  /*59fd0*/  IMAD.MOV.U32 R35, RZ, RZ, R30 ;  /* 0x000000ffff237224 */ /* 0x000fe400078e001e */
[----:B------:R-:W-:Y:S01]  /*59fe0*/  IMAD.MOV.U32 R34, RZ, RZ, R31 ;  /* 0x000000ffff227224 */ /* 0x000fe200078e001f */
[----:B------:R-:W-:Y:S01]  /*59ff0*/  MOV R31, R32 ;  /* 0x00000020001f7202 */ /* 0x000fe20000000f00 */
[----:B------:R-:W-:-:S07]  /*5a000*/  IMAD.MOV.U32 R30, RZ, RZ, R33 ;  /* 0x000000ffff1e7224 */ /* 0x000fce00078e0021 */
.L_x_4871:
[----:B------:R-:W-:Y:S05]  /*5a010*/  BSYNC.RECONVERGENT B0 ;  /* 0x0000000000007941 */ /* 0x000fea0003800200 */
.L_x_4869:
        /* <DEDUP_REMOVED lines=9> */
.L_x_4873:
[----:B------:R-:W-:Y:S01]  /*5a0b0*/  IMAD.MOV.U32 R32, RZ, RZ, R29 ;  /* 0x000000ffff207224 */ /* 0x000fe200078e001d */
[----:B------:R-:W-:Y:S01]  /*5a0c0*/  MOV R29, R30 ;  /* 0x0000001e001d7202 */ /* 0x000fe20000000f00 */
[----:B------:R-:W-:Y:S02]  /*5a0d0*/  IMAD.MOV.U32 R33, RZ, RZ, R28 ;  /* 0x000000ffff217224 */ /* 0x000fe400078e001c */
[----:B------:R-:W-:-:S07]  /*5a0e0*/  IMAD.MOV.U32 R28, RZ, RZ, R31 ;  /* 0x000000ffff1c7224 */ /* 0x000fce00078e001f */
.L_x_4874:
[----:B------:R-:W-:Y:S05]  /*5a0f0*/  BSYNC.RECONVERGENT B0 ;  /* 0x0000000000007941 */ /* 0x000fea0003800200 */
.L_x_4872:
        /* <DEDUP_REMOVED lines=9> */
.L_x_4876:
[----:B------:R-:W-:Y:S01]  /*5a190*/  IMAD.MOV.U32 R31, RZ, RZ, R26 ;  /* 0x000000ffff1f7224 */ /* 0x000fe200078e001a */
[----:B------:R-:W-:Y:S01]  /*5a1a0*/  MOV R30, R27 ;  /* 0x0000001b001e7202 */ /* 0x000fe20000000f00 */
[----:B------:R-:W-:Y:S02]  /*5a1b0*/  IMAD.MOV.U32 R26, RZ, RZ, R29 ;  /* 0x000000ffff1a7224 */ /* 0x000fe400078e001d */
[----:B------:R-:W-:-:S07]  /*5a1c0*/  IMAD.MOV.U32 R27, RZ, RZ, R28 ;  /* 0x000000ffff1b7224 */ /* 0x000fce00078e001c */
.L_x_4877:
[----:B------:R-:W-:Y:S05]  /*5a1d0*/  BSYNC.RECONVERGENT B0 ;  /* 0x0000000000007941 */ /* 0x000fea0003800200 */
.L_x_4875:
        /* <DEDUP_REMOVED lines=9> */
.L_x_4879:
[----:B------:R-:W-:Y:S01]  /*5a270*/  MOV R28, R25 ;  /* 0x00000019001c7202 */ /* 0x000fe20000000f00 */
[----:B------:R-:W-:Y:S02]  /*5a280*/  IMAD.MOV.U32 R29, RZ, RZ, R24 ;  /* 0x000000ffff1d7224 */ /* 0x000fe400078e0018 */
[----:B------:R-:W-:Y:S02]  /*5a290*/  IMAD.MOV.U32 R25, RZ, RZ, R26 ;  /* 0x000000ffff197224 */ /* 0x000fe400078e001a */
[----:B------:R-:W-:-:S07]  /*5a2a0*/  IMAD.MOV.U32 R24, RZ, RZ, R27 ;  /* 0x000000ffff187224 */ /* 0x000fce00078e001b */
.L_x_4880:
[----:B------:R-:W-:Y:S05]  /*5a2b0*/  BSYNC.RECONVERGENT B0 ;  /* 0x0000000000007941 */ /* 0x000fea0003800200 */
.L_x_4878:
        /* <DEDUP_REMOVED lines=9> */
.L_x_4882:
[----:B------:R-:W-:Y:S02]  /*5a350*/  IMAD.MOV.U32 R27, RZ, RZ, R22 ;  /* 0x000000ffff1b7224 */ /* 0x000fe400078e0016 */
[----:B------:R-:W-:Y:S02]  /*5a360*/  IMAD.MOV.U32 R26, RZ, RZ, R23 ;  /* 0x000000ffff1a7224 */ /* 0x000fe400078e0017 */
[----:B------:R-:W-:Y:S02]  /*5a370*/  IMAD.MOV.U32 R22, RZ, RZ, R25 ;  /* 0x000000ffff167224 */ /* 0x000fe400078e0019 */
[----:B------:R-:W-:-:S07]  /*5a380*/  IMAD.MOV.U32 R23, RZ, RZ, R24 ;  /* 0x000000ffff177224 */ /* 0x000fce00078e0018 */
.L_x_4883:
[----:B------:R-:W-:Y:S05]  /*5a390*/  BSYNC.RECONVERGENT B0 ;  /* 0x0000000000007941 */ /* 0x000fea0003800200 */
.L_x_4881:
        /* <DEDUP_REMOVED lines=9> */
.L_x_4885:
[----:B------:R-:W-:Y:S02]  /*5a430*/  IMAD.MOV.U32 R24, RZ, RZ, R21 ;  /* 0x000000ffff187224 */ /* 0x000fe400078e0015 */
[----:B------:R-:W-:Y:S01]  /*5a440*/  IMAD.MOV.U32 R25, RZ, RZ, R20 ;  /* 0x000000ffff197224 */ /* 0x000fe200078e0014 */
[----:B------:R-:W-:Y:S01]  /*5a450*/  MOV R20, R23 ;  /* 0x0000001700147202 */ /* 0x000fe20000000f00 */
[----:B------:R-:W-:-:S07]  /*5a460*/  IMAD.MOV.U32 R21, RZ, RZ, R22 ;  /* 0x000000ffff157224 */ /* 0x000fce00078e0016 */
.L_x_4886:
[----:B------:R-:W-:Y:S05]  /*5a470*/  BSYNC.RECONVERGENT B0 ;  /* 0x0000000000007941 */ /* 0x000fea0003800200 */
.L_x_4884:
        /* <DEDUP_REMOVED lines=9> */
.L_x_4888:
[----:B------:R-:W-:Y:S01]  /*5a510*/  IMAD.MOV.U32 R23, RZ, RZ, R18 ;  /* 0x000000ffff177224 */ /* 0x000fe200078e0012 */
[----:B------:R-:W-:Y:S01]  /*5a520*/  MOV R18, R21 ;  /* 0x0000001500127202 */ /* 0x000fe20000000f00 */
[----:B------:R-:W-:Y:S02]  /*5a530*/  IMAD.MOV.U32 R22, RZ, RZ, R19 ;  /* 0x000000ffff167224 */ /* 0x000fe400078e0013 */
[----:B------:R-:W-:-:S07]  /*5a540*/  IMAD.MOV.U32 R19, RZ, RZ, R20 ;  /* 0x000000ffff137224 */ /* 0x000fce00078e0014 */
.L_x_4889:
[----:B------:R-:W-:Y:S05]  /*5a550*/  BSYNC.RECONVERGENT B0 ;  /* 0x0000000000007941 */ /* 0x000fea0003800200 */
.L_x_4887:
        /* <DEDUP_REMOVED lines=9> */
.L_x_4891:
[----:B------:R-:W-:Y:S01]  /*5a5f0*/  IMAD.MOV.U32 R20, RZ, RZ, R17 ;  /* 0x000000ffff147224 */ /* 0x000fe200078e0011 */
[----:B------:R-:W-:Y:S01]  /*5a600*/  MOV R21, R16 ;  /* 0x0000001000157202 */ /* 0x000fe20000000f00 */
[----:B------:R-:W-:Y:S02]  /*5a610*/  IMAD.MOV.U32 R17, RZ, RZ, R18 ;  /* 0x000000ffff117224 */ /* 0x000fe400078e0012 */
[----:B------:R-:W-:-:S07]  /*5a620*/  IMAD.MOV.U32 R16, RZ, RZ, R19 ;  /* 0x000000ffff107224 */ /* 0x000fce00078e0013 */
.L_x_4892:
[----:B------:R-:W-:Y:S05]  /*5a630*/  BSYNC.RECONVERGENT B0 ;  /* 0x0000000000007941 */ /* 0x000fea0003800200 */
.L_x_4890:
        /* <DEDUP_REMOVED lines=9> */
.L_x_4894:
[----:B------:R-:W-:Y:S01]  /*5a6d0*/  MOV R19, R14 ;  /* 0x0000000e00137202 */ /* 0x000fe20000000f00 */
[----:B------:R-:W-:Y:S02]  /*5a6e0*/  IMAD.MOV.U32 R18, RZ, RZ, R15 ;  /* 0x000000ffff127224 */ /* 0x000fe400078e000f */
[----:B------:R-:W-:Y:S02]  /*5a6f0*/  IMAD.MOV.U32 R14, RZ, RZ, R17 ;  /* 0x000000ffff0e7224 */ /* 0x000fe400078e0011 */
[----:B------:R-:W-:-:S07]  /*5a700*/  IMAD.MOV.U32 R15, RZ, RZ, R16 ;  /* 0x000000ffff0f7224 */ /* 0x000fce00078e0010 */
.L_x_4895:
[----:B------:R-:W-:Y:S05]  /*5a710*/  BSYNC.RECONVERGENT B0 ;  /* 0x0000000000007941 */ /* 0x000fea0003800200 */
.L_x_4893:
        /* <DEDUP_REMOVED lines=9> */
.L_x_4897:
[----:B------:R-:W-:Y:S02]  /*5a7b0*/  IMAD.MOV.U32 R16, RZ, RZ, R13 ;  /* 0x000000ffff107224 */ /* 0x000fe400078e000d */
[----:B------:R-:W-:Y:S02]  /*5a7c0*/  IMAD.MOV.U32 R17, RZ, RZ, R0 ;  /* 0x000000ffff117224 */ /* 0x000fe400078e0000 */
[----:B------:R-:W-:Y:S02]  /*5a7d0*/  IMAD.MOV.U32 R13, RZ, RZ, R14 ;  /* 0x000000ffff0d7224 */ /* 0x000fe400078e000e */
[----:B------:R-:W-:-:S07]  /*5a7e0*/  IMAD.MOV.U32 R0, RZ, RZ, R15 ;  /* 0x000000ffff007224 */ /* 0x000fce00078e000f */
.L_x_4898:
[----:B------:R-:W-:Y:S05]  /*5a7f0*/  BSYNC.RECONVERGENT B0 ;  /* 0x0000000000007941 */ /* 0x000fea0003800200 */
.L_x_4896:
        /* <DEDUP_REMOVED lines=9> */
.L_x_4900:
[----:B------:R-:W-:Y:S02]  /*5a890*/  IMAD.MOV.U32 R15, RZ, RZ, R12 ;  /* 0x000000ffff0f7224 */ /* 0x000fe400078e000c */
[----:B------:R-:W-:Y:S01]  /*5a8a0*/  IMAD.MOV.U32 R14, RZ, RZ, R11 ;  /* 0x000000ffff0e7224 */ /* 0x000fe200078e000b */
[----:B------:R-:W-:Y:S01]  /*5a8b0*/  MOV R11, R0 ;  /* 0x00000000000b7202 */ /* 0x000fe20000000f00 */
[----:B------:R-:W-:-:S07]  /*5a8c0*/  IMAD.MOV.U32 R12, RZ, RZ, R13 ;  /* 0x000000ffff0c7224 */ /* 0x000fce00078e000d */
.L_x_4901:
[----:B------:R-:W-:Y:S05]  /*5a8d0*/  BSYNC.RECONVERGENT B0 ;  /* 0x0000000000007941 */ /* 0x000fea0003800200 */
.L_x_4899:
        /* <DEDUP_REMOVED lines=9> */
.L_x_4903:
[----:B------:R-:W-:Y:S01]  /*5a970*/  IMAD.MOV.U32 R0, RZ, RZ, R9 ;  /* 0x000000ffff007224 */ /* 0x000fe200078e0009 */
[----:B------:R-:W-:Y:S01]  /*5a980*/  MOV R9, R12 ;  /* 0x0000000c00097202 */ /* 0x000fe20000000f00 */
[----:B------:R-:W-:Y:S02]  /*5a990*/  IMAD.MOV.U32 R13, RZ, RZ, R10 ;  /* 0x000000ffff0d7224 */ /* 0x000fe400078e000a */
[----:B------:R-:W-:-:S07]  /*5a9a0*/  IMAD.MOV.U32 R10, RZ, RZ, R11 ;  /* 0x000000ffff0a7224 */ /* 0x000fce00078e000b */
.L_x_4904:
[----:B------:R-:W-:Y:S05]  /*5a9b0*/  BSYNC.RECONVERGENT B0 ;  /* 0x0000000000007941 */ /* 0x000fea0003800200 */
.L_x_4902:
        /* <DEDUP_REMOVED lines=9> */
.L_x_4906:
[----:B------:R-:W-:Y:S01]  /*5aa50*/  IMAD.MOV.U32 R11, RZ, RZ, R8 ;  /* 0x000000ffff0b7224 */ /* 0x000fe200078e0008 */
[----:B------:R-:W-:Y:S01]  /*5aa60*/  MOV R12, R7 ;  /* 0x00000007000c7202 */ /* 0x000fe20000000f00 */
[----:B------:R-:W-:Y:S02]  /*5aa70*/  IMAD.MOV.U32 R8, RZ, RZ, R9 ;  /* 0x000000ffff087224 */ /* 0x000fe400078e0009 */
[----:B------:R-:W-:-:S07]  /*5aa80*/  IMAD.MOV.U32 R7, RZ, RZ, R10 ;  /* 0x000000ffff077224 */ /* 0x000fce00078e000a */
.L_x_4907:
[----:B------:R-:W-:Y:S05]  /*5aa90*/  BSYNC.RECONVERGENT B0 ;  /* 0x0000000000007941 */ /* 0x000fea0003800200 */
.L_x_4905:
        /* <DEDUP_REMOVED lines=9> */
.L_x_4909:
[----:B------:R-:W-:Y:S01]  /*5ab30*/  MOV R10, R135 ;  /* 0x00000087000a7202 */ /* 0x000fe20000000f00 */
[----:B------:R-:W-:Y:S02]  /*5ab40*/  IMAD.MOV.U32 R9, RZ, RZ, R134 ;  /* 0x000000ffff097224 */ /* 0x000fe400078e0086 */
[----:B------:R-:W-:Y:S02]  /*5ab50*/  IMAD.MOV.U32 R135, RZ, RZ, R8 ;  /* 0x000000ffff877224 */ /* 0x000fe400078e0008 */
[----:B------:R-:W-:-:S07]  /*5ab60*/  IMAD.MOV.U32 R134, RZ, RZ, R7 ;  /* 0x000000ffff867224 */ /* 0x000fce00078e0007 */
.L_x_4910:
[----:B------:R-:W-:Y:S05]  /*5ab70*/  BSYNC.RECONVERGENT B0 ;  /* 0x0000000000007941 */ /* 0x000fea0003800200 */
.L_x_4908:
        /* <DEDUP_REMOVED lines=9> */
.L_x_4912:
[----:B------:R-:W-:Y:S02]  /*5ac10*/  IMAD.MOV.U32 R7, RZ, RZ, R36 ;  /* 0x000000ffff077224 */ /* 0x000fe400078e0024 */
[----:B------:R-:W-:Y:S02]  /*5ac20*/  IMAD.MOV.U32 R8, RZ, RZ, R133 ;  /* 0x000000ffff087224 */ /* 0x000fe400078e0085 */
[----:B------:R-:W-:Y:S02]  /*5ac30*/  IMAD.MOV.U32 R36, RZ, RZ, R135 ;  /* 0x000000ffff247224 */ /* 0x000fe400078e0087 */
[----:B------:R-:W-:-:S07]  /*5ac40*/  IMAD.MOV.U32 R133, RZ, RZ, R134 ;  /* 0x000000ffff857224 */ /* 0x000fce00078e0086 */
.L_x_4913:
[----:B------:R-:W-:Y:S05]  /*5ac50*/  BSYNC.RECONVERGENT B0 ;  /* 0x0000000000007941 */ /* 0x000fea0003800200 */
.L_x_4911:
        /* <DEDUP_REMOVED lines=9> */
.L_x_4915:
[----:B------:R-:W-:Y:S02]  /*5acf0*/  IMAD.MOV.U32 R134, RZ, RZ, R39 ;  /* 0x000000ffff867224 */ /* 0x000fe400078e0027 */
[----:B------:R-:W-:Y:S01]  /*5ad00*/  IMAD.MOV.U32 R135, RZ, RZ, R132 ;  /* 0x000000ffff877224 */ /* 0x000fe200078e0084 */
[----:B------:R-:W-:Y:S01]  /*5ad10*/  MOV R132, R133 ;  /* 0x0000008500847202 */ /* 0x000fe20000000f00 */
[----:B------:R-:W-:-:S07]  /*5ad20*/  IMAD.MOV.U32 R39, RZ, RZ, R36 ;  /* 0x000000ffff277224 */ /* 0x000fce00078e0024 */
.L_x_4916:
[----:B------:R-:W-:Y:S05]  /*5ad30*/  BSYNC.RECONVERGENT B0 ;  /* 0x0000000000007941 */ /* 0x000fea0003800200 */
.L_x_4914:
        /* <DEDUP_REMOVED lines=9> */
.L_x_4918:
[----:B------:R-:W-:Y:S01]  /*5add0*/  IMAD.MOV.U32 R133, RZ, RZ, R38 ;  /* 0x000000ffff857224 */ /* 0x000fe200078e0026 */
[----:B------:R-:W-:Y:S01]  /*5ade0*/  MOV R38, R39 ;  /* 0x0000002700267202 */ /* 0x000fe20000000f00 */
[----:B------:R-:W-:Y:S02]  /*5adf0*/  IMAD.MOV.U32 R36, RZ, RZ, R131 ;  /* 0x000000ffff247224 */ /* 0x000fe400078e0083 */
[----:B------:R-:W-:-:S07]  /*5ae00*/  IMAD.MOV.U32 R131, RZ, RZ, R132 ;  /* 0x000000ffff837224 */ /* 0x000fce00078e0084 */
.L_x_4919:
[----:B------:R-:W-:Y:S05]  /*5ae10*/  BSYNC.RECONVERGENT B0 ;  /* 0x0000000000007941 */ /* 0x000fea0003800200 */
.L_x_4917:
        /* <DEDUP_REMOVED lines=9> */
.L_x_4921:
[----:B------:R-:W-:Y:S01]  /*5aeb0*/  IMAD.MOV.U32 R132, RZ, RZ, R41 ;  /* 0x000000ffff847224 */ /* 0x000fe200078e0029 */
[----:B------:R-:W-:Y:S01]  /*5aec0*/  MOV R39, R130 ;  /* 0x0000008200277202 */ /* 0x000fe20000000f00 */
[----:B------:R-:W-:Y:S02]  /*5aed0*/  IMAD.MOV.U32 R41, RZ, RZ, R38 ;  /* 0x000000ffff297224 */ /* 0x000fe400078e0026 */
[----:B------:R-:W-:-:S07]  /*5aee0*/  IMAD.MOV.U32 R130, RZ, RZ, R131 ;  /* 0x000000ffff827224 */ /* 0x000fce00078e0083 */
.L_x_4922:
[----:B------:R-:W-:Y:S05]  /*5aef0*/  BSYNC.RECONVERGENT B0 ;  /* 0x0000000000007941 */ /* 0x000fea0003800200 */
.L_x_4920:
        /* <DEDUP_REMOVED lines=9> */
.L_x_4924:
[----:B------:R-:W-:Y:S01]  /*5af90*/  MOV R131, R40 ;  /* 0x0000002800837202 */ /* 0x000fe20000000f00 */
[----:B------:R-:W-:Y:S02]  /*5afa0*/  IMAD.MOV.U32 R38, RZ, RZ, R129 ;  /* 0x000000ffff267224 */ /* 0x000fe400078e0081 */
[----:B------:R-:W-:Y:S02]  /*5afb0*/  IMAD.MOV.U32 R40, RZ, RZ, R41 ;  /* 0x000000ffff287224 */ /* 0x000fe400078e0029 */
[----:B------:R-:W-:-:S07]  /*5afc0*/  IMAD.MOV.U32 R129, RZ, RZ, R130 ;  /* 0x000000ffff817224 */ /* 0x000fce00078e0082 */
.L_x_4925:
[----:B------:R-:W-:Y:S05]  /*5afd0*/  BSYNC.RECONVERGENT B0 ;  /* 0x0000000000007941 */ /* 0x000fea0003800200 */
.L_x_4923:
        /* <DEDUP_REMOVED lines=9> */
.L_x_4927:
[----:B------:R-:W-:Y:S02]  /*5b070*/  IMAD.MOV.U32 R130, RZ, RZ, R37 ;  /* 0x000000ffff827224 */ /* 0x000fe400078e0025 */
[----:B------:R-:W-:Y:S02]  /*5b080*/  IMAD.MOV.U32 R41, RZ, RZ, R98 ;  /* 0x000000ffff297224 */ /* 0x000fe400078e0062 */
[----:B------:R-:W-:Y:S02]  /*5b090*/  IMAD.MOV.U32 R37, RZ, RZ, R40 ;  /* 0x000000ffff257224 */ /* 0x000fe400078e0028 */
[----:B------:R-:W-:-:S07]  /*5b0a0*/  IMAD.MOV.U32 R98, RZ, RZ, R129 ;  /* 0x000000ffff627224 */ /* 0x000fce00078e0081 */
.L_x_4928:
[----:B------:R-:W-:Y:S05]  /*5b0b0*/  BSYNC.RECONVERGENT B0 ;  /* 0x0000000000007941 */ /* 0x000fea0003800200 */
.L_x_4926:
        /* <DEDUP_REMOVED lines=18> */
.L_x_4930:
[----:B------:R-:W-:Y:S01]  /*5b1e0*/  IMAD.MOV.U32 R40, RZ, RZ, R127 ;  /* 0x000000ffff287224 */ /* 0x000fe200078e007f */
[----:B------:R-:W-:Y:S01]  /*5b1f0*/  MOV R129, R42 ;  /* 0x0000002a00817202 */ /* 0x000fe20000000f00 */
[----:B------:R-:W-:Y:S02]  /*5b200*/  IMAD.MOV.U32 R127, RZ, RZ, R128 ;  /* 0x000000ffff7f7224 */ /* 0x000fe400078e0080 */
[----:B------:R-:W-:-:S07]  /*5b210*/  IMAD.MOV.U32 R42, RZ, RZ, R43 ;  /* 0x000000ffff2a7224 */ /* 0x000fce00078e002b */
.L_x_4931:
[----:B------:R-:W-:Y:S05]  /*5b220*/  BSYNC.RECONVERGENT B0 ;  /* 0x0000000000007941 */ /* 0x000fea0003800200 */
.L_x_4929:
        /* <DEDUP_REMOVED lines=9> */
.L_x_4933:
[----:B------:R-:W-:Y:S01]  /*5b2c0*/  MOV R43, R126 ;  /* 0x0000007e002b7202 */ /* 0x000fe20000000f00 */
[----:B------:R-:W-:Y:S02]  /*5b2d0*/  IMAD.MOV.U32 R128, RZ, RZ, R45 ;  /* 0x000000ffff807224 */ /* 0x000fe400078e002d */
[----:B------:R-:W-:Y:S02]  /*5b2e0*/  IMAD.MOV.U32 R126, RZ, RZ, R127 ;  /* 0x000000ffff7e7224 */ /* 0x000fe400078e007f */
[----:B------:R-:W-:-:S07]  /*5b2f0*/  IMAD.MOV.U32 R45, RZ, RZ, R42 ;  /* 0x000000ffff2d7224 */ /* 0x000fce00078e002a */
.L_x_4934:
[----:B------:R-:W-:Y:S05]  /*5b300*/  BSYNC.RECONVERGENT B0 ;  /* 0x0000000000007941 */ /* 0x000fea0003800200 */
.L_x_4932:
        /* <DEDUP_REMOVED lines=9> */
.L_x_4936:
[----:B------:R-:W-:Y:S02]  /*5b3a0*/  IMAD.MOV.U32 R42, RZ, RZ, R125 ;  /* 0x000000ffff2a7224 */ /* 0x000fe400078e007d */
[----:B------:R-:W-:Y:S02]  /*5b3b0*/  IMAD.MOV.U32 R127, RZ, RZ, R44 ;  /* 0x000000ffff7f7224 */ /* 0x000fe400078e002c */
[----:B------:R-:W-:Y:S02]  /*5b3c0*/  IMAD.MOV.U32 R125, RZ, RZ, R126 ;  /* 0x000000ffff7d7224 */ /* 0x000fe400078e007e */
[----:B------:R-:W-:-:S07]  /*5b3d0*/  IMAD.MOV.U32 R44, RZ, RZ, R45 ;  /* 0x000000ffff2c7224 */ /* 0x000fce00078e002d */
.L_x_4937:
[----:B------:R-:W-:Y:S05]  /*5b3e0*/  BSYNC.RECONVERGENT B0 ;  /* 0x0000000000007941 */ /* 0x000fea0003800200 */
.L_x_4935:
        /* <DEDUP_REMOVED lines=9> */
.L_x_4939:
[----:B------:R-:W-:Y:S02]  /*5b480*/  IMAD.MOV.U32 R45, RZ, RZ, R124 ;  /* 0x000000ffff2d7224 */ /* 0x000fe400078e007c */
[----:B------:R-:W-:Y:S01]  /*5b490*/  IMAD.MOV.U32 R126, RZ, RZ, R47 ;  /* 0x000000ffff7e7224 */ /* 0x000fe200078e002f */
[----:B------:R-:W-:Y:S01]  /*5b4a0*/  MOV R47, R44 ;  /* 0x0000002c002f7202 */ /* 0x000fe20000000f00 */
[----:B------:R-:W-:-:S07]  /*5b4b0*/  IMAD.MOV.U32 R124, RZ, RZ, R125 ;  /* 0x000000ffff7c7224 */ /* 0x000fce00078e007d */
.L_x_4940:
[----:B------:R-:W-:Y:S05]  /*5b4c0*/  BSYNC.RECONVERGENT B0 ;  /* 0x0000000000007941 */ /* 0x000fea0003800200 */
.L_x_4938:
        /* <DEDUP_REMOVED lines=9> */
.L_x_4942:
[----:B------:R-:W-:Y:S01]  /*5b560*/  IMAD.MOV.U32 R44, RZ, RZ, R123 ;  /* 0x000000ffff2c7224 */ /* 0x000fe200078e007b */
[----:B------:R-:W-:Y:S01]  /*5b570*/  MOV R123, R124 ;  /* 0x0000007c007b7202 */ /* 0x000fe20000000f00 */
[----:B------:R-:W-:Y:S02]  /*5b580*/  IMAD.MOV.U32 R125, RZ, RZ, R46 ;  /* 0x000000ffff7d7224 */ /* 0x000fe400078e002e */
[----:B------:R-:W-:-:S07]  /*5b590*/  IMAD.MOV.U32 R46, RZ, RZ, R47 ;  /* 0x000000ffff2e7224 */ /* 0x000fce00078e002f */
.L_x_4943:
[----:B------:R-:W-:Y:S05]  /*5b5a0*/  BSYNC.RECONVERGENT B0 ;  /* 0x0000000000007941 */ /* 0x000fea0003800200 */
.L_x_4941:
        /* <DEDUP_REMOVED lines=9> */
.L_x_4945:
[----:B------:R-:W-:Y:S01]  /*5b640*/  IMAD.MOV.U32 R47, RZ, RZ, R122 ;  /* 0x000000ffff2f7224 */ /* 0x000fe200078e007a */
[----:B------:R-:W-:Y:S01]  /*5b650*/  MOV R124, R49 ;  /* 0x00000031007c7202 */ /* 0x000fe20000000f00 */
[----:B------:R-:W-:Y:S02]  /*5b660*/  IMAD.MOV.U32 R122, RZ, RZ, R123 ;  /* 0x000000ffff7a7224 */ /* 0x000fe400078e007b */
[----:B------:R-:W-:-:S07]  /*5b670*/  IMAD.MOV.U32 R49, RZ, RZ, R46 ;  /* 0x000000ffff317224 */ /* 0x000fce00078e002e */
.L_x_4946:
[----:B------:R-:W-:Y:S05]  /*5b680*/  BSYNC.RECONVERGENT B0 ;  /* 0x0000000000007941 */ /* 0x000fea0003800200 */
.L_x_4944:
        /* <DEDUP_REMOVED lines=9> */
.L_x_4948:
[----:B------:R-:W-:Y:S01]  /*5b720*/  MOV R46, R121 ;  /* 0x00000079002e7202 */ /* 0x000fe20000000f00 */
[----:B------:R-:W-:Y:S02]  /*5b730*/  IMAD.MOV.U32 R123, RZ, RZ, R48 ;  /* 0x000000ffff7b7224 */ /* 0x000fe400078e0030 */
[----:B------:R-:W-:Y:S02]  /*5b740*/  IMAD.MOV.U32 R121, RZ, RZ, R122 ;  /* 0x000000ffff797224 */ /* 0x000fe400078e007a */
[----:B------:R-:W-:-:S07]  /*5b750*/  IMAD.MOV.U32 R48, RZ, RZ, R49 ;  /* 0x000000ffff307224 */ /* 0x000fce00078e0031 */
.L_x_4949:
[----:B------:R-:W-:Y:S05]  /*5b760*/  BSYNC.RECONVERGENT B0 ;  /* 0x0000000000007941 */ /* 0x000fea0003800200 */
.L_x_4947:
        /* <DEDUP_REMOVED lines=9> */
.L_x_4951:
[----:B------:R-:W-:Y:S02]  /*5b800*/  IMAD.MOV.U32 R49, RZ, RZ, R120 ;  /* 0x000000ffff317224 */ /* 0x000fe400078e0078 */
[----:B------:R-:W-:Y:S02]  /*5b810*/  IMAD.MOV.U32 R122, RZ, RZ, R51 ;  /* 0x000000ffff7a7224 */ /* 0x000fe400078e0033 */
[----:B------:R-:W-:Y:S02]  /*5b820*/  IMAD.MOV.U32 R120, RZ, RZ, R121 ;  /* 0x000000ffff787224 */ /* 0x000fe400078e0079 */
[----:B------:R-:W-:-:S07]  /*5b830*/  IMAD.MOV.U32 R51, RZ, RZ, R48 ;  /* 0x000000ffff337224 */ /* 0x000fce00078e0030 */
.L_x_4952:
[----:B------:R-:W-:Y:S05]  /*5b840*/  BSYNC.RECONVERGENT B0 ;  /* 0x0000000000007941 */ /* 0x000fea0003800200 */
.L_x_4950:
        /* <DEDUP_REMOVED lines=9> */
.L_x_4954:
[----:B------:R-:W-:Y:S02]  /*5b8e0*/  IMAD.MOV.U32 R48, RZ, RZ, R119 ;  /* 0x000000ffff307224 */ /* 0x000fe400078e0077 */
[----:B------:R-:W-:Y:S01]  /*5b8f0*/  IMAD.MOV.U32 R121, RZ, RZ, R50 ;  /* 0x000000ffff797224 */ /* 0x000fe200078e0032 */
[----:B------:R-:W-:Y:S01]  /*5b900*/  MOV R50, R51 ;  /* 0x0000003300327202 */ /* 0x000fe20000000f00 */
[----:B------:R-:W-:-:S07]  /*5b910*/  IMAD.MOV.U32 R119, RZ, RZ, R120 ;  /* 0x000000ffff777224 */ /* 0x000fce00078e0078 */
.L_x_4955:
[----:B------:R-:W-:Y:S05]  /*5b920*/  BSYNC.RECONVERGENT B0 ;  /* 0x0000000000007941 */ /* 0x000fea0003800200 */
.L_x_4953:
        /* <DEDUP_REMOVED lines=9> */
.L_x_4957:
[----:B------:R-:W-:Y:S01]  /*5b9c0*/  IMAD.MOV.U32 R51, RZ, RZ, R118 ;  /* 0x000000ffff337224 */ /* 0x000fe200078e0076 */
[----:B------:R-:W-:Y:S01]  /*5b9d0*/  MOV R118, R119 ;  /* 0x0000007700767202 */ /* 0x000fe20000000f00 */
[----:B------:R-:W-:Y:S02]  /*5b9e0*/  IMAD.MOV.U32 R120, RZ, RZ, R53 ;  /* 0x000000ffff787224 */ /* 0x000fe400078e0035 */
[----:B------:R-:W-:-:S07]  /*5b9f0*/  IMAD.MOV.U32 R53, RZ, RZ, R50 ;  /* 0x000000ffff357224 */ /* 0x000fce00078e0032 */
.L_x_4958:
[----:B------:R-:W-:Y:S05]  /*5ba00*/  BSYNC.RECONVERGENT B0 ;  /* 0x0000000000007941 */ /* 0x000fea0003800200 */
.L_x_4956:
        /* <DEDUP_REMOVED lines=9> */
.L_x_4960:
[----:B------:R-:W-:Y:S01]  /*5baa0*/  IMAD.MOV.U32 R50, RZ, RZ, R117 ;  /* 0x000000ffff327224 */ /* 0x000fe200078e0075 */
[----:B------:R-:W-:Y:S01]  /*5bab0*/  MOV R119, R52 ;  /* 0x0000003400777202 */ /* 0x000fe20000000f00 */
[----:B------:R-:W-:Y:S02]  /*5bac0*/  IMAD.MOV.U32 R117, RZ, RZ, R118 ;  /* 0x000000ffff757224 */ /* 0x000fe400078e0076 */
[----:B------:R-:W-:-:S07]  /*5bad0*/  IMAD.MOV.U32 R52, RZ, RZ, R53 ;  /* 0x000000ffff347224 */ /* 0x000fce00078e0035 */
.L_x_4961:
[----:B------:R-:W-:Y:S05]  /*5bae0*/  BSYNC.RECONVERGENT B0 ;  /* 0x0000000000007941 */ /* 0x000fea0003800200 */
.L_x_4959:
        /* <DEDUP_REMOVED lines=9> */
.L_x_4963:
[----:B------:R-:W-:Y:S01]  /*5bb80*/  MOV R53, R116 ;  /* 0x0000007400357202 */ /* 0x000fe20000000f00 */
[----:B------:R-:W-:Y:S02]  /*5bb90*/  IMAD.MOV.U32 R118, RZ, RZ, R55 ;  /* 0x000000ffff767224 */ /* 0x000fe400078e0037 */
[----:B------:R-:W-:Y:S02]  /*5bba0*/  IMAD.MOV.U32 R116, RZ, RZ, R117 ;  /* 0x000000ffff747224 */ /* 0x000fe400078e0075 */
[----:B------:R-:W-:-:S07]  /*5bbb0*/  IMAD.MOV.U32 R55, RZ, RZ, R52 ;  /* 0x000000ffff377224 */ /* 0x000fce00078e0034 */
.L_x_4964:
[----:B------:R-:W-:Y:S05]  /*5bbc0*/  BSYNC.RECONVERGENT B0 ;  /* 0x0000000000007941 */ /* 0x000fea0003800200 */
.L_x_4962:
        /* <DEDUP_REMOVED lines=9> */
.L_x_4966:
[----:B------:R-:W-:Y:S02]  /*5bc60*/  IMAD.MOV.U32 R52, RZ, RZ, R115 ;  /* 0x000000ffff347224 */ /* 0x000fe400078e0073 */
[----:B------:R-:W-:Y:S02]  /*5bc70*/  IMAD.MOV.U32 R117, RZ, RZ, R54 ;  /* 0x000000ffff757224 */ /* 0x000fe400078e0036 */
[----:B------:R-:W-:Y:S02]  /*5bc80*/  IMAD.MOV.U32 R115, RZ, RZ, R116 ;  /* 0x000000ffff737224 */ /* 0x000fe400078e0074 */
[----:B------:R-:W-:-:S07]  /*5bc90*/  IMAD.MOV.U32 R54, RZ, RZ, R55 ;  /* 0x000000ffff367224 */ /* 0x000fce00078e0037 */
.L_x_4967:
[----:B------:R-:W-:Y:S05]  /*5bca0*/  BSYNC.RECONVERGENT B0 ;  /* 0x0000000000007941 */ /* 0x000fea0003800200 */
.L_x_4965:
        /* <DEDUP_REMOVED lines=9> */
.L_x_4969:
[----:B------:R-:W-:Y:S02]  /*5bd40*/  IMAD.MOV.U32 R55, RZ, RZ, R114 ;  /* 0x000000ffff377224 */ /* 0x000fe400078e0072 */
[----:B------:R-:W-:Y:S01]  /*5bd50*/  IMAD.MOV.U32 R116, RZ, RZ, R57 ;  /* 0x000000ffff747224 */ /* 0x000fe200078e0039 */
[----:B------:R-:W-:Y:S01]  /*5bd60*/  MOV R57, R54 ;  /* 0x0000003600397202 */ /* 0x000fe20000000f00 */
[----:B------:R-:W-:-:S07]  /*5bd70*/  IMAD.MOV.U32 R114, RZ, RZ, R115 ;  /* 0x000000ffff727224 */ /* 0x000fce00078e0073 */
.L_x_4970:
[----:B------:R-:W-:Y:S05]  /*5bd80*/  BSYNC.RECONVERGENT B0 ;  /* 0x0000000000007941 */ /* 0x000fea0003800200 */
.L_x_4968:
        /* <DEDUP_REMOVED lines=9> */
.L_x_4972:
[----:B------:R-:W-:Y:S01]  /*5be20*/  IMAD.MOV.U32 R54, RZ, RZ, R113 ;  /* 0x000000ffff367224 */ /* 0x000fe200078e0071 */
[----:B------:R-:W-:Y:S01]  /*5be30*/  MOV R113, R114 ;  /* 0x0000007200717202 */ /* 0x000fe20000000f00 */
[----:B------:R-:W-:Y:S02]  /*5be40*/  IMAD.MOV.U32 R115, RZ, RZ, R56 ;  /* 0x000000ffff737224 */ /* 0x000fe400078e0038 */
[----:B------:R-:W-:-:S07]  /*5be50*/  IMAD.MOV.U32 R56, RZ, RZ, R57 ;  /* 0x000000ffff387224 */ /* 0x000fce00078e0039 */
.L_x_4973:
[----:B------:R-:W-:Y:S05]  /*5be60*/  BSYNC.RECONVERGENT B0 ;  /* 0x0000000000007941 */ /* 0x000fea0003800200 */
.L_x_4971:
        /* <DEDUP_REMOVED lines=9> */
.L_x_4975:
[----:B------:R-:W-:Y:S01]  /*5bf00*/  IMAD.MOV.U32 R57, RZ, RZ, R112 ;  /* 0x000000ffff397224 */ /* 0x000fe200078e0070 */
[----:B------:R-:W-:Y:S01]  /*5bf10*/  MOV R114, R59 ;  /* 0x0000003b00727202 */ /* 0x000fe20000000f00 */
[----:B------:R-:W-:Y:S02]  /*5bf20*/  IMAD.MOV.U32 R112, RZ, RZ, R113 ;  /* 0x000000ffff707224 */ /* 0x000fe400078e0071 */
[----:B------:R-:W-:-:S07]  /*5bf30*/  IMAD.MOV.U32 R59, RZ, RZ, R56 ;  /* 0x000000ffff3b7224 */ /* 0x000fce00078e0038 */
.L_x_4976:
[----:B------:R-:W-:Y:S05]  /*5bf40*/  BSYNC.RECONVERGENT B0 ;  /* 0x0000000000007941 */ /* 0x000fea0003800200 */
.L_x_4974:
        /* <DEDUP_REMOVED lines=9> */
.L_x_4978:
[----:B------:R-:W-:Y:S01]  /*5bfe0*/  MOV R56, R111 ;  /* 0x0000006f00387202 */ /* 0x000fe20000000f00 */
[----:B------:R-:W-:Y:S02]  /*5bff0*/  IMAD.MOV.U32 R113, RZ, RZ, R58 ;  /* 0x000000ffff717224 */ /* 0x000fe400078e003a */
[----:B------:R-:W-:Y:S02]  /*5c000*/  IMAD.MOV.U32 R111, RZ, RZ, R112 ;  /* 0x000000ffff6f7224 */ /* 0x000fe400078e0070 */
[----:B------:R-:W-:-:S07]  /*5c010*/  IMAD.MOV.U32 R58, RZ, RZ, R59 ;  /* 0x000000ffff3a7224 */ /* 0x000fce00078e003b */
.L_x_4979:
[----:B------:R-:W-:Y:S05]  /*5c020*/  BSYNC.RECONVERGENT B0 ;  /* 0x0000000000007941 */ /* 0x000fea0003800200 */
.L_x_4977:
        /* <DEDUP_REMOVED lines=9> */
.L_x_4981:
[----:B------:R-:W-:Y:S02]  /*5c0c0*/  IMAD.MOV.U32 R59, RZ, RZ, R110 ;  /* 0x000000ffff3b7224 */ /* 0x000fe400078e006e */
[----:B------:R-:W-:Y:S02]  /*5c0d0*/  IMAD.MOV.U32 R112, RZ, RZ, R61 ;  /* 0x000000ffff707224 */ /* 0x000fe400078e003d */
[----:B------:R-:W-:Y:S02]  /*5c0e0*/  IMAD.MOV.U32 R110, RZ, RZ, R111 ;  /* 0x000000ffff6e7224 */ /* 0x000fe400078e006f */
[----:B------:R-:W-:-:S07]  /*5c0f0*/  IMAD.MOV.U32 R61, RZ, RZ, R58 ;  /* 0x000000ffff3d7224 */ /* 0x000fce00078e003a */
.L_x_4982:
[----:B------:R-:W-:Y:S05]  /*5c100*/  BSYNC.RECONVERGENT B0 ;  /* 0x0000000000007941 */ /* 0x000fea0003800200 */
.L_x_4980:
        /* <DEDUP_REMOVED lines=9> */
.L_x_4984:
[----:B------:R-:W-:Y:S02]  /*5c1a0*/  IMAD.MOV.U32 R58, RZ, RZ, R109 ;  /* 0x000000ffff3a7224 */ /* 0x000fe400078e006d */
[----:B------:R-:W-:Y:S01]  /*5c1b0*/  IMAD.MOV.U32 R111, RZ, RZ, R60 ;  /* 0x000000ffff6f7224 */ /* 0x000fe200078e003c */
[----:B------:R-:W-:Y:S01]  /*5c1c0*/  MOV R60, R61 ;  /* 0x0000003d003c7202 */ /* 0x000fe20000000f00 */
[----:B------:R-:W-:-:S07]  /*5c1d0*/  IMAD.MOV.U32 R109, RZ, RZ, R110 ;  /* 0x000000ffff6d7224 */ /* 0x000fce00078e006e */
.L_x_4985:
[----:B------:R-:W-:Y:S05]  /*5c1e0*/  BSYNC.RECONVERGENT B0 ;  /* 0x0000000000007941 */ /* 0x000fea0003800200 */
.L_x_4983:
        /* <DEDUP_REMOVED lines=9> */
.L_x_4987:
[----:B------:R-:W-:Y:S01]  /*5c280*/  IMAD.MOV.U32 R61, RZ, RZ, R108 ;  /* 0x000000ffff3d7224 */ /* 0x000fe200078e006c */
[----:B------:R-:W-:Y:S01]  /*5c290*/  MOV R108, R109 ;  /* 0x0000006d006c7202 */ /* 0x000fe20000000f00 */
[----:B------:R-:W-:Y:S02]  /*5c2a0*/  IMAD.MOV.U32 R110, RZ, RZ, R63 ;  /* 0x000000ffff6e7224 */ /* 0x000fe400078e003f */
[----:B------:R-:W-:-:S07]  /*5c2b0*/  IMAD.MOV.U32 R63, RZ, RZ, R60 ;  /* 0x000000ffff3f7224 */ /* 0x000fce00078e003c */
.L_x_4988:
[----:B------:R-:W-:Y:S05]  /*5c2c0*/  BSYNC.RECONVERGENT B0 ;  /* 0x0000000000007941 */ /* 0x000fea0003800200 */
.L_x_4986:
        /* <DEDUP_REMOVED lines=9> */
.L_x_4990:
[----:B------:R-:W-:Y:S01]  /*5c360*/  IMAD.MOV.U32 R60, RZ, RZ, R107 ;  /* 0x000000ffff3c7224 */ /* 0x000fe200078e006b */
[----:B------:R-:W-:Y:S01]  /*5c370*/  MOV R109, R62 ;  /* 0x0000003e006d7202 */ /* 0x000fe20000000f00 */
[----:B------:R-:W-:Y:S02]  /*5c380*/  IMAD.MOV.U32 R107, RZ, RZ, R108 ;  /* 0x000000ffff6b7224 */ /* 0x000fe400078e006c */
[----:B------:R-:W-:-:S07]  /*5c390*/  IMAD.MOV.U32 R62, RZ, RZ, R63 ;  /* 0x000000ffff3e7224 */ /* 0x000fce00078e003f */
.L_x_4991:
[----:B------:R-:W-:Y:S05]  /*5c3a0*/  BSYNC.RECONVERGENT B0 ;  /* 0x0000000000007941 */ /* 0x000fea0003800200 */
.L_x_4989:
        /* <DEDUP_REMOVED lines=9> */
.L_x_4993:
[----:B------:R-:W-:Y:S01]  /*5c440*/  MOV R63, R106 ;  /* 0x0000006a003f7202 */ /* 0x000fe20000000f00 */
[----:B------:R-:W-:Y:S02]  /*5c450*/  IMAD.MOV.U32 R108, RZ, RZ, R65 ;  /* 0x000000ffff6c7224 */ /* 0x000fe400078e0041 */
[----:B------:R-:W-:Y:S02]  /*5c460*/  IMAD.MOV.U32 R106, RZ, RZ, R107 ;  /* 0x000000ffff6a7224 */ /* 0x000fe400078e006b */
[----:B------:R-:W-:-:S07]  /*5c470*/  IMAD.MOV.U32 R65, RZ, RZ, R62 ;  /* 0x000000ffff417224 */ /* 0x000fce00078e003e */
.L_x_4994:
[----:B------:R-:W-:Y:S05]  /*5c480*/  BSYNC.RECONVERGENT B0 ;  /* 0x0000000000007941 */ /* 0x000fea0003800200 */
.L_x_4992:
        /* <DEDUP_REMOVED lines=9> */
.L_x_4996:
[----:B------:R-:W-:Y:S02]  /*5c520*/  IMAD.MOV.U32 R62, RZ, RZ, R105 ;  /* 0x000000ffff3e7224 */ /* 0x000fe400078e0069 */
[----:B------:R-:W-:Y:S02]  /*5c530*/  IMAD.MOV.U32 R107, RZ, RZ, R64 ;  /* 0x000000ffff6b7224 */ /* 0x000fe400078e0040 */
[----:B------:R-:W-:Y:S02]  /*5c540*/  IMAD.MOV.U32 R105, RZ, RZ, R106 ;  /* 0x000000ffff697224 */ /* 0x000fe400078e006a */
[----:B------:R-:W-:-:S07]  /*5c550*/  IMAD.MOV.U32 R64, RZ, RZ, R65 ;  /* 0x000000ffff407224 */ /* 0x000fce00078e0041 */
.L_x_4997:
[----:B------:R-:W-:Y:S05]  /*5c560*/  BSYNC.RECONVERGENT B0 ;  /* 0x0000000000007941 */ /* 0x000fea0003800200 */
.L_x_4995:
        /* <DEDUP_REMOVED lines=9> */
.L_x_4999:
[----:B------:R-:W-:Y:S02]  /*5c600*/  IMAD.MOV.U32 R65, RZ, RZ, R104 ;  /* 0x000000ffff417224 */ /* 0x000fe400078e0068 */
[----:B------:R-:W-:Y:S01]  /*5c610*/  IMAD.MOV.U32 R106, RZ, RZ, R67 ;  /* 0x000000ffff6a7224 */ /* 0x000fe200078e0043 */
[----:B------:R-:W-:Y:S01]  /*5c620*/  MOV R67, R64 ;  /* 0x0000004000437202 */ /* 0x000fe20000000f00 */
[----:B------:R-:W-:-:S07]  /*5c630*/  IMAD.MOV.U32 R104, RZ, RZ, R105 ;  /* 0x000000ffff687224 */ /* 0x000fce00078e0069 */
.L_x_5000:
[----:B------:R-:W-:Y:S05]  /*5c640*/  BSYNC.RECONVERGENT B0 ;  /* 0x0000000000007941 */ /* 0x000fea0003800200 */
.L_x_4998:
        /* <DEDUP_REMOVED lines=9> */
.L_x_5002:
[----:B------:R-:W-:Y:S01]  /*5c6e0*/  IMAD.MOV.U32 R64, RZ, RZ, R103 ;  /* 0x000000ffff407224 */ /* 0x000fe200078e0067 */
[----:B------:R-:W-:Y:S01]  /*5c6f0*/  MOV R103, R104 ;  /* 0x0000006800677202 */ /* 0x000fe20000000f00 */
[----:B------:R-:W-:Y:S02]  /*5c700*/  IMAD.MOV.U32 R105, RZ, RZ, R66 ;  /* 0x000000ffff697224 */ /* 0x000fe400078e0042 */
[----:B------:R-:W-:-:S07]  /*5c710*/  IMAD.MOV.U32 R66, RZ, RZ, R67 ;  /* 0x000000ffff427224 */ /* 0x000fce00078e0043 */
.L_x_5003:
[----:B------:R-:W-:Y:S05]  /*5c720*/  BSYNC.RECONVERGENT B0 ;  /* 0x0000000000007941 */ /* 0x000fea0003800200 */
.L_x_5001:
        /* <DEDUP_REMOVED lines=9> */
.L_x_5005:
[----:B------:R-:W-:Y:S01]  /*5c7c0*/  IMAD.MOV.U32 R67, RZ, RZ, R102 ;  /* 0x000000ffff437224 */ /* 0x000fe200078e0066 */
[----:B------:R-:W-:Y:S01]  /*5c7d0*/  MOV R104, R69 ;  /* 0x0000004500687202 */ /* 0x000fe20000000f00 */
[----:B------:R-:W-:Y:S02]  /*5c7e0*/  IMAD.MOV.U32 R102, RZ, RZ, R103 ;  /* 0x000000ffff667224 */ /* 0x000fe400078e0067 */
[----:B------:R-:W-:-:S07]  /*5c7f0*/  IMAD.MOV.U32 R69, RZ, RZ, R66 ;  /* 0x000000ffff457224 */ /* 0x000fce00078e0042 */
.L_x_5006:
[----:B------:R-:W-:Y:S05]  /*5c800*/  BSYNC.RECONVERGENT B0 ;  /* 0x0000000000007941 */ /* 0x000fea0003800200 */
.L_x_5004:
        /* <DEDUP_REMOVED lines=9> */
.L_x_5008:
[----:B------:R-:W-:Y:S01]  /*5c8a0*/  MOV R66, R101 ;  /* 0x0000006500427202 */ /* 0x000fe20000000f00 */
[----:B------:R-:W-:Y:S02]  /*5c8b0*/  IMAD.MOV.U32 R103, RZ, RZ, R68 ;  /* 0x000000ffff677224 */ /* 0x000fe400078e0044 */
[----:B------:R-:W-:Y:S02]  /*5c8c0*/  IMAD.MOV.U32 R101, RZ, RZ, R102 ;  /* 0x000000ffff657224 */ /* 0x000fe400078e0066 */
[----:B------:R-:W-:-:S07]  /*5c8d0*/  IMAD.MOV.U32 R68, RZ, RZ, R69 ;  /* 0x000000ffff447224 */ /* 0x000fce00078e0045 */
.L_x_5009:
[----:B------:R-:W-:Y:S05]  /*5c8e0*/  BSYNC.RECONVERGENT B0 ;  /* 0x0000000000007941 */ /* 0x000fea0003800200 */
.L_x_5007:
        /* <DEDUP_REMOVED lines=9> */
.L_x_5011:
[----:B------:R-:W-:Y:S02]  /*5c980*/  IMAD.MOV.U32 R69, RZ, RZ, R100 ;  /* 0x000000ffff457224 */ /* 0x000fe400078e0064 */
[----:B------:R-:W-:Y:S02]  /*5c990*/  IMAD.MOV.U32 R102, RZ, RZ, R71 ;  /* 0x000000ffff667224 */ /* 0x000fe400078e0047 */
[----:B------:R-:W-:Y:S02]  /*5c9a0*/  IMAD.MOV.U32 R100, RZ, RZ, R101 ;  /* 0x000000ffff647224 */ /* 0x000fe400078e0065 */
[----:B------:R-:W-:-:S07]  /*5c9b0*/  IMAD.MOV.U32 R71, RZ, RZ, R68 ;  /* 0x000000ffff477224 */ /* 0x000fce00078e0044 */
.L_x_5012:
[----:B------:R-:W-:Y:S05]  /*5c9c0*/  BSYNC.RECONVERGENT B0 ;  /* 0x0000000000007941 */ /* 0x000fea0003800200 */
.L_x_5010:
        /* <DEDUP_REMOVED lines=9> */
.L_x_5014:
[----:B------:R-:W-:Y:S02]  /*5ca60*/  IMAD.MOV.U32 R68, RZ, RZ, R99 ;  /* 0x000000ffff447224 */ /* 0x000fe400078e0063 */
[----:B------:R-:W-:Y:S01]  /*5ca70*/  IMAD.MOV.U32 R101, RZ, RZ, R70 ;  /* 0x000000ffff657224 */ /* 0x000fe200078e0046 */
[----:B------:R-:W-:Y:S01]  /*5ca80*/  MOV R70, R71 ;  /* 0x0000004700467202 */ /* 0x000fe20000000f00 */
[----:B------:R-:W-:-:S07]  /*5ca90*/  IMAD.MOV.U32 R99, RZ, RZ, R100 ;  /* 0x000000ffff637224 */ /* 0x000fce00078e0064 */
.L_x_5015:
[----:B------:R-:W-:Y:S05]  /*5caa0*/  BSYNC.RECONVERGENT B0 ;  /* 0x0000000000007941 */ /* 0x000fea0003800200 */
.L_x_5013:
        /* <DEDUP_REMOVED lines=9> */
.L_x_5017:
[----:B------:R-:W-:Y:S01]  /*5cb40*/  IMAD.MOV.U32 R71, RZ, RZ, R96 ;  /* 0x000000ffff477224 */ /* 0x000fe200078e0060 */
[----:B------:R-:W-:Y:S01]  /*5cb50*/  MOV R96, R99 ;  /* 0x0000006300607202 */ /* 0x000fe20000000f00 */
[----:B------:R-:W-:Y:S02]  /*5cb60*/  IMAD.MOV.U32 R100, RZ, RZ, R73 ;  /* 0x000000ffff647224 */ /* 0x000fe400078e0049 */
[----:B------:R-:W-:-:S07]  /*5cb70*/  IMAD.MOV.U32 R73, RZ, RZ, R70 ;  /* 0x000000ffff497224 */ /* 0x000fce00078e0046 */
.L_x_5018:
[----:B------:R-:W-:Y:S05]  /*5cb80*/  BSYNC.RECONVERGENT B0 ;  /* 0x0000000000007941 */ /* 0x000fea0003800200 */
.L_x_5016:
        /* <DEDUP_REMOVED lines=9> */
.L_x_5020:
[----:B------:R-:W-:Y:S01]  /*5cc20*/  IMAD.MOV.U32 R70, RZ, RZ, R97 ;  /* 0x000000ffff467224 */ /* 0x000fe200078e0061 */
[----:B------:R-:W-:Y:S01]  /*5cc30*/  MOV R99, R72 ;  /* 0x0000004800637202 */ /* 0x000fe20000000f00 */
[----:B------:R-:W-:Y:S02]  /*5cc40*/  IMAD.MOV.U32 R97, RZ, RZ, R96 ;  /* 0x000000ffff617224 */ /* 0x000fe400078e0060 */
[----:B------:R-:W-:-:S07]  /*5cc50*/  IMAD.MOV.U32 R72, RZ, RZ, R73 ;  /* 0x000000ffff487224 */ /* 0x000fce00078e0049 */
.L_x_5021:
[----:B------:R-:W-:Y:S05]  /*5cc60*/  BSYNC.RECONVERGENT B0 ;  /* 0x0000000000007941 */ /* 0x000fea0003800200 */
.L_x_5019:
        /* <DEDUP_REMOVED lines=9> */
.L_x_5023:
[----:B------:R-:W-:Y:S01]  /*5cd00*/  MOV R73, R94 ;  /* 0x0000005e00497202 */ /* 0x000fe20000000f00 */
[----:B------:R-:W-:Y:S02]  /*5cd10*/  IMAD.MOV.U32 R96, RZ, RZ, R75 ;  /* 0x000000ffff607224 */ /* 0x000fe400078e004b */
[----:B------:R-:W-:Y:S02]  /*5cd20*/  IMAD.MOV.U32 R94, RZ, RZ, R97 ;  /* 0x000000ffff5e7224 */ /* 0x000fe400078e0061 */
[----:B------:R-:W-:-:S07]  /*5cd30*/  IMAD.MOV.U32 R75, RZ, RZ, R72 ;  /* 0x000000ffff4b7224 */ /* 0x000fce00078e0048 */
.L_x_5024:
[----:B------:R-:W-:Y:S05]  /*5cd40*/  BSYNC.RECONVERGENT B0 ;  /* 0x0000000000007941 */ /* 0x000fea0003800200 */
.L_x_5022:
        /* <DEDUP_REMOVED lines=9> */
.L_x_5026:
[----:B------:R-:W-:Y:S02]  /*5cde0*/  IMAD.MOV.U32 R72, RZ, RZ, R95 ;  /* 0x000000ffff487224 */ /* 0x000fe400078e005f */
[----:B------:R-:W-:Y:S02]  /*5cdf0*/  IMAD.MOV.U32 R97, RZ, RZ, R74 ;  /* 0x000000ffff617224 */ /* 0x000fe400078e004a */
[----:B------:R-:W-:Y:S02]  /*5ce00*/  IMAD.MOV.U32 R95, RZ, RZ, R94 ;  /* 0x000000ffff5f7224 */ /* 0x000fe400078e005e */
[----:B------:R-:W-:-:S07]  /*5ce10*/  IMAD.MOV.U32 R74, RZ, RZ, R75 ;  /* 0x000000ffff4a7224 */ /* 0x000fce00078e004b */
.L_x_5027:
[----:B------:R-:W-:Y:S05]  /*5ce20*/  BSYNC.RECONVERGENT B0 ;  /* 0x0000000000007941 */ /* 0x000fea0003800200 */
.L_x_5025:
        /* <DEDUP_REMOVED lines=9> */
.L_x_5029:
[----:B------:R-:W-:Y:S02]  /*5cec0*/  IMAD.MOV.U32 R75, RZ, RZ, R92 ;  /* 0x000000ffff4b7224 */ /* 0x000fe400078e005c */
[----:B------:R-:W-:Y:S01]  /*5ced0*/  IMAD.MOV.U32 R94, RZ, RZ, R77 ;  /* 0x000000ffff5e7224 */ /* 0x000fe200078e004d */
[----:B------:R-:W-:Y:S01]  /*5cee0*/  MOV R77, R74 ;  /* 0x0000004a004d7202 */ /* 0x000fe20000000f00 */
[----:B------:R-:W-:-:S07]  /*5cef0*/  IMAD.MOV.U32 R92, RZ, RZ, R95 ;  /* 0x000000ffff5c7224 */ /* 0x000fce00078e005f */
.L_x_5030:
[----:B------:R-:W-:Y:S05]  /*5cf00*/  BSYNC.RECONVERGENT B0 ;  /* 0x0000000000007941 */ /* 0x000fea0003800200 */
.L_x_5028:
        /* <DEDUP_REMOVED lines=9> */
.L_x_5032:
[----:B------:R-:W-:Y:S01]  /*5cfa0*/  IMAD.MOV.U32 R74, RZ, RZ, R93 ;  /* 0x000000ffff4a7224 */ /* 0x000fe200078e005d */
[----:B------:R-:W-:Y:S01]  /*5cfb0*/  MOV R93, R92 ;  /* 0x0000005c005d7202 */ /* 0x000fe20000000f00 */
[----:B------:R-:W-:Y:S02]  /*5cfc0*/  IMAD.MOV.U32 R95, RZ, RZ, R76 ;  /* 0x000000ffff5f7224 */ /* 0x000fe400078e004c */
[----:B------:R-:W-:-:S07]  /*5cfd0*/  IMAD.MOV.U32 R76, RZ, RZ, R77 ;  /* 0x000000ffff4c7224 */ /* 0x000fce00078e004d */
.L_x_5033:
[----:B------:R-:W-:Y:S05]  /*5cfe0*/  BSYNC.RECONVERGENT B0 ;  /* 0x0000000000007941 */ /* 0x000fea0003800200 */
.L_x_5031:
        /* <DEDUP_REMOVED lines=9> */
.L_x_5035:
[----:B------:R-:W-:Y:S01]  /*5d080*/  IMAD.MOV.U32 R77, RZ, RZ, R90 ;  /* 0x000000ffff4d7224 */ /* 0x000fe200078e005a */
[----:B------:R-:W-:Y:S01]  /*5d090*/  MOV R92, R79 ;  /* 0x0000004f005c7202 */ /* 0x000fe20000000f00 */
[----:B------:R-:W-:Y:S02]  /*5d0a0*/  IMAD.MOV.U32 R90, RZ, RZ, R93 ;  /* 0x000000ffff5a7224 */ /* 0x000fe400078e005d */
[----:B------:R-:W-:-:S07]  /*5d0b0*/  IMAD.MOV.U32 R79, RZ, RZ, R76 ;  /* 0x000000ffff4f7224 */ /* 0x000fce00078e004c */
.L_x_5036:
[----:B------:R-:W-:Y:S05]  /*5d0c0*/  BSYNC.RECONVERGENT B0 ;  /* 0x0000000000007941 */ /* 0x000fea0003800200 */
.L_x_5034:
        /* <DEDUP_REMOVED lines=9> */
.L_x_5038:
[----:B------:R-:W-:Y:S01]  /*5d160*/  MOV R76, R91 ;  /* 0x0000005b004c7202 */ /* 0x000fe20000000f00 */
[----:B------:R-:W-:Y:S02]  /*5d170*/  IMAD.MOV.U32 R93, RZ, RZ, R78 ;  /* 0x000000ffff5d7224 */ /* 0x000fe400078e004e */
[----:B------:R-:W-:Y:S02]  /*5d180*/  IMAD.MOV.U32 R91, RZ, RZ, R90 ;  /* 0x000000ffff5b7224 */ /* 0x000fe400078e005a */
[----:B------:R-:W-:-:S07]  /*5d190*/  IMAD.MOV.U32 R78, RZ, RZ, R79 ;  /* 0x000000ffff4e7224 */ /* 0x000fce00078e004f */
.L_x_5039:
[----:B------:R-:W-:Y:S05]  /*5d1a0*/  BSYNC.RECONVERGENT B0 ;  /* 0x0000000000007941 */ /* 0x000fea0003800200 */
.L_x_5037:
        /* <DEDUP_REMOVED lines=9> */
.L_x_5041:
[----:B------:R-:W-:Y:S02]  /*5d240*/  IMAD.MOV.U32 R79, RZ, RZ, R88 ;  /* 0x000000ffff4f7224 */ /* 0x000fe400078e0058 */
[----:B------:R-:W-:Y:S02]  /*5d250*/  IMAD.MOV.U32 R90, RZ, RZ, R81 ;  /* 0x000000ffff5a7224 */ /* 0x000fe400078e0051 */
[----:B------:R-:W-:Y:S02]  /*5d260*/  IMAD.MOV.U32 R88, RZ, RZ, R91 ;  /* 0x000000ffff587224 */ /* 0x000fe400078e005b */
[----:B------:R-:W-:-:S07]  /*5d270*/  IMAD.MOV.U32 R81, RZ, RZ, R78 ;  /* 0x000000ffff517224 */ /* 0x000fce00078e004e */
.L_x_5042:
[----:B------:R-:W-:Y:S05]  /*5d280*/  BSYNC.RECONVERGENT B0 ;  /* 0x0000000000007941 */ /* 0x000fea0003800200 */
.L_x_5040:
        /* <DEDUP_REMOVED lines=9> */
.L_x_5044:
[----:B------:R-:W-:Y:S02]  /*5d320*/  IMAD.MOV.U32 R78, RZ, RZ, R89 ;  /* 0x000000ffff4e7224 */ /* 0x000fe400078e0059 */
[----:B------:R-:W-:Y:S01]  /*5d330*/  IMAD.MOV.U32 R91, RZ, RZ, R80 ;  /* 0x000000ffff5b7224 */ /* 0x000fe200078e0050 */
[----:B------:R-:W-:Y:S01]  /*5d340*/  MOV R80, R81 ;  /* 0x0000005100507202 */ /* 0x000fe20000000f00 */
[----:B------:R-:W-:-:S07]  /*5d350*/  IMAD.MOV.U32 R89, RZ, RZ, R88 ;  /* 0x000000ffff597224 */ /* 0x000fce00078e0058 */
.L_x_5045:
[----:B------:R-:W-:Y:S05]  /*5d360*/  BSYNC.RECONVERGENT B0 ;  /* 0x0000000000007941 */ /* 0x000fea0003800200 */
.L_x_5043:
        /* <DEDUP_REMOVED lines=9> */
.L_x_5047:
[----:B------:R-:W-:Y:S01]  /*5d400*/  IMAD.MOV.U32 R81, RZ, RZ, R86 ;  /* 0x000000ffff517224 */ /* 0x000fe200078e0056 */
[----:B------:R-:W-:Y:S01]  /*5d410*/  MOV R86, R89 ;  /* 0x0000005900567202 */ /* 0x000fe20000000f00 */
[----:B------:R-:W-:Y:S02]  /*5d420*/  IMAD.MOV.U32 R88, RZ, RZ, R83 ;  /* 0x000000ffff587224 */ /* 0x000fe400078e0053 */
[----:B------:R-:W-:-:S07]  /*5d430*/  IMAD.MOV.U32 R83, RZ, RZ, R80 ;  /* 0x000000ffff537224 */ /* 0x000fce00078e0050 */
.L_x_5048:
[----:B------:R-:W-:Y:S05]  /*5d440*/  BSYNC.RECONVERGENT B0 ;  /* 0x0000000000007941 */ /* 0x000fea0003800200 */
.L_x_5046:
        /* <DEDUP_REMOVED lines=9> */
.L_x_5050:
[----:B------:R-:W-:Y:S01]  /*5d4e0*/  IMAD.MOV.U32 R80, RZ, RZ, R87 ;  /* 0x000000ffff507224 */ /* 0x000fe200078e0057 */
[----:B------:R-:W-:Y:S01]  /*5d4f0*/  MOV R89, R82 ;  /* 0x0000005200597202 */ /* 0x000fe20000000f00 */
[----:B------:R-:W-:Y:S02]  /*5d500*/  IMAD.MOV.U32 R87, RZ, RZ, R86 ;  /* 0x000000ffff577224 */ /* 0x000fe400078e0056 */
[----:B------:R-:W-:-:S07]  /*5d510*/  IMAD.MOV.U32 R82, RZ, RZ, R83 ;  /* 0x000000ffff527224 */ /* 0x000fce00078e0053 */
.L_x_5051:
[----:B------:R-:W-:Y:S05]  /*5d520*/  BSYNC.RECONVERGENT B0 ;  /* 0x0000000000007941 */ /* 0x000fea0003800200 */
.L_x_5049:
        /* <DEDUP_REMOVED lines=9> */
.L_x_5053:
[----:B------:R-:W-:Y:S01]  /*5d5c0*/  MOV R83, R84 ;  /* 0x0000005400537202 */ /* 0x000fe20000000f00 */
[----:B------:R-:W-:Y:S02]  /*5d5d0*/  IMAD.MOV.U32 R86, RZ, RZ, R85 ;  /* 0x000000ffff567224 */ /* 0x000fe400078e0055 */
[----:B------:R-:W-:Y:S02]  /*5d5e0*/  IMAD.MOV.U32 R84, RZ, RZ, R87 ;  /* 0x000000ffff547224 */ /* 0x000fe400078e0057 */
[----:B------:R-:W-:-:S07]  /*5d5f0*/  IMAD.MOV.U32 R85, RZ, RZ, R82 ;  /* 0x000000ffff557224 */ /* 0x000fce00078e0052 */
.L_x_5054:
[----:B------:R-:W-:Y:S05]  /*5d600*/  BSYNC.RECONVERGENT B0 ;  /* 0x0000000000007941 */ /* 0x000fea0003800200 */
.L_x_5052:
        /* <DEDUP_REMOVED lines=9> */
.L_x_5056:
[----:B------:R-:W-:Y:S02]  /*5d6a0*/  IMAD.MOV.U32 R82, RZ, RZ, R35 ;  /* 0x000000ffff527224 */ /* 0x000fe400078e0023 */
[----:B------:R-:W-:Y:S02]  /*5d6b0*/  IMAD.MOV.U32 R87, RZ, RZ, R34 ;  /* 0x000000ffff577224 */ /* 0x000fe400078e0022 */
[----:B------:R-:W-:Y:S02]  /*5d6c0*/  IMAD.MOV.U32 R35, RZ, RZ, R84 ;  /* 0x000000ffff237224 */ /* 0x000fe400078e0054 */
[----:B------:R-:W-:-:S07]  /*5d6d0*/  IMAD.MOV.U32 R34, RZ, RZ, R85 ;  /* 0x000000ffff227224 */ /* 0x000fce00078e0055 */
.L_x_5057:
[----:B------:R-:W-:Y:S05]  /*5d6e0*/  BSYNC.RECONVERGENT B0 ;  /* 0x0000000000007941 */ /* 0x000fea0003800200 */
.L_x_5055:
        /* <DEDUP_REMOVED lines=9> */
.L_x_5059:
[----:B------:R-:W-:Y:S02]  /*5d780*/  IMAD.MOV.U32 R85, RZ, RZ, R32 ;  /* 0x000000ffff557224 */ /* 0x000fe400078e0020 */
[----:B------:R-:W-:Y:S01]  /*5d790*/  IMAD.MOV.U32 R84, RZ, RZ, R33 ;  /* 0x000000ffff547224 */ /* 0x000fe200078e0021 */
[----:B------:R-:W-:Y:S01]  /*5d7a0*/  MOV R33, R34 ;  /* 0x0000002200217202 */ /* 0x000fe20000000f00 */
[----:B------:R-:W-:-:S07]  /*5d7b0*/  IMAD.MOV.U32 R32, RZ, RZ, R35 ;  /* 0x000000ffff207224 */ /* 0x000fce00078e0023 */
.L_x_5060:
[----:B------:R-:W-:Y:S05]  /*5d7c0*/  BSYNC.RECONVERGENT B0 ;  /* 0x0000000000007941 */ /* 0x000fea0003800200 */
.L_x_5058:
        /* <DEDUP_REMOVED lines=9> */
.L_x_5062:
[----:B------:R-:W-:Y:S01]  /*5d860*/  IMAD.MOV.U32 R34, RZ, RZ, R31 ;  /* 0x000000ffff227224 */ /* 0x000fe200078e001f */
[----:B------:R-:W-:Y:S01]  /*5d870*/  MOV R31, R32 ;  /* 0x00000020001f7202 */ /* 0x000fe20000000f00 */
[----:B------:R-:W-:Y:S02]  /*5d880*/  IMAD.MOV.U32 R35, RZ, RZ, R30 ;  /* 0x000000ffff237224 */ /* 0x000fe400078e001e */
[----:B------:R-:W-:-:S07]  /*5d890*/  IMAD.MOV.U32 R30, RZ, RZ, R33 ;  /* 0x000000ffff1e7224 */ /* 0x000fce00078e0021 */
.L_x_5063:
[----:B------:R-:W-:Y:S05]  /*5d8a0*/  BSYNC.RECONVERGENT B0 ;  /* 0x0000000000007941 */ /* 0x000fea0003800200 */
.L_x_5061:
        /* <DEDUP_REMOVED lines=9> */
.L_x_5065:
[----:B------:R-:W-:Y:S01]  /*5d940*/  IMAD.MOV.U32 R33, RZ, RZ, R28 ;  /* 0x000000ffff217224 */ /* 0x000fe200078e001c */
[----:B------:R-:W-:Y:S01]  /*5d950*/  MOV R32, R29 ;  /* 0x0000001d00207202 */ /* 0x000fe20000000f00 */
[----:B------:R-:W-:Y:S02]  /*5d960*/  IMAD.MOV.U32 R28, RZ, RZ, R31 ;  /* 0x000000ffff1c7224 */ /* 0x000fe400078e001f */
[----:B------:R-:W-:-:S07]  /*5d970*/  IMAD.MOV.U32 R29, RZ, RZ, R30 ;  /* 0x000000ffff1d7224 */ /* 0x000fce00078e001e */
.L_x_5066:
[----:B------:R-:W-:Y:S05]  /*5d980*/  BSYNC.RECONVERGENT B0 ;  /* 0x0000000000007941 */ /* 0x000fea0003800200 */
.L_x_5064:
        /* <DEDUP_REMOVED lines=9> */
.L_x_5068:
[----:B------:R-:W-:Y:S01]  /*5da20*/  MOV R30, R27 ;  /* 0x0000001b001e7202 */ /* 0x000fe20000000f00 */
[----:B------:R-:W-:Y:S02]  /*5da30*/  IMAD.MOV.U32 R31, RZ, RZ, R26 ;  /* 0x000000ffff1f7224 */ /* 0x000fe400078e001a */
[----:B------:R-:W-:Y:S02]  /*5da40*/  IMAD.MOV.U32 R27, RZ, RZ, R28 ;  /* 0x000000ffff1b7224 */ /* 0x000fe400078e001c */
[----:B------:R-:W-:-:S07]  /*5da50*/  IMAD.MOV.U32 R26, RZ, RZ, R29 ;  /* 0x000000ffff1a7224 */ /* 0x000fce00078e001d */
.L_x_5069:
[----:B------:R-:W-:Y:S05]  /*5da60*/  BSYNC.RECONVERGENT B0 ;  /* 0x0000000000007941 */ /* 0x000fea0003800200 */
.L_x_5067:
        /* <DEDUP_REMOVED lines=9> */
.L_x_5071:
[----:B------:R-:W-:Y:S02]  /*5db00*/  IMAD.MOV.U32 R29, RZ, RZ, R24 ;  /* 0x000000ffff1d7224 */ /* 0x000fe400078e0018 */
[----:B------:R-:W-:Y:S02]  /*5db10*/  IMAD.MOV.U32 R28, RZ, RZ, R25 ;  /* 0x000000ffff1c7224 */ /* 0x000fe400078e0019 */
[----:B------:R-:W-:Y:S02]  /*5db20*/  IMAD.MOV.U32 R24, RZ, RZ, R27 ;  /* 0x000000ffff187224 */ /* 0x000fe400078e001b */
[----:B------:R-:W-:-:S07]  /*5db30*/  IMAD.MOV.U32 R25, RZ, RZ, R26 ;  /* 0x000000ffff197224 */ /* 0x000fce00078e001a */
.L_x_5072:
[----:B------:R-:W-:Y:S05]  /*5db40*/  BSYNC.RECONVERGENT B0 ;  /* 0x0000000000007941 */ /* 0x000fea0003800200 */
.L_x_5070:
        /* <DEDUP_REMOVED lines=9> */
.L_x_5074:
[----:B------:R-:W-:Y:S02]  /*5dbe0*/  IMAD.MOV.U32 R26, RZ, RZ, R23 ;  /* 0x000000ffff1a7224 */ /* 0x000fe400078e0017 */
[----:B------:R-:W-:Y:S01]  /*5dbf0*/  IMAD.MOV.U32 R27, RZ, RZ, R22 ;  /* 0x000000ffff1b7224 */ /* 0x000fe200078e0016 */
[----:B------:R-:W-:Y:S01]  /*5dc00*/  MOV R22, R25 ;  /* 0x0000001900167202 */ /* 0x000fe20000000f00 */
[----:B------:R-:W-:-:S07]  /*5dc10*/  IMAD.MOV.U32 R23, RZ, RZ, R24 ;  /* 0x000000ffff177224 */ /* 0x000fce00078e0018 */
.L_x_5075:
[----:B------:R-:W-:Y:S05]  /*5dc20*/  BSYNC.RECONVERGENT B0 ;  /* 0x0000000000007941 */ /* 0x000fea0003800200 */
.L_x_5073:
        /* <DEDUP_REMOVED lines=9> */
.L_x_5077:
[----:B------:R-:W-:Y:S01]  /*5dcc0*/  IMAD.MOV.U32 R25, RZ, RZ, R20 ;  /* 0x000000ffff197224 */ /* 0x000fe200078e0014 */
[----:B------:R-:W-:Y:S01]  /*5dcd0*/  MOV R20, R23 ;  /* 0x0000001700147202 */ /* 0x000fe20000000f00 */
[----:B------:R-:W-:Y:S02]  /*5dce0*/  IMAD.MOV.U32 R24, RZ, RZ, R21 ;  /* 0x000000ffff187224 */ /* 0x000fe400078e0015 */
[----:B------:R-:W-:-:S07]  /*5dcf0*/  IMAD.MOV.U32 R21, RZ, RZ, R22 ;  /* 0x000000ffff157224 */ /* 0x000fce00078e0016 */
.L_x_5078:
[----:B------:R-:W-:Y:S05]  /*5dd00*/  BSYNC.RECONVERGENT B0 ;  /* 0x0000000000007941 */ /* 0x000fea0003800200 */
.L_x_5076:
        /* <DEDUP_REMOVED lines=9> */
.L_x_5080:
[----:B------:R-:W-:Y:S01]  /*5dda0*/  IMAD.MOV.U32 R22, RZ, RZ, R19 ;  /* 0x000000ffff167224 */ /* 0x000fe200078e0013 */
[----:B------:R-:W-:Y:S01]  /*5ddb0*/  MOV R23, R18 ;  /* 0x0000001200177202 */ /* 0x000fe20000000f00 */
[----:B------:R-:W-:Y:S02]  /*5ddc0*/  IMAD.MOV.U32 R19, RZ, RZ, R20 ;  /* 0x000000ffff137224 */ /* 0x000fe400078e0014 */
[----:B------:R-:W-:-:S07]  /*5ddd0*/  IMAD.MOV.U32 R18, RZ, RZ, R21 ;  /* 0x000000ffff127224 */ /* 0x000fce00078e0015 */
.L_x_5081:
[----:B------:R-:W-:Y:S05]  /*5dde0*/  BSYNC.RECONVERGENT B0 ;  /* 0x0000000000007941 */ /* 0x000fea0003800200 */
.L_x_5079:
        /* <DEDUP_REMOVED lines=9> */
.L_x_5083:
[----:B------:R-:W-:Y:S01]  /*5de80*/  MOV R21, R16 ;  /* 0x0000001000157202 */ /* 0x000fe20000000f00 */
[----:B------:R-:W-:Y:S02]  /*5de90*/  IMAD.MOV.U32 R20, RZ, RZ, R17 ;  /* 0x000000ffff147224 */ /* 0x000fe400078e0011 */
[----:B------:R-:W-:Y:S02]  /*5dea0*/  IMAD.MOV.U32 R16, RZ, RZ, R19 ;  /* 0x000000ffff107224 */ /* 0x000fe400078e0013 */
[----:B------:R-:W-:-:S07]  /*5deb0*/  IMAD.MOV.U32 R17, RZ, RZ, R18 ;  /* 0x000000ffff117224 */ /* 0x000fce00078e0012 */
.L_x_5084:
[----:B------:R-:W-:Y:S05]  /*5dec0*/  BSYNC.RECONVERGENT B0 ;  /* 0x0000000000007941 */ /* 0x000fea0003800200 */
.L_x_5082:
        /* <DEDUP_REMOVED lines=9> */
.L_x_5086:
[----:B------:R-:W-:Y:S02]  /*5df60*/  IMAD.MOV.U32 R18, RZ, RZ, R15 ;  /* 0x000000ffff127224 */ /* 0x000fe400078e000f */
[----:B------:R-:W-:Y:S02]  /*5df70*/  IMAD.MOV.U32 R19, RZ, RZ, R14 ;  /* 0x000000ffff137224 */ /* 0x000fe400078e000e */
[----:B------:R-:W-:Y:S02]  /*5df80*/  IMAD.MOV.U32 R15, RZ, RZ, R16 ;  /* 0x000000ffff0f7224 */ /* 0x000fe400078e0010 */
[----:B------:R-:W-:-:S07]  /*5df90*/  IMAD.MOV.U32 R14, RZ, RZ, R17 ;  /* 0x000000ffff0e7224 */ /* 0x000fce00078e0011 */
.L_x_5087:
[----:B------:R-:W-:Y:S05]  /*5dfa0*/  BSYNC.RECONVERGENT B0 ;  /* 0x0000000000007941 */ /* 0x000fea0003800200 */
.L_x_5085:
        /* <DEDUP_REMOVED lines=9> */
.L_x_5089:
[----:B------:R-:W-:Y:S02]  /*5e040*/  IMAD.MOV.U32 R17, RZ, RZ, R0 ;  /* 0x000000ffff117224 */ /* 0x000fe400078e0000 */
[----:B------:R-:W-:Y:S01]  /*5e050*/  IMAD.MOV.U32 R16, RZ, RZ, R13 ;  /* 0x000000ffff107224 */ /* 0x000fe200078e000d */
[----:B------:R-:W-:Y:S01]  /*5e060*/  MOV R13, R14 ;  /* 0x0000000e000d7202 */ /* 0x000fe20000000f00 */
[----:B------:R-:W-:-:S07]  /*5e070*/  IMAD.MOV.U32 R0, RZ, RZ, R15 ;  /* 0x000000ffff007224 */ /* 0x000fce00078e000f */
.L_x_5090:
[----:B------:R-:W-:Y:S05]  /*5e080*/  BSYNC.RECONVERGENT B0 ;  /* 0x0000000000007941 */ /* 0x000fea0003800200 */
.L_x_5088:
        /* <DEDUP_REMOVED lines=9> */
.L_x_5092:
[----:B------:R-:W-:Y:S01]  /*5e120*/  IMAD.MOV.U32 R14, RZ, RZ, R11 ;  /* 0x000000ffff0e7224 */ /* 0x000fe200078e000b */
[----:B------:R-:W-:Y:S01]  /*5e130*/  MOV R11, R0 ;  /* 0x00000000000b7202 */ /* 0x000fe20000000f00 */
[----:B------:R-:W-:Y:S02]  /*5e140*/  IMAD.MOV.U32 R15, RZ, RZ, R12 ;  /* 0x000000ffff0f7224 */ /* 0x000fe400078e000c */
[----:B------:R-:W-:-:S07]  /*5e150*/  IMAD.MOV.U32 R12, RZ, RZ, R13 ;  /* 0x000000ffff0c7224 */ /* 0x000fce00078e000d */
.L_x_5093:
[----:B------:R-:W-:Y:S05]  /*5e160*/  BSYNC.RECONVERGENT B0 ;  /* 0x0000000000007941 */ /* 0x000fea0003800200 */
.L_x_5091:
        /* <DEDUP_REMOVED lines=9> */
.L_x_5095:
[----:B------:R-:W-:Y:S01]  /*5e200*/  IMAD.MOV.U32 R13, RZ, RZ, R10 ;  /* 0x000000ffff0d7224 */ /* 0x000fe200078e000a */
[----:B------:R-:W-:Y:S01]  /*5e210*/  MOV R0, R9 ;  /* 0x0000000900007202 */ /* 0x000fe20000000f00 */
[----:B------:R-:W-:Y:S02]  /*5e220*/  IMAD.MOV.U32 R10, RZ, RZ, R11 ;  /* 0x000000ffff0a7224 */ /* 0x000fe400078e000b */
[----:B------:R-:W-:-:S07]  /*5e230*/  IMAD.MOV.U32 R9, RZ, RZ, R12 ;  /* 0x000000ffff097224 */ /* 0x000fce00078e000c */
.L_x_5096:
[----:B------:R-:W-:Y:S05]  /*5e240*/  BSYNC.RECONVERGENT B0 ;  /* 0x0000000000007941 */ /* 0x000fea0003800200 */
.L_x_5094:
        /* <DEDUP_REMOVED lines=9> */
.L_x_5098:
[----:B------:R-:W-:Y:S01]  /*5e2e0*/  MOV R12, R7 ;  /* 0x00000007000c7202 */ /* 0x000fe20000000f00 */
[----:B------:R-:W-:Y:S02]  /*5e2f0*/  IMAD.MOV.U32 R11, RZ, RZ, R8 ;  /* 0x000000ffff0b7224 */ /* 0x000fe400078e0008 */
[----:B------:R-:W-:Y:S02]  /*5e300*/  IMAD.MOV.U32 R7, RZ, RZ, R10 ;  /* 0x000000ffff077224 */ /* 0x000fe400078e000a */
[----:B------:R-:W-:-:S07]  /*5e310*/  IMAD.MOV.U32 R8, RZ, RZ, R9 ;  /* 0x000000ffff087224 */ /* 0x000fce00078e0009 */
.L_x_5099:
[----:B------:R-:W-:Y:S05]  /*5e320*/  BSYNC.RECONVERGENT B0 ;  /* 0x0000000000007941 */ /* 0x000fea0003800200 */
.L_x_5097:
        /* <DEDUP_REMOVED lines=9> */
.L_x_5101:
[----:B------:R-:W-:Y:S02]  /*5e3c0*/  IMAD.MOV.U32 R9, RZ, RZ, R134 ;  /* 0x000000ffff097224 */ /* 0x000fe400078e0086 */
[----:B------:R-:W-:Y:S02]  /*5e3d0*/  IMAD.MOV.U32 R10, RZ, RZ, R135 ;  /* 0x000000ffff0a7224 */ /* 0x000fe400078e0087 */
[----:B------:R-:W-:Y:S02]  /*5e3e0*/  IMAD.MOV.U32 R134, RZ, RZ, R7 ;  /* 0x000000ffff867224 */ /* 0x000fe400078e0007 */
[----:B------:R-:W-:-:S07]  /*5e3f0*/  IMAD.MOV.U32 R135, RZ, RZ, R8 ;  /* 0x000000ffff877224 */ /* 0x000fce00078e0008 */
.L_x_5102:
[----:B------:R-:W-:Y:S05]  /*5e400*/  BSYNC.RECONVERGENT B0 ;  /* 0x0000000000007941 */ /* 0x000fea0003800200 */
.L_x_5100:
        /* <DEDUP_REMOVED lines=9> */
.L_x_5104:
[----:B------:R-:W-:Y:S02]  /*5e4a0*/  IMAD.MOV.U32 R8, RZ, RZ, R133 ;  /* 0x000000ffff087224 */ /* 0x000fe400078e0085 */
[----:B------:R-:W-:Y:S01]  /*5e4b0*/  IMAD.MOV.U32 R7, RZ, RZ, R36 ;  /* 0x000000ffff077224 */ /* 0x000fe200078e0024 */
[----:B------:R-:W-:Y:S01]  /*5e4c0*/  MOV R36, R135 ;  /* 0x0000008700247202 */ /* 0x000fe20000000f00 */
[----:B------:R-:W-:-:S07]  /*5e4d0*/  IMAD.MOV.U32 R133, RZ, RZ, R134 ;  /* 0x000000ffff857224 */ /* 0x000fce00078e0086 */
.L_x_5105:
[----:B------:R-:W-:Y:S05]  /*5e4e0*/  BSYNC.RECONVERGENT B0 ;  /* 0x0000000000007941 */ /* 0x000fea0003800200 */
.L_x_5103:
        /* <DEDUP_REMOVED lines=9> */
.L_x_5107:
[----:B------:R-:W-:Y:S01]  /*5e580*/  IMAD.MOV.U32 R135, RZ, RZ, R132 ;  /* 0x000000ffff877224 */ /* 0x000fe200078e0084 */
[----:B------:R-:W-:Y:S01]  /*5e590*/  MOV R132, R133 ;  /* 0x0000008500847202 */ /* 0x000fe20000000f00 */
[----:B------:R-:W-:Y:S02]  /*5e5a0*/  IMAD.MOV.U32 R134, RZ, RZ, R39 ;  /* 0x000000ffff867224 */ /* 0x000fe400078e0027 */
[----:B------:R-:W-:-:S07]  /*5e5b0*/  IMAD.MOV.U32 R39, RZ, RZ, R36 ;  /* 0x000000ffff277224 */ /* 0x000fce00078e0024 */
.L_x_5108:
[----:B------:R-:W-:Y:S05]  /*5e5c0*/  BSYNC.RECONVERGENT B0 ;  /* 0x0000000000007941 */ /* 0x000fea0003800200 */
.L_x_5106:
        /* <DEDUP_REMOVED lines=9> */
.L_x_5110:
[----:B------:R-:W-:Y:S01]  /*5e660*/  IMAD.MOV.U32 R36, RZ, RZ, R131 ;  /* 0x000000ffff247224 */ /* 0x000fe200078e0083 */
[----:B------:R-:W-:Y:S01]  /*5e670*/  MOV R133, R38 ;  /* 0x0000002600857202 */ /* 0x000fe20000000f00 */
[----:B------:R-:W-:Y:S02]  /*5e680*/  IMAD.MOV.U32 R131, RZ, RZ, R132 ;  /* 0x000000ffff837224 */ /* 0x000fe400078e0084 */
[----:B------:R-:W-:-:S07]  /*5e690*/  IMAD.MOV.U32 R38, RZ, RZ, R39 ;  /* 0x000000ffff267224 */ /* 0x000fce00078e0027 */
.L_x_5111:
[----:B------:R-:W-:Y:S05]  /*5e6a0*/  BSYNC.RECONVERGENT B0 ;  /* 0x0000000000007941 */ /* 0x000fea0003800200 */
.L_x_5109:
        /* <DEDUP_REMOVED lines=9> */
.L_x_5113:
[----:B------:R-:W-:Y:S01]  /*5e740*/  MOV R39, R130 ;  /* 0x0000008200277202 */ /* 0x000fe20000000f00 */
[----:B------:R-:W-:Y:S02]  /*5e750*/  IMAD.MOV.U32 R132, RZ, RZ, R41 ;  /* 0x000000ffff847224 */ /* 0x000fe400078e0029 */
[----:B------:R-:W-:Y:S02]  /*5e760*/  IMAD.MOV.U32 R130, RZ, RZ, R131 ;  /* 0x000000ffff827224 */ /* 0x000fe400078e0083 */
[----:B------:R-:W-:-:S07]  /*5e770*/  IMAD.MOV.U32 R41, RZ, RZ, R38 ;  /* 0x000000ffff297224 */ /* 0x000fce00078e0026 */
.L_x_5114:
[----:B------:R-:W-:Y:S05]  /*5e780*/  BSYNC.RECONVERGENT B0 ;  /* 0x0000000000007941 */ /* 0x000fea0003800200 */
.L_x_5112:
        /* <DEDUP_REMOVED lines=9> */
.L_x_5116:
[----:B------:R-:W-:Y:S02]  /*5e820*/  IMAD.MOV.U32 R38, RZ, RZ, R37 ;  /* 0x000000ffff267224 */ /* 0x000fe400078e0025 */
[----:B------:R-:W-:Y:S02]  /*5e830*/  IMAD.MOV.U32 R131, RZ, RZ, R98 ;  /* 0x000000ffff837224 */ /* 0x000fe400078e0062 */
[----:B------:R-:W-:Y:S02]  /*5e840*/  IMAD.MOV.U32 R37, RZ, RZ, R130 ;  /* 0x000000ffff257224 */ /* 0x000fe400078e0082 */
[----:B------:R-:W-:-:S07]  /*5e850*/  IMAD.MOV.U32 R98, RZ, RZ, R41 ;  /* 0x000000ffff627224 */ /* 0x000fce00078e0029 */
.L_x_5117:
[----:B------:R-:W-:Y:S05]  /*5e860*/  BSYNC.RECONVERGENT B0 ;  /* 0x0000000000007941 */ /* 0x000fea0003800200 */
.L_x_5115:
        /* <DEDUP_REMOVED lines=18> */
.L_x_5119:
[----:B------:R-:W-:Y:S01]  /*5e990*/  IMAD.MOV.U32 R130, RZ, RZ, R43 ;  /* 0x000000ffff827224 */ /* 0x000fe200078e002b */
[----:B------:R-:W-:Y:S01]  /*5e9a0*/  MOV R41, R128 ;  /* 0x0000008000297202 */ /* 0x000fe20000000f00 */
[----:B------:R-:W-:Y:S02]  /*5e9b0*/  IMAD.MOV.U32 R43, RZ, RZ, R40 ;  /* 0x000000ffff2b7224 */ /* 0x000fe400078e0028 */
[----:B------:R-:W-:-:S07]  /*5e9c0*/  IMAD.MOV.U32 R128, RZ, RZ, R129 ;  /* 0x000000ffff807224 */ /* 0x000fce00078e0081 */
.L_x_5120:
[----:B------:R-:W-:Y:S05]  /*5e9d0*/  BSYNC.RECONVERGENT B0 ;  /* 0x0000000000007941 */ /* 0x000fea0003800200 */
.L_x_5118:
        /* <DEDUP_REMOVED lines=9> */
.L_x_5122:
[----:B------:R-:W-:Y:S01]  /*5ea70*/  MOV R129, R42 ;  /* 0x0000002a00817202 */ /* 0x000fe20000000f00 */
[----:B------:R-:W-:Y:S02]  /*5ea80*/  IMAD.MOV.U32 R40, RZ, RZ, R127 ;  /* 0x000000ffff287224 */ /* 0x000fe400078e007f */
[----:B------:R-:W-:Y:S02]  /*5ea90*/  IMAD.MOV.U32 R42, RZ, RZ, R43 ;  /* 0x000000ffff2a7224 */ /* 0x000fe400078e002b */
[----:B------:R-:W-:-:S07]  /*5eaa0*/  IMAD.MOV.U32 R127, RZ, RZ, R128 ;  /* 0x000000ffff7f7224 */ /* 0x000fce00078e0080 */
.L_x_5123:
[----:B------:R-:W-:Y:S05]  /*5eab0*/  BSYNC.RECONVERGENT B0 ;  /* 0x0000000000007941 */ /* 0x000fea0003800200 */
.L_x_5121:
        /* <DEDUP_REMOVED lines=9> */
.L_x_5125:
[----:B------:R-:W-:Y:S02]  /*5eb50*/  IMAD.MOV.U32 R128, RZ, RZ, R45 ;  /* 0x000000ffff807224 */ /* 0x000fe400078e002d */
[----:B------:R-:W-:Y:S02]  /*5eb60*/  IMAD.MOV.U32 R43, RZ, RZ, R126 ;  /* 0x000000ffff2b7224 */ /* 0x000fe400078e007e */
[----:B------:R-:W-:Y:S02]  /*5eb70*/  IMAD.MOV.U32 R45, RZ, RZ, R42 ;  /* 0x000000ffff2d7224 */ /* 0x000fe400078e002a */
[----:B------:R-:W-:-:S07]  /*5eb80*/  IMAD.MOV.U32 R126, RZ, RZ, R127 ;  /* 0x000000ffff7e7224 */ /* 0x000fce00078e007f */
.L_x_5126:
[----:B------:R-:W-:Y:S05]  /*5eb90*/  BSYNC.RECONVERGENT B0 ;  /* 0x0000000000007941 */ /* 0x000fea0003800200 */
.L_x_5124:
        /* <DEDUP_REMOVED lines=9> */
.L_x_5128:
[----:B------:R-:W-:Y:S02]  /*5ec30*/  IMAD.MOV.U32 R127, RZ, RZ, R44 ;  /* 0x000000ffff7f7224 */ /* 0x000fe400078e002c */
[----:B------:R-:W-:Y:S01]  /*5ec40*/  IMAD.MOV.U32 R42, RZ, RZ, R125 ;  /* 0x000000ffff2a7224 */ /* 0x000fe200078e007d */
[----:B------:R-:W-:Y:S01]  /*5ec50*/  MOV R125, R126 ;  /* 0x0000007e007d7202 */ /* 0x000fe20000000f00 */
[----:B------:R-:W-:-:S07]  /*5ec60*/  IMAD.MOV.U32 R44, RZ, RZ, R45 ;  /* 0x000000ffff2c7224 */ /* 0x000fce00078e002d */
.L_x_5129:
[----:B------:R-:W-:Y:S05]  /*5ec70*/  BSYNC.RECONVERGENT B0 ;  /* 0x0000000000007941 */ /* 0x000fea0003800200 */
.L_x_5127:
        /* <DEDUP_REMOVED lines=9> */
.L_x_5131:
[----:B------:R-:W-:Y:S01]  /*5ed10*/  IMAD.MOV.U32 R126, RZ, RZ, R47 ;  /* 0x000000ffff7e7224 */ /* 0x000fe200078e002f */
[----:B------:R-:W-:Y:S01]  /*5ed20*/  MOV R47, R44 ;  /* 0x0000002c002f7202 */ /* 0x000fe20000000f00 */
[----:B------:R-:W-:Y:S02]  /*5ed30*/  IMAD.MOV.U32 R45, RZ, RZ, R124 ;  /* 0x000000ffff2d7224 */ /* 0x000fe400078e007c */
[----:B------:R-:W-:-:S07]  /*5ed40*/  IMAD.MOV.U32 R124, RZ, RZ, R125 ;  /* 0x000000ffff7c7224 */ /* 0x000fce00078e007d */
.L_x_5132:
[----:B------:R-:W-:Y:S05]  /*5ed50*/  BSYNC.RECONVERGENT B0 ;  /* 0x0000000000007941 */ /* 0x000fea0003800200 */
.L_x_5130:
        /* <DEDUP_REMOVED lines=9> */
.L_x_5134:
[----:B------:R-:W-:Y:S01]  /*5edf0*/  IMAD.MOV.U32 R125, RZ, RZ, R46 ;  /* 0x000000ffff7d7224 */ /* 0x000fe200078e002e */
[----:B------:R-:W-:Y:S01]  /*5ee00*/  MOV R44, R123 ;  /* 0x0000007b002c7202 */ /* 0x000fe20000000f00 */
[----:B------:R-:W-:Y:S02]  /*5ee10*/  IMAD.MOV.U32 R46, RZ, RZ, R47 ;  /* 0x000000ffff2e7224 */ /* 0x000fe400078e002f */
[----:B------:R-:W-:-:S07]  /*5ee20*/  IMAD.MOV.U32 R123, RZ, RZ, R124 ;  /* 0x000000ffff7b7224 */ /* 0x000fce00078e007c */
.L_x_5135:
[----:B------:R-:W-:Y:S05]  /*5ee30*/  BSYNC.RECONVERGENT B0 ;  /* 0x0000000000007941 */ /* 0x000fea0003800200 */
.L_x_5133:
        /* <DEDUP_REMOVED lines=9> */
.L_x_5137:
[----:B------:R-:W-:Y:S01]  /*5eed0*/  MOV R124, R49 ;  /* 0x00000031007c7202 */ /* 0x000fe20000000f00 */
[----:B------:R-:W-:Y:S02]  /*5eee0*/  IMAD.MOV.U32 R47, RZ, RZ, R122 ;  /* 0x000000ffff2f7224 */ /* 0x000fe400078e007a */
[----:B------:R-:W-:Y:S02]  /*5eef0*/  IMAD.MOV.U32 R49, RZ, RZ, R46 ;  /* 0x000000ffff317224 */ /* 0x000fe400078e002e */
[----:B------:R-:W-:-:S07]  /*5ef00*/  IMAD.MOV.U32 R122, RZ, RZ, R123 ;  /* 0x000000ffff7a7224 */ /* 0x000fce00078e007b */
.L_x_5138:
[----:B------:R-:W-:Y:S05]  /*5ef10*/  BSYNC.RECONVERGENT B0 ;  /* 0x0000000000007941 */ /* 0x000fea0003800200 */
.L_x_5136:
        /* <DEDUP_REMOVED lines=9> */
.L_x_5140:
[----:B------:R-:W-:Y:S02]  /*5efb0*/  IMAD.MOV.U32 R123, RZ, RZ, R48 ;  /* 0x000000ffff7b7224 */ /* 0x000fe400078e0030 */
[----:B------:R-:W-:Y:S02]  /*5efc0*/  IMAD.MOV.U32 R46, RZ, RZ, R121 ;  /* 0x000000ffff2e7224 */ /* 0x000fe400078e0079 */
[----:B------:R-:W-:Y:S02]  /*5efd0*/  IMAD.MOV.U32 R48, RZ, RZ, R49 ;  /* 0x000000ffff307224 */ /* 0x000fe400078e0031 */
[----:B------:R-:W-:-:S07]  /*5efe0*/  IMAD.MOV.U32 R121, RZ, RZ, R122 ;  /* 0x000000ffff797224 */ /* 0x000fce00078e007a */
.L_x_5141:
[----:B------:R-:W-:Y:S05]  /*5eff0*/  BSYNC.RECONVERGENT B0 ;  /* 0x0000000000007941 */ /* 0x000fea0003800200 */
.L_x_5139:
        /* <DEDUP_REMOVED lines=9> */
.L_x_5143:
[----:B------:R-:W-:Y:S02]  /*5f090*/  IMAD.MOV.U32 R122, RZ, RZ, R51 ;  /* 0x000000ffff7a7224 */ /* 0x000fe400078e0033 */
[----:B------:R-:W-:Y:S01]  /*5f0a0*/  IMAD.MOV.U32 R49, RZ, RZ, R120 ;  /* 0x000000ffff317224 */ /* 0x000fe200078e0078 */
[----:B------:R-:W-:Y:S01]  /*5f0b0*/  MOV R120, R121 ;  /* 0x0000007900787202 */ /* 0x000fe20000000f00 */
[----:B------:R-:W-:-:S07]  /*5f0c0*/  IMAD.MOV.U32 R51, RZ, RZ, R48 ;  /* 0x000000ffff337224 */ /* 0x000fce00078e0030 */
.L_x_5144:
[----:B------:R-:W-:Y:S05]  /*5f0d0*/  BSYNC.RECONVERGENT B0 ;  /* 0x0000000000007941 */ /* 0x000fea0003800200 */
.L_x_5142:
        /* <DEDUP_REMOVED lines=9> */
.L_x_5146:
[----:B------:R-:W-:Y:S01]  /*5f170*/  IMAD.MOV.U32 R121, RZ, RZ, R50 ;  /* 0x000000ffff797224 */ /* 0x000fe200078e0032 */
[----:B------:R-:W-:Y:S01]  /*5f180*/  MOV R50, R51 ;  /* 0x0000003300327202 */ /* 0x000fe20000000f00 */
[----:B------:R-:W-:Y:S02]  /*5f190*/  IMAD.MOV.U32 R48, RZ, RZ, R119 ;  /* 0x000000ffff307224 */ /* 0x000fe400078e0077 */
[----:B------:R-:W-:-:S07]  /*5f1a0*/  IMAD.MOV.U32 R119, RZ, RZ, R120 ;  /* 0x000000ffff777224 */ /* 0x000fce00078e0078 */
.L_x_5147:
[----:B------:R-:W-:Y:S05]  /*5f1b0*/  BSYNC.RECONVERGENT B0 ;  /* 0x0000000000007941 */ /* 0x000fea0003800200 */
.L_x_5145:
        /* <DEDUP_REMOVED lines=9> */
.L_x_5149:
[----:B------:R-:W-:Y:S01]  /*5f250*/  IMAD.MOV.U32 R120, RZ, RZ, R53 ;  /* 0x000000ffff787224 */ /* 0x000fe200078e0035 */
[----:B------:R-:W-:Y:S01]  /*5f260*/  MOV R51, R118 ;  /* 0x0000007600337202 */ /* 0x000fe20000000f00 */
[----:B------:R-:W-:Y:S02]  /*5f270*/  IMAD.MOV.U32 R53, RZ, RZ, R50 ;  /* 0x000000ffff357224 */ /* 0x000fe400078e0032 */
[----:B------:R-:W-:-:S07]  /*5f280*/  IMAD.MOV.U32 R118, RZ, RZ, R119 ;  /* 0x000000ffff767224 */ /* 0x000fce00078e0077 */
.L_x_5150:
[----:B------:R-:W-:Y:S05]  /*5f290*/  BSYNC.RECONVERGENT B0 ;  /* 0x0000000000007941 */ /* 0x000fea0003800200 */
.L_x_5148:
        /* <DEDUP_REMOVED lines=9> */
.L_x_5152:
[----:B------:R-:W-:Y:S01]  /*5f330*/  MOV R119, R52 ;  /* 0x0000003400777202 */ /* 0x000fe20000000f00 */
[----:B------:R-:W-:Y:S02]  /*5f340*/  IMAD.MOV.U32 R50, RZ, RZ, R117 ;  /* 0x000000ffff327224 */ /* 0x000fe400078e0075 */
[----:B------:R-:W-:Y:S02]  /*5f350*/  IMAD.MOV.U32 R52, RZ, RZ, R53 ;  /* 0x000000ffff347224 */ /* 0x000fe400078e0035 */
[----:B------:R-:W-:-:S07]  /*5f360*/  IMAD.MOV.U32 R117, RZ, RZ, R118 ;  /* 0x000000ffff757224 */ /* 0x000fce00078e0076 */
.L_x_5153:
[----:B------:R-:W-:Y:S05]  /*5f370*/  BSYNC.RECONVERGENT B0 ;  /* 0x0000000000007941 */ /* 0x000fea0003800200 */
.L_x_5151:
        /* <DEDUP_REMOVED lines=9> */
.L_x_5155:
[----:B------:R-:W-:Y:S02]  /*5f410*/  IMAD.MOV.U32 R118, RZ, RZ, R55 ;  /* 0x000000ffff767224 */ /* 0x000fe400078e0037 */
[----:B------:R-:W-:Y:S02]  /*5f420*/  IMAD.MOV.U32 R53, RZ, RZ, R116 ;  /* 0x000000ffff357224 */ /* 0x000fe400078e0074 */
[----:B------:R-:W-:Y:S02]  /*5f430*/  IMAD.MOV.U32 R55, RZ, RZ, R52 ;  /* 0x000000ffff377224 */ /* 0x000fe400078e0034 */
[----:B------:R-:W-:-:S07]  /*5f440*/  IMAD.MOV.U32 R116, RZ, RZ, R117 ;  /* 0x000000ffff747224 */ /* 0x000fce00078e0075 */
.L_x_5156:
[----:B------:R-:W-:Y:S05]  /*5f450*/  BSYNC.RECONVERGENT B0 ;  /* 0x0000000000007941 */ /* 0x000fea0003800200 */
.L_x_5154:
        /* <DEDUP_REMOVED lines=9> */
.L_x_5158:
[----:B------:R-:W-:Y:S02]  /*5f4f0*/  IMAD.MOV.U32 R117, RZ, RZ, R54 ;  /* 0x000000ffff757224 */ /* 0x000fe400078e0036 */
[----:B------:R-:W-:Y:S01]  /*5f500*/  IMAD.MOV.U32 R52, RZ, RZ, R115 ;  /* 0x000000ffff347224 */ /* 0x000fe200078e0073 */
[----:B------:R-:W-:Y:S01]  /*5f510*/  MOV R115, R116 ;  /* 0x0000007400737202 */ /* 0x000fe20000000f00 */
[----:B------:R-:W-:-:S07]  /*5f520*/  IMAD.MOV.U32 R54, RZ, RZ, R55 ;  /* 0x000000ffff367224 */ /* 0x000fce00078e0037 */
.L_x_5159:
[----:B------:R-:W-:Y:S05]  /*5f530*/  BSYNC.RECONVERGENT B0 ;  /* 0x0000000000007941 */ /* 0x000fea0003800200 */
.L_x_5157:
        /* <DEDUP_REMOVED lines=9> */
.L_x_5161:
[----:B------:R-:W-:Y:S01]  /*5f5d0*/  IMAD.MOV.U32 R116, RZ, RZ, R57 ;  /* 0x000000ffff747224 */ /* 0x000fe200078e0039 */
[----:B------:R-:W-:Y:S01]  /*5f5e0*/  MOV R57, R54 ;  /* 0x0000003600397202 */ /* 0x000fe20000000f00 */
[----:B------:R-:W-:Y:S02]  /*5f5f0*/  IMAD.MOV.U32 R55, RZ, RZ, R114 ;  /* 0x000000ffff377224 */ /* 0x000fe400078e0072 */
[----:B------:R-:W-:-:S07]  /*5f600*/  IMAD.MOV.U32 R114, RZ, RZ, R115 ;  /* 0x000000ffff727224 */ /* 0x000fce00078e0073 */
.L_x_5162:
[----:B------:R-:W-:Y:S05]  /*5f610*/  BSYNC.RECONVERGENT B0 ;  /* 0x0000000000007941 */ /* 0x000fea0003800200 */
.L_x_5160:
        /* <DEDUP_REMOVED lines=9> */
.L_x_5164:
[----:B------:R-:W-:Y:S01]  /*5f6b0*/  IMAD.MOV.U32 R115, RZ, RZ, R56 ;  /* 0x000000ffff737224 */ /* 0x000fe200078e0038 */
[----:B------:R-:W-:Y:S01]  /*5f6c0*/  MOV R54, R113 ;  /* 0x0000007100367202 */ /* 0x000fe20000000f00 */
[----:B------:R-:W-:Y:S02]  /*5f6d0*/  IMAD.MOV.U32 R56, RZ, RZ, R57 ;  /* 0x000000ffff387224 */ /* 0x000fe400078e0039 */
[----:B------:R-:W-:-:S07]  /*5f6e0*/  IMAD.MOV.U32 R113, RZ, RZ, R114 ;  /* 0x000000ffff717224 */ /* 0x000fce00078e0072 */
.L_x_5165:
[----:B------:R-:W-:Y:S05]  /*5f6f0*/  BSYNC.RECONVERGENT B0 ;  /* 0x0000000000007941 */ /* 0x000fea0003800200 */
.L_x_5163:
        /* <DEDUP_REMOVED lines=9> */
.L_x_5167:
[----:B------:R-:W-:Y:S01]  /*5f790*/  MOV R114, R59 ;  /* 0x0000003b00727202 */ /* 0x000fe20000000f00 */
[----:B------:R-:W-:Y:S02]  /*5f7a0*/  IMAD.MOV.U32 R57, RZ, RZ, R112 ;  /* 0x000000ffff397224 */ /* 0x000fe400078e0070 */
[----:B------:R-:W-:Y:S02]  /*5f7b0*/  IMAD.MOV.U32 R59, RZ, RZ, R56 ;  /* 0x000000ffff3b7224 */ /* 0x000fe400078e0038 */
[----:B------:R-:W-:-:S07]  /*5f7c0*/  IMAD.MOV.U32 R112, RZ, RZ, R113 ;  /* 0x000000ffff707224 */ /* 0x000fce00078e0071 */
.L_x_5168:
[----:B------:R-:W-:Y:S05]  /*5f7d0*/  BSYNC.RECONVERGENT B0 ;  /* 0x0000000000007941 */ /* 0x000fea0003800200 */
.L_x_5166:
        /* <DEDUP_REMOVED lines=9> */
.L_x_5170:
[----:B------:R-:W-:Y:S02]  /*5f870*/  IMAD.MOV.U32 R113, RZ, RZ, R58 ;  /* 0x000000ffff717224 */ /* 0x000fe400078e003a */
[----:B------:R-:W-:Y:S02]  /*5f880*/  IMAD.MOV.U32 R56, RZ, RZ, R111 ;  /* 0x000000ffff387224 */ /* 0x000fe400078e006f */
[----:B------:R-:W-:Y:S02]  /*5f890*/  IMAD.MOV.U32 R58, RZ, RZ, R59 ;  /* 0x000000ffff3a7224 */ /* 0x000fe400078e003b */
[----:B------:R-:W-:-:S07]  /*5f8a0*/  IMAD.MOV.U32 R111, RZ, RZ, R112 ;  /* 0x000000ffff6f7224 */ /* 0x000fce00078e0070 */
.L_x_5171:
[----:B------:R-:W-:Y:S05]  /*5f8b0*/  BSYNC.RECONVERGENT B0 ;  /* 0x0000000000007941 */ /* 0x000fea0003800200 */
.L_x_5169:
        /* <DEDUP_REMOVED lines=9> */
.L_x_5173:
[----:B------:R-:W-:Y:S02]  /*5f950*/  IMAD.MOV.U32 R112, RZ, RZ, R61 ;  /* 0x000000ffff707224 */ /* 0x000fe400078e003d */
[----:B------:R-:W-:Y:S01]  /*5f960*/  IMAD.MOV.U32 R59, RZ, RZ, R110 ;  /* 0x000000ffff3b7224 */ /* 0x000fe200078e006e */
[----:B------:R-:W-:Y:S01]  /*5f970*/  MOV R110, R111 ;  /* 0x0000006f006e7202 */ /* 0x000fe20000000f00 */
[----:B------:R-:W-:-:S07]  /*5f980*/  IMAD.MOV.U32 R61, RZ, RZ, R58 ;  /* 0x000000ffff3d7224 */ /* 0x000fce00078e003a */
.L_x_5174:
[----:B------:R-:W-:Y:S05]  /*5f990*/  BSYNC.RECONVERGENT B0 ;  /* 0x0000000000007941 */ /* 0x000fea0003800200 */
.L_x_5172:
        /* <DEDUP_REMOVED lines=9> */
.L_x_5176:
[----:B------:R-:W-:Y:S01]  /*5fa30*/  IMAD.MOV.U32 R111, RZ, RZ, R60 ;  /* 0x000000ffff6f7224 */ /* 0x000fe200078e003c */
[----:B------:R-:W-:Y:S01]  /*5fa40*/  MOV R60, R61 ;  /* 0x0000003d003c7202 */ /* 0x000fe20000000f00 */
[----:B------:R-:W-:Y:S02]  /*5fa50*/  IMAD.MOV.U32 R58, RZ, RZ, R109 ;  /* 0x000000ffff3a7224 */ /* 0x000fe400078e006d */
[----:B------:R-:W-:-:S07]  /*5fa60*/  IMAD.MOV.U32 R109, RZ, RZ, R110 ;  /* 0x000000ffff6d7224 */ /* 0x000fce00078e006e */
.L_x_5177:
[----:B------:R-:W-:Y:S05]  /*5fa70*/  BSYNC.RECONVERGENT B0 ;  /* 0x0000000000007941 */ /* 0x000fea0003800200 */
.L_x_5175:
        /* <DEDUP_REMOVED lines=9> */
.L_x_5179:
[----:B------:R-:W-:Y:S01]  /*5fb10*/  IMAD.MOV.U32 R110, RZ, RZ, R63 ;  /* 0x000000ffff6e7224 */ /* 0x000fe200078e003f */
[----:B------:R-:W-:Y:S01]  /*5fb20*/  MOV R61, R108 ;  /* 0x0000006c003d7202 */ /* 0x000fe20000000f00 */
[----:B------:R-:W-:Y:S02]  /*5fb30*/  IMAD.MOV.U32 R63, RZ, RZ, R60 ;  /* 0x000000ffff3f7224 */ /* 0x000fe400078e003c */
[----:B------:R-:W-:-:S07]  /*5fb40*/  IMAD.MOV.U32 R108, RZ, RZ, R109 ;  /* 0x000000ffff6c7224 */ /* 0x000fce00078e006d */
.L_x_5180:
[----:B------:R-:W-:Y:S05]  /*5fb50*/  BSYNC.RECONVERGENT B0 ;  /* 0x0000000000007941 */ /* 0x000fea0003800200 */
.L_x_5178:
        /* <DEDUP_REMOVED lines=9> */
.L_x_5182:
[----:B------:R-:W-:Y:S01]  /*5fbf0*/  MOV R109, R62 ;  /* 0x0000003e006d7202 */ /* 0x000fe20000000f00 */
[----:B------:R-:W-:Y:S02]  /*5fc00*/  IMAD.MOV.U32 R60, RZ, RZ, R107 ;  /* 0x000000ffff3c7224 */ /* 0x000fe400078e006b */
[----:B------:R-:W-:Y:S02]  /*5fc10*/  IMAD.MOV.U32 R62, RZ, RZ, R63 ;  /* 0x000000ffff3e7224 */ /* 0x000fe400078e003f */
[----:B------:R-:W-:-:S07]  /*5fc20*/  IMAD.MOV.U32 R107, RZ, RZ, R108 ;  /* 0x000000ffff6b7224 */ /* 0x000fce00078e006c */
.L_x_5183:
[----:B------:R-:W-:Y:S05]  /*5fc30*/  BSYNC.RECONVERGENT B0 ;  /* 0x0000000000007941 */ /* 0x000fea0003800200 */
.L_x_5181:
        /* <DEDUP_REMOVED lines=9> */
.L_x_5185:
[----:B------:R-:W-:Y:S02]  /*5fcd0*/  IMAD.MOV.U32 R108, RZ, RZ, R65 ;  /* 0x000000ffff6c7224 */ /* 0x000fe400078e0041 */
[----:B------:R-:W-:Y:S02]  /*5fce0*/  IMAD.MOV.U32 R63, RZ, RZ, R106 ;  /* 0x000000ffff3f7224 */ /* 0x000fe400078e006a */
[----:B------:R-:W-:Y:S02]  /*5fcf0*/  IMAD.MOV.U32 R65, RZ, RZ, R62 ;  /* 0x000000ffff417224 */ /* 0x000fe400078e003e */
[----:B------:R-:W-:-:S07]  /*5fd00*/  IMAD.MOV.U32 R106, RZ, RZ, R107 ;  /* 0x000000ffff6a7224 */ /* 0x000fce00078e006b */
.L_x_5186:
[----:B------:R-:W-:Y:S05]  /*5fd10*/  BSYNC.RECONVERGENT B0 ;  /* 0x0000000000007941 */ /* 0x000fea0003800200 */
.L_x_5184:
        /* <DEDUP_REMOVED lines=9> */
.L_x_5188:
[----:B------:R-:W-:Y:S02]  /*5fdb0*/  IMAD.MOV.U32 R107, RZ, RZ, R64 ;  /* 0x000000ffff6b7224 */ /* 0x000fe400078e0040 */
[----:B------:R-:W-:Y:S01]  /*5fdc0*/  IMAD.MOV.U32 R62, RZ, RZ, R105 ;  /* 0x000000ffff3e7224 */ /* 0x000fe200078e0069 */
[----:B------:R-:W-:Y:S01]  /*5fdd0*/  MOV R105, R106 ;  /* 0x0000006a00697202 */ /* 0x000fe20000000f00 */
[----:B------:R-:W-:-:S07]  /*5fde0*/  IMAD.MOV.U32 R64, RZ, RZ, R65 ;  /* 0x000000ffff407224 */ /* 0x000fce00078e0041 */
.L_x_5189:
[----:B------:R-:W-:Y:S05]  /*5fdf0*/  BSYNC.RECONVERGENT B0 ;  /* 0x0000000000007941 */ /* 0x000fea0003800200 */
.L_x_5187:
        /* <DEDUP_REMOVED lines=9> */
.L_x_5191:
[----:B------:R-:W-:Y:S01]  /*5fe90*/  IMAD.MOV.U32 R106, RZ, RZ, R67 ;  /* 0x000000ffff6a7224 */ /* 0x000fe200078e0043 */
[----:B------:R-:W-:Y:S01]  /*5fea0*/  MOV R67, R64 ;  /* 0x0000004000437202 */ /* 0x000fe20000000f00 */
[----:B------:R-:W-:Y:S02]  /*5feb0*/  IMAD.MOV.U32 R65, RZ, RZ, R104 ;  /* 0x000000ffff417224 */ /* 0x000fe400078e0068 */
[----:B------:R-:W-:-:S07]  /*5fec0*/  IMAD.MOV.U32 R104, RZ, RZ, R105 ;  /* 0x000000ffff687224 */ /* 0x000fce00078e0069 */
.L_x_5192:
[----:B------:R-:W-:Y:S05]  /*5fed0*/  BSYNC.RECONVERGENT B0 ;  /* 0x0000000000007941 */ /* 0x000fea0003800200 */
.L_x_5190:
        /* <DEDUP_REMOVED lines=9> */
.L_x_5194:
[----:B------:R-:W-:Y:S01]  /*5ff70*/  IMAD.MOV.U32 R105, RZ, RZ, R66 ;  /* 0x000000ffff697224 */ /* 0x000fe200078e0042 */
[----:B------:R-:W-:Y:S01]  /*5ff80*/  MOV R64, R103 ;  /* 0x0000006700407202 */ /* 0x000fe20000000f00 */
[----:B------:R-:W-:Y:S02]  /*5ff90*/  IMAD.MOV.U32 R66, RZ, RZ, R67 ;  /* 0x000000ffff427224 */ /* 0x000fe400078e0043 */
[----:B------:R-:W-:-:S07]  /*5ffa0*/  IMAD.MOV.U32 R103, RZ, RZ, R104 ;  /* 0x000000ffff677224 */ /* 0x000fce00078e0068 */
.L_x_5195:
[----:B------:R-:W-:Y:S05]  /*5ffb0*/  BSYNC.RECONVERGENT B0 ;  /* 0x0000000000007941 */ /* 0x000fea0003800200 */
.L_x_5193:
        /* <DEDUP_REMOVED lines=9> */
.L_x_5197:
[----:B------:R-:W-:Y:S01]  /*60050*/  MOV R104, R69 ;  /* 0x0000004500687202 */ /* 0x000fe20000000f00 */
[----:B------:R-:W-:Y:S02]  /*60060*/  IMAD.MOV.U32 R67, RZ, RZ, R102 ;  /* 0x000000ffff437224 */ /* 0x000fe400078e0066 */
[----:B------:R-:W-:Y:S02]  /*60070*/  IMAD.MOV.U32 R69, RZ, RZ, R66 ;  /* 0x000000ffff457224 */ /* 0x000fe400078e0042 */
[----:B------:R-:W-:-:S07]  /*60080*/  IMAD.MOV.U32 R102, RZ, RZ, R103 ;  /* 0x000000ffff667224 */ /* 0x000fce00078e0067 */
.L_x_5198:
[----:B------:R-:W-:Y:S05]  /*60090*/  BSYNC.RECONVERGENT B0 ;  /* 0x0000000000007941 */ /* 0x000fea0003800200 */
.L_x_5196:
        /* <DEDUP_REMOVED lines=9> */
.L_x_5200:
[----:B------:R-:W-:Y:S02]  /*60130*/  IMAD.MOV.U32 R103, RZ, RZ, R68 ;  /* 0x000000ffff677224 */ /* 0x000fe400078e0044 */
[----:B------:R-:W-:Y:S02]  /*60140*/  IMAD.MOV.U32 R66, RZ, RZ, R101 ;  /* 0x000000ffff427224 */ /* 0x000fe400078e0065 */
[----:B------:R-:W-:Y:S02]  /*60150*/  IMAD.MOV.U32 R68, RZ, RZ, R69 ;  /* 0x000000ffff447224 */ /* 0x000fe400078e0045 */
[----:B------:R-:W-:-:S07]  /*60160*/  IMAD.MOV.U32 R101, RZ, RZ, R102 ;  /* 0x000000ffff657224 */ /* 0x000fce00078e0066 */
.L_x_5201:
[----:B------:R-:W-:Y:S05]  /*60170*/  BSYNC.RECONVERGENT B0 ;  /* 0x0000000000007941 */ /* 0x000fea0003800200 */
.L_x_5199:
        /* <DEDUP_REMOVED lines=9> */
.L_x_5203:
[----:B------:R-:W-:Y:S02]  /*60210*/  IMAD.MOV.U32 R102, RZ, RZ, R71 ;  /* 0x000000ffff667224 */ /* 0x000fe400078e0047 */
[----:B------:R-:W-:Y:S01]  /*60220*/  IMAD.MOV.U32 R69, RZ, RZ, R100 ;  /* 0x000000ffff457224 */ /* 0x000fe200078e0064 */
[----:B------:R-:W-:Y:S01]  /*60230*/  MOV R100, R101 ;  /* 0x0000006500647202 */ /* 0x000fe20000000f00 */
[----:B------:R-:W-:-:S07]  /*60240*/  IMAD.MOV.U32 R71, RZ, RZ, R68 ;  /* 0x000000ffff477224 */ /* 0x000fce00078e0044 */
.L_x_5204:
[----:B------:R-:W-:Y:S05]  /*60250*/  BSYNC.RECONVERGENT B0 ;  /* 0x0000000000007941 */ /* 0x000fea0003800200 */
.L_x_5202:
        /* <DEDUP_REMOVED lines=9> */
.L_x_5206:
[----:B------:R-:W-:Y:S01]  /*602f0*/  IMAD.MOV.U32 R101, RZ, RZ, R70 ;  /* 0x000000ffff657224 */ /* 0x000fe200078e0046 */
[----:B------:R-:W-:Y:S01]  /*60300*/  MOV R70, R71 ;  /* 0x0000004700467202 */ /* 0x000fe20000000f00 */
[----:B------:R-:W-:Y:S02]  /*60310*/  IMAD.MOV.U32 R68, RZ, RZ, R99 ;  /* 0x000000ffff447224 */ /* 0x000fe400078e0063 */
[----:B------:R-:W-:-:S07]  /*60320*/  IMAD.MOV.U32 R99, RZ, RZ, R100 ;  /* 0x000000ffff637224 */ /* 0x000fce00078e0064 */
.L_x_5207:
[----:B------:R-:W-:Y:S05]  /*60330*/  BSYNC.RECONVERGENT B0 ;  /* 0x0000000000007941 */ /* 0x000fea0003800200 */
.L_x_5205:
        /* <DEDUP_REMOVED lines=9> */
.L_x_5209:
[----:B------:R-:W-:Y:S01]  /*603d0*/  IMAD.MOV.U32 R100, RZ, RZ, R73 ;  /* 0x000000ffff647224 */ /* 0x000fe200078e0049 */
[----:B------:R-:W-:Y:S01]  /*603e0*/  MOV R71, R96 ;  /* 0x0000006000477202 */ /* 0x000fe20000000f00 */
[----:B------:R-:W-:Y:S02]  /*603f0*/  IMAD.MOV.U32 R73, RZ, RZ, R70 ;  /* 0x000000ffff497224 */ /* 0x000fe400078e0046 */
[----:B------:R-:W-:-:S07]  /*60400*/  IMAD.MOV.U32 R96, RZ, RZ, R99 ;  /* 0x000000ffff607224 */ /* 0x000fce00078e0063 */
.L_x_5210:
[----:B------:R-:W-:Y:S05]  /*60410*/  BSYNC.RECONVERGENT B0 ;  /* 0x0000000000007941 */ /* 0x000fea0003800200 */
.L_x_5208:
        /* <DEDUP_REMOVED lines=9> */
.L_x_5212:
[----:B------:R-:W-:Y:S01]  /*604b0*/  MOV R99, R72 ;  /* 0x0000004800637202 */ /* 0x000fe20000000f00 */
[----:B------:R-:W-:Y:S02]  /*604c0*/  IMAD.MOV.U32 R70, RZ, RZ, R97 ;  /* 0x000000ffff467224 */ /* 0x000fe400078e0061 */
[----:B------:R-:W-:Y:S02]  /*604d0*/  IMAD.MOV.U32 R72, RZ, RZ, R73 ;  /* 0x000000ffff487224 */ /* 0x000fe400078e0049 */
[----:B------:R-:W-:-:S07]  /*604e0*/  IMAD.MOV.U32 R97, RZ, RZ, R96 ;  /* 0x000000ffff617224 */ /* 0x000fce00078e0060 */
.L_x_5213:
[----:B------:R-:W-:Y:S05]  /*604f0*/  BSYNC.RECONVERGENT B0 ;  /* 0x0000000000007941 */ /* 0x000fea0003800200 */
.L_x_5211:
        /* <DEDUP_REMOVED lines=9> */
.L_x_5215:
[----:B------:R-:W-:Y:S02]  /*60590*/  IMAD.MOV.U32 R96, RZ, RZ, R75 ;  /* 0x000000ffff607224 */ /* 0x000fe400078e004b */
[----:B------:R-:W-:Y:S02]  /*605a0*/  IMAD.MOV.U32 R73, RZ, RZ, R94 ;  /* 0x000000ffff497224 */ /* 0x000fe400078e005e */
[----:B------:R-:W-:Y:S02]  /*605b0*/  IMAD.MOV.U32 R75, RZ, RZ, R72 ;  /* 0x000000ffff4b7224 */ /* 0x000fe400078e0048 */
[----:B------:R-:W-:-:S07]  /*605c0*/  IMAD.MOV.U32 R94, RZ, RZ, R97 ;  /* 0x000000ffff5e7224 */ /* 0x000fce00078e0061 */
.L_x_5216:
[----:B------:R-:W-:Y:S05]  /*605d0*/  BSYNC.RECONVERGENT B0 ;  /* 0x0000000000007941 */ /* 0x000fea0003800200 */
.L_x_5214:
        /* <DEDUP_REMOVED lines=9> */
.L_x_5218:
[----:B------:R-:W-:Y:S02]  /*60670*/  IMAD.MOV.U32 R97, RZ, RZ, R74 ;  /* 0x000000ffff617224 */ /* 0x000fe400078e004a */
[----:B------:R-:W-:Y:S01]  /*60680*/  IMAD.MOV.U32 R72, RZ, RZ, R95 ;  /* 0x000000ffff487224 */ /* 0x000fe200078e005f */
[----:B------:R-:W-:Y:S01]  /*60690*/  MOV R95, R94 ;  /* 0x0000005e005f7202 */ /* 0x000fe20000000f00 */
[----:B------:R-:W-:-:S07]  /*606a0*/  IMAD.MOV.U32 R74, RZ, RZ, R75 ;  /* 0x000000ffff4a7224 */ /* 0x000fce00078e004b */
.L_x_5219:
[----:B------:R-:W-:Y:S05]  /*606b0*/  BSYNC.RECONVERGENT B0 ;  /* 0x0000000000007941 */ /* 0x000fea0003800200 */
.L_x_5217:
        /* <DEDUP_REMOVED lines=9> */
.L_x_5221:
[----:B------:R-:W-:Y:S01]  /*60750*/  IMAD.MOV.U32 R94, RZ, RZ, R77 ;  /* 0x000000ffff5e7224 */ /* 0x000fe200078e004d */
[----:B------:R-:W-:Y:S01]  /*60760*/  MOV R77, R74 ;  /* 0x0000004a004d7202 */ /* 0x000fe20000000f00 */
[----:B------:R-:W-:Y:S02]  /*60770*/  IMAD.MOV.U32 R75, RZ, RZ, R92 ;  /* 0x000000ffff4b7224 */ /* 0x000fe400078e005c */
[----:B------:R-:W-:-:S07]  /*60780*/  IMAD.MOV.U32 R92, RZ, RZ, R95 ;  /* 0x000000ffff5c7224 */ /* 0x000fce00078e005f */
.L_x_5222:
[----:B------:R-:W-:Y:S05]  /*60790*/  BSYNC.RECONVERGENT B0 ;  /* 0x0000000000007941 */ /* 0x000fea0003800200 */
.L_x_5220:
        /* <DEDUP_REMOVED lines=9> */
.L_x_5224:
[----:B------:R-:W-:Y:S01]  /*60830*/  IMAD.MOV.U32 R95, RZ, RZ, R76 ;  /* 0x000000ffff5f7224 */ /* 0x000fe200078e004c */
[----:B------:R-:W-:Y:S01]  /*60840*/  MOV R74, R93 ;  /* 0x0000005d004a7202 */ /* 0x000fe20000000f00 */
[----:B------:R-:W-:Y:S02]  /*60850*/  IMAD.MOV.U32 R76, RZ, RZ, R77 ;  /* 0x000000ffff4c7224 */ /* 0x000fe400078e004d */
[----:B------:R-:W-:-:S07]  /*60860*/  IMAD.MOV.U32 R93, RZ, RZ, R92 ;  /* 0x000000ffff5d7224 */ /* 0x000fce00078e005c */
.L_x_5225:
[----:B------:R-:W-:Y:S05]  /*60870*/  BSYNC.RECONVERGENT B0 ;  /* 0x0000000000007941 */ /* 0x000fea0003800200 */
.L_x_5223:
        /* <DEDUP_REMOVED lines=9> */
.L_x_5227:
[----:B------:R-:W-:Y:S01]  /*60910*/  MOV R92, R79 ;  /* 0x0000004f005c7202 */ /* 0x000fe20000000f00 */
[----:B------:R-:W-:Y:S02]  /*60920*/  IMAD.MOV.U32 R77, RZ, RZ, R90 ;  /* 0x000000ffff4d7224 */ /* 0x000fe400078e005a */
[----:B------:R-:W-:Y:S02]  /*60930*/  IMAD.MOV.U32 R79, RZ, RZ, R76 ;  /* 0x000000ffff4f7224 */ /* 0x000fe400078e004c */
[----:B------:R-:W-:-:S07]  /*60940*/  IMAD.MOV.U32 R90, RZ, RZ, R93 ;  /* 0x000000ffff5a7224 */ /* 0x000fce00078e005d */
.L_x_5228:
[----:B------:R-:W-:Y:S05]  /*60950*/  BSYNC.RECONVERGENT B0 ;  /* 0x0000000000007941 */ /* 0x000fea0003800200 */
.L_x_5226:
        /* <DEDUP_REMOVED lines=9> */
.L_x_5230:
[----:B------:R-:W-:Y:S02]  /*609f0*/  IMAD.MOV.U32 R93, RZ, RZ, R78 ;  /* 0x000000ffff5d7224 */ /* 0x000fe400078e004e */
[----:B------:R-:W-:Y:S02]  /*60a00*/  IMAD.MOV.U32 R76, RZ, RZ, R91 ;  /* 0x000000ffff4c7224 */ /* 0x000fe400078e005b */
[----:B------:R-:W-:Y:S02]  /*60a10*/  IMAD.MOV.U32 R78, RZ, RZ, R79 ;  /* 0x000000ffff4e7224 */ /* 0x000fe400078e004f */
[----:B------:R-:W-:-:S07]  /*60a20*/  IMAD.MOV.U32 R91, RZ, RZ, R90 ;  /* 0x000000ffff5b7224 */ /* 0x000fce00078e005a */
.L_x_5231:
[----:B------:R-:W-:Y:S05]  /*60a30*/  BSYNC.RECONVERGENT B0 ;  /* 0x0000000000007941 */ /* 0x000fea0003800200 */
.L_x_5229:
        /* <DEDUP_REMOVED lines=9> */
.L_x_5233:
[----:B------:R-:W-:Y:S02]  /*60ad0*/  IMAD.MOV.U32 R90, RZ, RZ, R81 ;  /* 0x000000ffff5a7224 */ /* 0x000fe400078e0051 */
[----:B------:R-:W-:Y:S01]  /*60ae0*/  IMAD.MOV.U32 R79, RZ, RZ, R88 ;  /* 0x000000ffff4f7224 */ /* 0x000fe200078e0058 */
[----:B------:R-:W-:Y:S01]  /*60af0*/  MOV R88, R91 ;  /* 0x0000005b00587202 */ /* 0x000fe20000000f00 */
[----:B------:R-:W-:-:S07]  /*60b00*/  IMAD.MOV.U32 R81, RZ, RZ, R78 ;  /* 0x000000ffff517224 */ /* 0x000fce00078e004e */
.L_x_5234:
[----:B------:R-:W-:Y:S05]  /*60b10*/  BSYNC.RECONVERGENT B0 ;  /* 0x0000000000007941 */ /* 0x000fea0003800200 */
.L_x_5232:
        /* <DEDUP_REMOVED lines=9> */
.L_x_5236:
[----:B------:R-:W-:Y:S01]  /*60bb0*/  IMAD.MOV.U32 R91, RZ, RZ, R80 ;  /* 0x000000ffff5b7224 */ /* 0x000fe200078e0050 */
[----:B------:R-:W-:Y:S01]  /*60bc0*/  MOV R80, R81 ;  /* 0x0000005100507202 */ /* 0x000fe20000000f00 */
[----:B------:R-:W-:Y:S02]  /*60bd0*/  IMAD.MOV.U32 R78, RZ, RZ, R89 ;  /* 0x000000ffff4e7224 */ /* 0x000fe400078e0059 */
[----:B------:R-:W-:-:S07]  /*60be0*/  IMAD.MOV.U32 R89, RZ, RZ, R88 ;  /* 0x000000ffff597224 */ /* 0x000fce00078e0058 */
.L_x_5237:
[----:B------:R-:W-:Y:S05]  /*60bf0*/  BSYNC.RECONVERGENT B0 ;  /* 0x0000000000007941 */ /* 0x000fea0003800200 */
.L_x_5235:
        /* <DEDUP_REMOVED lines=9> */
.L_x_5239:
[----:B------:R-:W-:Y:S01]  /*60c90*/  IMAD.MOV.U32 R88, RZ, RZ, R83 ;  /* 0x000000ffff587224 */ /* 0x000fe200078e0053 */
[----:B------:R-:W-:Y:S01]  /*60ca0*/  MOV R81, R86 ;  /* 0x0000005600517202 */ /* 0x000fe20000000f00 */
[----:B------:R-:W-:Y:S02]  /*60cb0*/  IMAD.MOV.U32 R83, RZ, RZ, R80 ;  /* 0x000000ffff537224 */ /* 0x000fe400078e0050 */
[----:B------:R-:W-:-:S07]  /*60cc0*/  IMAD.MOV.U32 R86, RZ, RZ, R89 ;  /* 0x000000ffff567224 */ /* 0x000fce00078e0059 */
.L_x_5240:
[----:B------:R-:W-:Y:S05]  /*60cd0*/  BSYNC.RECONVERGENT B0 ;  /* 0x0000000000007941 */ /* 0x000fea0003800200 */
.L_x_5238:
        /* <DEDUP_REMOVED lines=9> */
.L_x_5242:
[----:B------:R-:W-:Y:S01]  /*60d70*/  MOV R89, R82 ;  /* 0x0000005200597202 */ /* 0x000fe20000000f00 */
[----:B------:R-:W-:Y:S02]  /*60d80*/  IMAD.MOV.U32 R80, RZ, RZ, R87 ;  /* 0x000000ffff507224 */ /* 0x000fe400078e0057 */
[----:B------:R-:W-:Y:S02]  /*60d90*/  IMAD.MOV.U32 R82, RZ, RZ, R83 ;  /* 0x000000ffff527224 */ /* 0x000fe400078e0053 */
[----:B------:R-:W-:-:S07]  /*60da0*/  IMAD.MOV.U32 R87, RZ, RZ, R86 ;  /* 0x000000ffff577224 */ /* 0x000fce00078e0056 */
.L_x_5243:
[----:B------:R-:W-:Y:S05]  /*60db0*/  BSYNC.RECONVERGENT B0 ;  /* 0x0000000000007941 */ /* 0x000fea0003800200 */
.L_x_5241:
        /* <DEDUP_REMOVED lines=9> */
.L_x_5245:
[----:B------:R-:W-:Y:S02]  /*60e50*/  IMAD.MOV.U32 R86, RZ, RZ, R85 ;  /* 0x000000ffff567224 */ /* 0x000fe400078e0055 */
[----:B------:R-:W-:Y:S02]  /*60e60*/  IMAD.MOV.U32 R83, RZ, RZ, R84 ;  /* 0x000000ffff537224 */ /* 0x000fe400078e0054 */
[----:B------:R-:W-:Y:S02]  /*60e70*/  IMAD.MOV.U32 R85, RZ, RZ, R82 ;  /* 0x000000ffff557224 */ /* 0x000fe400078e0052 */
[----:B------:R-:W-:-:S07]  /*60e80*/  IMAD.MOV.U32 R84, RZ, RZ, R87 ;  /* 0x000000ffff547224 */ /* 0x000fce00078e0057 */
.L_x_5246:
[----:B------:R-:W-:Y:S05]  /*60e90*/  BSYNC.RECONVERGENT B0 ;  /* 0x0000000000007941 */ /* 0x000fea0003800200 */
.L_x_5244:
        /* <DEDUP_REMOVED lines=9> */
.L_x_5248:
[----:B------:R-:W-:Y:S02]  /*60f30*/  IMAD.MOV.U32 R87, RZ, RZ, R34 ;  /* 0x000000ffff577224 */ /* 0x000fe400078e0022 */
[----:B------:R-:W-:Y:S01]  /*60f40*/  IMAD.MOV.U32 R82, RZ, RZ, R35 ;  /* 0x000000ffff527224 */ /* 0x000fe200078e0023 */
[----:B------:R-:W-:Y:S01]  /*60f50*/  MOV R35, R84 ;  /* 0x0000005400237202 */ /* 0x000fe20000000f00 */
[----:B------:R-:W-:-:S07]  /*60f60*/  IMAD.MOV.U32 R34, RZ, RZ, R85 ;  /* 0x000000ffff227224 */ /* 0x000fce00078e0055 */
.L_x_5249:
[----:B------:R-:W-:Y:S05]  /*60f70*/  BSYNC.RECONVERGENT B0 ;  /* 0x0000000000007941 */ /* 0x000fea0003800200 */
.L_x_5247:
        /* <DEDUP_REMOVED lines=9> */
.L_x_5251:
[----:B------:R-:W-:Y:S01]  /*61010*/  IMAD.MOV.U32 R84, RZ, RZ, R33 ;  /* 0x000000ffff547224 */ /* 0x000fe200078e0021 */
[----:B------:R-:W-:Y:S01]  /*61020*/  MOV R33, R34 ;  /* 0x0000002200217202 */ /* 0x000fe20000000f00 */
[----:B------:R-:W-:Y:S02]  /*61030*/  IMAD.MOV.U32 R85, RZ, RZ, R32 ;  /* 0x000000ffff557224 */ /* 0x000fe400078e0020 */
[----:B------:R-:W-:-:S07]  /*61040*/  IMAD.MOV.U32 R32, RZ, RZ, R35 ;  /* 0x000000ffff207224 */ /* 0x000fce00078e0023 */
.L_x_5252:
[----:B------:R-:W-:Y:S05]  /*61050*/  BSYNC.RECONVERGENT B0 ;  /* 0x0000000000007941 */ /* 0x000fea0003800200 */
.L_x_5250:
        /* <DEDUP_REMOVED lines=9> */
.L_x_5254:
[----:B------:R-:W-:Y:S01]  /*610f0*/  IMAD.MOV.U32 R35, RZ, RZ, R30 ;  /* 0x000000ffff237224 */ /* 0x000fe200078e001e */
[----:B------:R-:W-:Y:S01]  /*61100*/  MOV R34, R31 ;  /* 0x0000001f00227202 */ /* 0x000fe20000000f00 */
[----:B------:R-:W-:Y:S02]  /*61110*/  IMAD.MOV.U32 R30, RZ, RZ, R33 ;  /* 0x000000ffff1e7224 */ /* 0x000fe400078e0021 */
[----:B------:R-:W-:-:S07]  /*61120*/  IMAD.MOV.U32 R31, RZ, RZ, R32 ;  /* 0x000000ffff1f7224 */ /* 0x000fce00078e0020 */
.L_x_5255:
[----:B------:R-:W-:Y:S05]  /*61130*/  BSYNC.RECONVERGENT B0 ;  /* 0x0000000000007941 */ /* 0x000fea0003800200 */
.L_x_5253:
        /* <DEDUP_REMOVED lines=9> */
.L_x_5257:
[----:B------:R-:W-:Y:S01]  /*611d0*/  MOV R32, R29 ;  /* 0x0000001d00207202 */ /* 0x000fe20000000f00 */
[----:B------:R-:W-:Y:S02]  /*611e0*/  IMAD.MOV.U32 R33, RZ, RZ, R28 ;  /* 0x000000ffff217224 */ /* 0x000fe400078e001c */
[----:B------:R-:W-:Y:S02]  /*611f0*/  IMAD.MOV.U32 R29, RZ, RZ, R30 ;  /* 0x000000ffff1d7224 */ /* 0x000fe400078e001e */
[----:B------:R-:W-:-:S07]  /*61200*/  IMAD.MOV.U32 R28, RZ, RZ, R31 ;  /* 0x000000ffff1c7224 */ /* 0x000fce00078e001f */
.L_x_5258:
[----:B------:R-:W-:Y:S05]  /*61210*/  BSYNC.RECONVERGENT B0 ;  /* 0x0000000000007941 */ /* 0x000fea0003800200 */
.L_x_5256:
        /* <DEDUP_REMOVED lines=9> */
.L_x_5260:
[----:B------:R-:W-:Y:S02]  /*612b0*/  IMAD.MOV.U32 R31, RZ, RZ, R26 ;  /* 0x000000ffff1f7224 */ /* 0x000fe400078e001a */
[----:B------:R-:W-:Y:S02]  /*612c0*/  IMAD.MOV.U32 R30, RZ, RZ, R27 ;  /* 0x000000ffff1e7224 */ /* 0x000fe400078e001b */
[----:B------:R-:W-:Y:S02]  /*612d0*/  IMAD.MOV.U32 R26, RZ, RZ, R29 ;  /* 0x000000ffff1a7224 */ /* 0x000fe400078e001d */
[----:B------:R-:W-:-:S07]  /*612e0*/  IMAD.MOV.U32 R27, RZ, RZ, R28 ;  /* 0x000000ffff1b7224 */ /* 0x000fce00078e001c */
.L_x_5261:
[----:B------:R-:W-:Y:S05]  /*612f0*/  BSYNC.RECONVERGENT B0 ;  /* 0x0000000000007941 */ /* 0x000fea0003800200 */
.L_x_5259:
        /* <DEDUP_REMOVED lines=9> */
.L_x_5263:
[----:B------:R-:W-:Y:S02]  /*61390*/  IMAD.MOV.U32 R28, RZ, RZ, R25 ;  /* 0x000000ffff1c7224 */ /* 0x000fe400078e0019 */
[----:B------:R-:W-:Y:S01]  /*613a0*/  IMAD.MOV.U32 R29, RZ, RZ, R24 ;  /* 0x000000ffff1d7224 */ /* 0x000fe200078e0018 */
[----:B------:R-:W-:Y:S01]  /*613b0*/  MOV R24, R27 ;  /* 0x0000001b00187202 */ /* 0x000fe20000000f00 */
[----:B------:R-:W-:-:S07]  /*613c0*/  IMAD.MOV.U32 R25, RZ, RZ, R26 ;  /* 0x000000ffff197224 */ /* 0x000fce00078e001a */
.L_x_5264:
[----:B------:R-:W-:Y:S05]  /*613d0*/  BSYNC.RECONVERGENT B0 ;  /* 0x0000000000007941 */ /* 0x000fea0003800200 */
.L_x_5262:
        /* <DEDUP_REMOVED lines=9> */
.L_x_5266:
[----:B------:R-:W-:Y:S01]  /*61470*/  IMAD.MOV.U32 R27, RZ, RZ, R22 ;  /* 0x000000ffff1b7224 */ /* 0x000fe200078e0016 */
[----:B------:R-:W-:Y:S01]  /*61480*/  MOV R22, R25 ;  /* 0x0000001900167202 */ /* 0x000fe20000000f00 */
[----:B------:R-:W-:Y:S02]  /*61490*/  IMAD.MOV.U32 R26, RZ, RZ, R23 ;  /* 0x000000ffff1a7224 */ /* 0x000fe400078e0017 */
[----:B------:R-:W-:-:S07]  /*614a0*/  IMAD.MOV.U32 R23, RZ, RZ, R24 ;  /* 0x000000ffff177224 */ /* 0x000fce00078e0018 */
.L_x_5267:
[----:B------:R-:W-:Y:S05]  /*614b0*/  BSYNC.RECONVERGENT B0 ;  /* 0x0000000000007941 */ /* 0x000fea0003800200 */
.L_x_5265:
        /* <DEDUP_REMOVED lines=9> */
.L_x_5269:
[----:B------:R-:W-:Y:S01]  /*61550*/  IMAD.MOV.U32 R24, RZ, RZ, R21 ;  /* 0x000000ffff187224 */ /* 0x000fe200078e0015 */
[----:B------:R-:W-:Y:S01]  /*61560*/  MOV R25, R20 ;  /* 0x0000001400197202 */ /* 0x000fe20000000f00 */
[----:B------:R-:W-:Y:S02]  /*61570*/  IMAD.MOV.U32 R21, RZ, RZ, R22 ;  /* 0x000000ffff157224 */ /* 0x000fe400078e0016 */
[----:B------:R-:W-:-:S07]  /*61580*/  IMAD.MOV.U32 R20, RZ, RZ, R23 ;  /* 0x000000ffff147224 */ /* 0x000fce00078e0017 */
.L_x_5270:
[----:B------:R-:W-:Y:S05]  /*61590*/  BSYNC.RECONVERGENT B0 ;  /* 0x0000000000007941 */ /* 0x000fea0003800200 */
.L_x_5268:
        /* <DEDUP_REMOVED lines=9> */
.L_x_5272:
[----:B------:R-:W-:Y:S01]  /*61630*/  MOV R23, R18 ;  /* 0x0000001200177202 */ /* 0x000fe20000000f00 */
[----:B------:R-:W-:Y:S02]  /*61640*/  IMAD.MOV.U32 R22, RZ, RZ, R19 ;  /* 0x000000ffff167224 */ /* 0x000fe400078e0013 */
[----:B------:R-:W-:Y:S02]  /*61650*/  IMAD.MOV.U32 R18, RZ, RZ, R21 ;  /* 0x000000ffff127224 */ /* 0x000fe400078e0015 */
[----:B------:R-:W-:-:S07]  /*61660*/  IMAD.MOV.U32 R19, RZ, RZ, R20 ;  /* 0x000000ffff137224 */ /* 0x000fce00078e0014 */
.L_x_5273:
[----:B------:R-:W-:Y:S05]  /*61670*/  BSYNC.RECONVERGENT B0 ;  /* 0x0000000000007941 */ /* 0x000fea0003800200 */
.L_x_5271:
        /* <DEDUP_REMOVED lines=9> */
.L_x_5275:
[----:B------:R-:W-:Y:S02]  /*61710*/  IMAD.MOV.U32 R20, RZ, RZ, R17 ;  /* 0x000000ffff147224 */ /* 0x000fe400078e0011 */
[----:B------:R-:W-:Y:S02]  /*61720*/  IMAD.MOV.U32 R21, RZ, RZ, R16 ;  /* 0x000000ffff157224 */ /* 0x000fe400078e0010 */
[----:B------:R-:W-:Y:S02]  /*61730*/  IMAD.MOV.U32 R17, RZ, RZ, R18 ;  /* 0x000000ffff117224 */ /* 0x000fe400078e0012 */
[----:B------:R-:W-:-:S07]  /*61740*/  IMAD.MOV.U32 R16, RZ, RZ, R19 ;  /* 0x000000ffff107224 */ /* 0x000fce00078e0013 */
.L_x_5276:
[----:B------:R-:W-:Y:S05]  /*61750*/  BSYNC.RECONVERGENT B0 ;  /* 0x0000000000007941 */ /* 0x000fea0003800200 */
.L_x_5274:
        /* <DEDUP_REMOVED lines=9> */
.L_x_5278:
[----:B------:R-:W-:Y:S02]  /*617f0*/  IMAD.MOV.U32 R19, RZ, RZ, R14 ;  /* 0x000000ffff137224 */ /* 0x000fe400078e000e */
[----:B------:R-:W-:Y:S01]  /*61800*/  IMAD.MOV.U32 R18, RZ, RZ, R15 ;  /* 0x000000ffff127224 */ /* 0x000fe200078e000f */
[----:B------:R-:W-:Y:S01]  /*61810*/  MOV R15, R16 ;  /* 0x00000010000f7202 */ /* 0x000fe20000000f00 */
[----:B------:R-:W-:-:S07]  /*61820*/  IMAD.MOV.U32 R14, RZ, RZ, R17 ;  /* 0x000000ffff0e7224 */ /* 0x000fce00078e0011 */
.L_x_5279:
[----:B------:R-:W-:Y:S05]  /*61830*/  BSYNC.RECONVERGENT B0 ;  /* 0x0000000000007941 */ /* 0x000fea0003800200 */
.L_x_5277:
        /* <DEDUP_REMOVED lines=9> */
.L_x_5281:
[----:B------:R-:W-:Y:S01]  /*618d0*/  IMAD.MOV.U32 R16, RZ, RZ, R13 ;  /* 0x000000ffff107224 */ /* 0x000fe200078e000d */
[----:B------:R-:W-:Y:S01]  /*618e0*/  MOV R13, R14 ;  /* 0x0000000e000d7202 */ /* 0x000fe20000000f00 */
[----:B------:R-:W-:Y:S02]  /*618f0*/  IMAD.MOV.U32 R17, RZ, RZ, R0 ;  /* 0x000000ffff117224 */ /* 0x000fe400078e0000 */
[----:B------:R-:W-:-:S07]  /*61900*/  IMAD.MOV.U32 R0, RZ, RZ, R15 ;  /* 0x000000ffff007224 */ /* 0x000fce00078e000f */
.L_x_5282:
[----:B------:R-:W-:Y:S05]  /*61910*/  BSYNC.RECONVERGENT B0 ;  /* 0x0000000000007941 */ /* 0x000fea0003800200 */
.L_x_5280:
        /* <DEDUP_REMOVED lines=9> */
.L_x_5284:
[----:B------:R-:W-:Y:S01]  /*619b0*/  IMAD.MOV.U32 R15, RZ, RZ, R12 ;  /* 0x000000ffff0f7224 */ /* 0x000fe200078e000c */
[----:B------:R-:W-:Y:S01]  /*619c0*/  MOV R14, R11 ;  /* 0x0000000b000e7202 */ /* 0x000fe20000000f00 */
[----:B------:R-:W-:Y:S02]  /*619d0*/  IMAD.MOV.U32 R12, RZ, RZ, R13 ;  /* 0x000000ffff0c7224 */ /* 0x000fe400078e000d */
[----:B------:R-:W-:-:S07]  /*619e0*/  IMAD.MOV.U32 R11, RZ, RZ, R0 ;  /* 0x000000ffff0b7224 */ /* 0x000fce00078e0000 */
.L_x_5285:
[----:B------:R-:W-:Y:S05]  /*619f0*/  BSYNC.RECONVERGENT B0 ;  /* 0x0000000000007941 */ /* 0x000fea0003800200 */
.L_x_5283:
        /* <DEDUP_REMOVED lines=9> */
.L_x_5287:
[----:B------:R-:W-:Y:S01]  /*61a90*/  MOV R0, R9 ;  /* 0x0000000900007202 */ /* 0x000fe20000000f00 */
[----:B------:R-:W-:Y:S02]  /*61aa0*/  IMAD.MOV.U32 R13, RZ, RZ, R10 ;  /* 0x000000ffff0d7224 */ /* 0x000fe400078e000a */
[----:B------:R-:W-:Y:S02]  /*61ab0*/  IMAD.MOV.U32 R9, RZ, RZ, R12 ;  /* 0x000000ffff097224 */ /* 0x000fe400078e000c */
[----:B------:R-:W-:-:S07]  /*61ac0*/  IMAD.MOV.U32 R10, RZ, RZ, R11 ;  /* 0x000000ffff0a7224 */ /* 0x000fce00078e000b */
.L_x_5288:
[----:B------:R-:W-:Y:S05]  /*61ad0*/  BSYNC.RECONVERGENT B0 ;  /* 0x0000000000007941 */ /* 0x000fea0003800200 */
.L_x_5286:
        /* <DEDUP_REMOVED lines=9> */
.L_x_5290:
[----:B------:R-:W-:Y:S02]  /*61b70*/  IMAD.MOV.U32 R11, RZ, RZ, R8 ;  /* 0x000000ffff0b7224 */ /* 0x000fe400078e0008 */
[----:B------:R-:W-:Y:S02]  /*61b80*/  IMAD.MOV.U32 R12, RZ, RZ, R7 ;  /* 0x000000ffff0c7224 */ /* 0x000fe400078e0007 */
[----:B------:R-:W-:Y:S02]  /*61b90*/  IMAD.MOV.U32 R8, RZ, RZ, R9 ;  /* 0x000000ffff087224 */ /* 0x000fe400078e0009 */
[----:B------:R-:W-:-:S07]  /*61ba0*/  IMAD.MOV.U32 R7, RZ, RZ, R10 ;  /* 0x000000ffff077224 */ /* 0x000fce00078e000a */
.L_x_5291:
[----:B------:R-:W-:Y:S05]  /*61bb0*/  BSYNC.RECONVERGENT B0 ;  /* 0x0000000000007941 */ /* 0x000fea0003800200 */
.L_x_5289:
        /* <DEDUP_REMOVED lines=9> */
.L_x_5293:
[----:B------:R-:W-:Y:S02]  /*61c50*/  IMAD.MOV.U32 R10, RZ, RZ, R135 ;  /* 0x000000ffff0a7224 */ /* 0x000fe400078e0087 */
[----:B------:R-:W-:Y:S01]  /*61c60*/  IMAD.MOV.U32 R9, RZ, RZ, R134 ;  /* 0x000000ffff097224 */ /* 0x000fe200078e0086 */
[----:B------:R-:W-:Y:S01]  /*61c70*/  MOV R134, R7 ;  /* 0x0000000700867202 */ /* 0x000fe20000000f00 */
[----:B------:R-:W-:-:S07]  /*61c80*/  IMAD.MOV.U32 R135, RZ, RZ, R8 ;  /* 0x000000ffff877224 */ /* 0x000fce00078e0008 */
.L_x_5294:
[----:B------:R-:W-:Y:S05]  /*61c90*/  BSYNC.RECONVERGENT B0 ;  /* 0x0000000000007941 */ /* 0x000fea0003800200 */
.L_x_5292:
        /* <DEDUP_REMOVED lines=9> */
.L_x_5296:
[----:B------:R-:W-:Y:S01]  /*61d30*/  IMAD.MOV.U32 R7, RZ, RZ, R36 ;  /* 0x000000ffff077224 */ /* 0x000fe200078e0024 */
[----:B------:R-:W-:Y:S01]  /*61d40*/  MOV R36, R135 ;  /* 0x0000008700247202 */ /* 0x000fe20000000f00 */
[----:B------:R-:W-:Y:S02]  /*61d50*/  IMAD.MOV.U32 R8, RZ, RZ, R133 ;  /* 0x000000ffff087224 */ /* 0x000fe400078e0085 */
[----:B------:R-:W-:-:S07]  /*61d60*/  IMAD.MOV.U32 R133, RZ, RZ, R134 ;  /* 0x000000ffff857224 */ /* 0x000fce00078e0086 */
.L_x_5297:
[----:B------:R-:W-:Y:S05]  /*61d70*/  BSYNC.RECONVERGENT B0 ;  /* 0x0000000000007941 */ /* 0x000fea0003800200 */
.L_x_5295:
        /* <DEDUP_REMOVED lines=9> */
.L_x_5299:
[----:B------:R-:W-:Y:S01]  /*61e10*/  IMAD.MOV.U32 R134, RZ, RZ, R39 ;  /* 0x000000ffff867224 */ /* 0x000fe200078e0027 */
[----:B------:R-:W-:Y:S01]  /*61e20*/  MOV R135, R132 ;  /* 0x0000008400877202 */ /* 0x000fe20000000f00 */
[----:B------:R-:W-:Y:S02]  /*61e30*/  IMAD.MOV.U32 R39, RZ, RZ, R36 ;  /* 0x000000ffff277224 */ /* 0x000fe400078e0024 */
[----:B------:R-:W-:-:S07]  /*61e40*/  IMAD.MOV.U32 R132, RZ, RZ, R133 ;  /* 0x000000ffff847224 */ /* 0x000fce00078e0085 */
.L_x_5300:
[----:B------:R-:W-:Y:S05]  /*61e50*/  BSYNC.RECONVERGENT B0 ;  /* 0x0000000000007941 */ /* 0x000fea0003800200 */
.L_x_5298:
        /* <DEDUP_REMOVED lines=9> */
.L_x_5302:
[----:B------:R-:W-:Y:S01]  /*61ef0*/  MOV R133, R38 ;  /* 0x0000002600857202 */ /* 0x000fe20000000f00 */
[----:B------:R-:W-:Y:S02]  /*61f00*/  IMAD.MOV.U32 R36, RZ, RZ, R131 ;  /* 0x000000ffff247224 */ /* 0x000fe400078e0083 */
[----:B------:R-:W-:Y:S02]  /*61f10*/  IMAD.MOV.U32 R38, RZ, RZ, R39 ;  /* 0x000000ffff267224 */ /* 0x000fe400078e0027 */
[----:B------:R-:W-:-:S07]  /*61f20*/  IMAD.MOV.U32 R131, RZ, RZ, R132 ;  /* 0x000000ffff837224 */ /* 0x000fce00078e0084 */
.L_x_5303:
[----:B------:R-:W-:Y:S05]  /*61f30*/  BSYNC.RECONVERGENT B0 ;  /* 0x0000000000007941 */ /* 0x000fea0003800200 */
.L_x_5301:
        /* <DEDUP_REMOVED lines=9> */
.L_x_5305:
[----:B------:R-:W-:Y:S02]  /*61fd0*/  IMAD.MOV.U32 R132, RZ, RZ, R37 ;  /* 0x000000ffff847224 */ /* 0x000fe400078e0025 */
[----:B------:R-:W-:Y:S02]  /*61fe0*/  IMAD.MOV.U32 R39, RZ, RZ, R98 ;  /* 0x000000ffff277224 */ /* 0x000fe400078e0062 */
[----:B------:R-:W-:Y:S02]  /*61ff0*/  IMAD.MOV.U32 R37, RZ, RZ, R38 ;  /* 0x000000ffff257224 */ /* 0x000fe400078e0026 */
[----:B------:R-:W-:-:S07]  /*62000*/  IMAD.MOV.U32 R98, RZ, RZ, R131 ;  /* 0x000000ffff627224 */ /* 0x000fce00078e0083 */
.L_x_5306:
[----:B------:R-:W-:Y:S05]  /*62010*/  BSYNC.RECONVERGENT B0 ;  /* 0x0000000000007941 */ /* 0x000fea0003800200 */
.L_x_5304:
        /* <DEDUP_REMOVED lines=18> */
.L_x_5308:
[----:B------:R-:W-:Y:S01]  /*62140*/  IMAD.MOV.U32 R38, RZ, RZ, R129 ;  /* 0x000000ffff267224 */ /* 0x000fe200078e0081 */
[----:B------:R-:W-:Y:S01]  /*62150*/  MOV R131, R40 ;  /* 0x0000002800837202 */ /* 0x000fe20000000f00 */
[----:B------:R-:W-:Y:S02]  /*62160*/  IMAD.MOV.U32 R129, RZ, RZ, R130 ;  /* 0x000000ffff817224 */ /* 0x000fe400078e0082 */
[----:B------:R-:W-:-:S07]  /*62170*/  IMAD.MOV.U32 R40, RZ, RZ, R41 ;  /* 0x000000ffff287224 */ /* 0x000fce00078e0029 */
.L_x_5309:
[----:B------:R-:W-:Y:S05]  /*62180*/  BSYNC.RECONVERGENT B0 ;  /* 0x0000000000007941 */ /* 0x000fea0003800200 */
.L_x_5307:
        /* <DEDUP_REMOVED lines=9> */
.L_x_5311:
[----:B------:R-:W-:Y:S01]  /*62220*/  MOV R41, R128 ;  /* 0x0000008000297202 */ /* 0x000fe20000000f00 */
[----:B------:R-:W-:Y:S02]  /*62230*/  IMAD.MOV.U32 R130, RZ, RZ, R43 ;  /* 0x000000ffff827224 */ /* 0x000fe400078e002b */
[----:B------:R-:W-:Y:S02]  /*62240*/  IMAD.MOV.U32 R128, RZ, RZ, R129 ;  /* 0x000000ffff807224 */ /* 0x000fe400078e0081 */
[----:B------:R-:W-:-:S07]  /*62250*/  IMAD.MOV.U32 R43, RZ, RZ, R40 ;  /* 0x000000ffff2b7224 */ /* 0x000fce00078e0028 */
.L_x_5312:
[----:B------:R-:W-:Y:S05]  /*62260*/  BSYNC.RECONVERGENT B0 ;  /* 0x0000000000007941 */ /* 0x000fea0003800200 */
.L_x_5310:
        /* <DEDUP_REMOVED lines=9> */
.L_x_5314:
[----:B------:R-:W-:Y:S02]  /*62300*/  IMAD.MOV.U32 R40, RZ, RZ, R127 ;  /* 0x000000ffff287224 */ /* 0x000fe400078e007f */
[----:B------:R-:W-:Y:S02]  /*62310*/  IMAD.MOV.U32 R129, RZ, RZ, R42 ;  /* 0x000000ffff817224 */ /* 0x000fe400078e002a */
[----:B------:R-:W-:Y:S02]  /*62320*/  IMAD.MOV.U32 R127, RZ, RZ, R128 ;  /* 0x000000ffff7f7224 */ /* 0x000fe400078e0080 */
[----:B------:R-:W-:-:S07]  /*62330*/  IMAD.MOV.U32 R42, RZ, RZ, R43 ;  /* 0x000000ffff2a7224 */ /* 0x000fce00078e002b */
.L_x_5315:
[----:B------:R-:W-:Y:S05]  /*62340*/  BSYNC.RECONVERGENT B0 ;  /* 0x0000000000007941 */ /* 0x000fea0003800200 */
.L_x_5313:
        /* <DEDUP_REMOVED lines=9> */
.L_x_5317:
[----:B------:R-:W-:Y:S02]  /*623e0*/  IMAD.MOV.U32 R43, RZ, RZ, R126 ;  /* 0x000000ffff2b7224 */ /* 0x000fe400078e007e */
[----:B------:R-:W-:Y:S01]  /*623f0*/  IMAD.MOV.U32 R128, RZ, RZ, R45 ;  /* 0x000000ffff807224 */ /* 0x000fe200078e002d */
[----:B------:R-:W-:Y:S01]  /*62400*/  MOV R45, R42 ;  /* 0x0000002a002d7202 */ /* 0x000fe20000000f00 */
[----:B------:R-:W-:-:S07]  /*62410*/  IMAD.MOV.U32 R126, RZ, RZ, R127 ;  /* 0x000000ffff7e7224 */ /* 0x000fce00078e007f */
.L_x_5318:
[----:B------:R-:W-:Y:S05]  /*62420*/  BSYNC.RECONVERGENT B0 ;  /* 0x0000000000007941 */ /* 0x000fea0003800200 */
.L_x_5316:
        /* <DEDUP_REMOVED lines=9> */
.L_x_5320:
[----:B------:R-:W-:Y:S01]  /*624c0*/  IMAD.MOV.U32 R42, RZ, RZ, R125 ;  /* 0x000000ffff2a7224 */ /* 0x000fe200078e007d */
[----:B------:R-:W-:Y:S01]  /*624d0*/  MOV R125, R126 ;  /* 0x0000007e007d7202 */ /* 0x000fe20000000f00 */
[----:B------:R-:W-:Y:S02]  /*624e0*/  IMAD.MOV.U32 R127, RZ, RZ, R44 ;  /* 0x000000ffff7f7224 */ /* 0x000fe400078e002c */
[----:B------:R-:W-:-:S07]  /*624f0*/  IMAD.MOV.U32 R44, RZ, RZ, R45 ;  /* 0x000000ffff2c7224 */ /* 0x000fce00078e002d */
.L_x_5321:
[----:B------:R-:W-:Y:S05]  /*62500*/  BSYNC.RECONVERGENT B0 ;  /* 0x0000000000007941 */ /* 0x000fea0003800200 */
.L_x_5319:
        /* <DEDUP_REMOVED lines=9> */
.L_x_5323:
[----:B------:R-:W-:Y:S01]  /*625a0*/  IMAD.MOV.U32 R45, RZ, RZ, R124 ;  /* 0x000000ffff2d7224 */ /* 0x000fe200078e007c */
[----:B------:R-:W-:Y:S01]  /*625b0*/  MOV R126, R47 ;  /* 0x0000002f007e7202 */ /* 0x000fe20000000f00 */
[----:B------:R-:W-:Y:S02]  /*625c0*/  IMAD.MOV.U32 R124, RZ, RZ, R125 ;  /* 0x000000ffff7c7224 */ /* 0x000fe400078e007d */
[----:B------:R-:W-:-:S07]  /*625d0*/  IMAD.MOV.U32 R47, RZ, RZ, R44 ;  /* 0x000000ffff2f7224 */ /* 0x000fce00078e002c */
.L_x_5324:
[----:B------:R-:W-:Y:S05]  /*625e0*/  BSYNC.RECONVERGENT B0 ;  /* 0x0000000000007941 */ /* 0x000fea0003800200 */
.L_x_5322:
        /* <DEDUP_REMOVED lines=9> */
.L_x_5326:
[----:B------:R-:W-:Y:S01]  /*62680*/  MOV R44, R123 ;  /* 0x0000007b002c7202 */ /* 0x000fe20000000f00 */
[----:B------:R-:W-:Y:S02]  /*62690*/  IMAD.MOV.U32 R125, RZ, RZ, R46 ;  /* 0x000000ffff7d7224 */ /* 0x000fe400078e002e */
[----:B------:R-:W-:Y:S02]  /*626a0*/  IMAD.MOV.U32 R123, RZ, RZ, R124 ;  /* 0x000000ffff7b7224 */ /* 0x000fe400078e007c */
[----:B------:R-:W-:-:S07]  /*626b0*/  IMAD.MOV.U32 R46, RZ, RZ, R47 ;  /* 0x000000ffff2e7224 */ /* 0x000fce00078e002f */
.L_x_5327:
[----:B------:R-:W-:Y:S05]  /*626c0*/  BSYNC.RECONVERGENT B0 ;  /* 0x0000000000007941 */ /* 0x000fea0003800200 */
.L_x_5325:
        /* <DEDUP_REMOVED lines=9> */
.L_x_5329:
[----:B------:R-:W-:Y:S02]  /*62760*/  IMAD.MOV.U32 R47, RZ, RZ, R122 ;  /* 0x000000ffff2f7224 */ /* 0x000fe400078e007a */
[----:B------:R-:W-:Y:S02]  /*62770*/  IMAD.MOV.U32 R124, RZ, RZ, R49 ;  /* 0x000000ffff7c7224 */ /* 0x000fe400078e0031 */
[----:B------:R-:W-:Y:S02]  /*62780*/  IMAD.MOV.U32 R122, RZ, RZ, R123 ;  /* 0x000000ffff7a7224 */ /* 0x000fe400078e007b */
[----:B------:R-:W-:-:S07]  /*62790*/  IMAD.MOV.U32 R49, RZ, RZ, R46 ;  /* 0x000000ffff317224 */ /* 0x000fce00078e002e */
.L_x_5330:
[----:B------:R-:W-:Y:S05]  /*627a0*/  BSYNC.RECONVERGENT B0 ;  /* 0x0000000000007941 */ /* 0x000fea0003800200 */
.L_x_5328:
        /* <DEDUP_REMOVED lines=9> */
.L_x_5332:
[----:B------:R-:W-:Y:S02]  /*62840*/  IMAD.MOV.U32 R46, RZ, RZ, R121 ;  /* 0x000000ffff2e7224 */ /* 0x000fe400078e0079 */
[----:B------:R-:W-:Y:S01]  /*62850*/  IMAD.MOV.U32 R123, RZ, RZ, R48 ;  /* 0x000000ffff7b7224 */ /* 0x000fe200078e0030 */
[----:B------:R-:W-:Y:S01]  /*62860*/  MOV R48, R49 ;  /* 0x0000003100307202 */ /* 0x000fe20000000f00 */
[----:B------:R-:W-:-:S07]  /*62870*/  IMAD.MOV.U32 R121, RZ, RZ, R122 ;  /* 0x000000ffff797224 */ /* 0x000fce00078e007a */
.L_x_5333:
[----:B------:R-:W-:Y:S05]  /*62880*/  BSYNC.RECONVERGENT B0 ;  /* 0x0000000000007941 */ /* 0x000fea0003800200 */
.L_x_5331:
        /* <DEDUP_REMOVED lines=9> */
.L_x_5335:
[----:B------:R-:W-:Y:S01]  /*62920*/  IMAD.MOV.U32 R49, RZ, RZ, R120 ;  /* 0x000000ffff317224 */ /* 0x000fe200078e0078 */
[----:B------:R-:W-:Y:S01]  /*62930*/  MOV R120, R121 ;  /* 0x0000007900787202 */ /* 0x000fe20000000f00 */
[----:B------:R-:W-:Y:S02]  /*62940*/  IMAD.MOV.U32 R122, RZ, RZ, R51 ;  /* 0x000000ffff7a7224 */ /* 0x000fe400078e0033 */
[----:B------:R-:W-:-:S07]  /*62950*/  IMAD.MOV.U32 R51, RZ, RZ, R48 ;  /* 0x000000ffff337224 */ /* 0x000fce00078e0030 */
.L_x_5336:
[----:B------:R-:W-:Y:S05]  /*62960*/  BSYNC.RECONVERGENT B0 ;  /* 0x0000000000007941 */ /* 0x000fea0003800200 */
.L_x_5334:
        /* <DEDUP_REMOVED lines=9> */
.L_x_5338:
[----:B------:R-:W-:Y:S01]  /*62a00*/  IMAD.MOV.U32 R48, RZ, RZ, R119 ;  /* 0x000000ffff307224 */ /* 0x000fe200078e0077 */
[----:B------:R-:W-:Y:S01]  /*62a10*/  MOV R121, R50 ;  /* 0x0000003200797202 */ /* 0x000fe20000000f00 */
[----:B------:R-:W-:Y:S02]  /*62a20*/  IMAD.MOV.U32 R119, RZ, RZ, R120 ;  /* 0x000000ffff777224 */ /* 0x000fe400078e0078 */
[----:B------:R-:W-:-:S07]  /*62a30*/  IMAD.MOV.U32 R50, RZ, RZ, R51 ;  /* 0x000000ffff327224 */ /* 0x000fce00078e0033 */
.L_x_5339:
[----:B------:R-:W-:Y:S05]  /*62a40*/  BSYNC.RECONVERGENT B0 ;  /* 0x0000000000007941 */ /* 0x000fea0003800200 */
.L_x_5337:
        /* <DEDUP_REMOVED lines=9> */
.L_x_5341:
[----:B------:R-:W-:Y:S01]  /*62ae0*/  MOV R51, R118 ;  /* 0x0000007600337202 */ /* 0x000fe20000000f00 */
[----:B------:R-:W-:Y:S02]  /*62af0*/  IMAD.MOV.U32 R120, RZ, RZ, R53 ;  /* 0x000000ffff787224 */ /* 0x000fe400078e0035 */
[----:B------:R-:W-:Y:S02]  /*62b00*/  IMAD.MOV.U32 R118, RZ, RZ, R119 ;  /* 0x000000ffff767224 */ /* 0x000fe400078e0077 */
[----:B------:R-:W-:-:S07]  /*62b10*/  IMAD.MOV.U32 R53, RZ, RZ, R50 ;  /* 0x000000ffff357224 */ /* 0x000fce00078e0032 */
.L_x_5342:
[----:B------:R-:W-:Y:S05]  /*62b20*/  BSYNC.RECONVERGENT B0 ;  /* 0x0000000000007941 */ /* 0x000fea0003800200 */
.L_x_5340:
        /* <DEDUP_REMOVED lines=9> */
.L_x_5344:
[----:B------:R-:W-:Y:S02]  /*62bc0*/  IMAD.MOV.U32 R50, RZ, RZ, R117 ;  /* 0x000000ffff327224 */ /* 0x000fe400078e0075 */
[----:B------:R-:W-:Y:S02]  /*62bd0*/  IMAD.MOV.U32 R119, RZ, RZ, R52 ;  /* 0x000000ffff777224 */ /* 0x000fe400078e0034 */
[----:B------:R-:W-:Y:S02]  /*62be0*/  IMAD.MOV.U32 R117, RZ, RZ, R118 ;  /* 0x000000ffff757224 */ /* 0x000fe400078e0076 */
[----:B------:R-:W-:-:S07]  /*62bf0*/  IMAD.MOV.U32 R52, RZ, RZ, R53 ;  /* 0x000000ffff347224 */ /* 0x000fce00078e0035 */
.L_x_5345:
[----:B------:R-:W-:Y:S05]  /*62c00*/  BSYNC.RECONVERGENT B0 ;  /* 0x0000000000007941 */ /* 0x000fea0003800200 */
.L_x_5343:
        /* <DEDUP_REMOVED lines=9> */
.L_x_5347:
[----:B------:R-:W-:Y:S02]  /*62ca0*/  IMAD.MOV.U32 R53, RZ, RZ, R116 ;  /* 0x000000ffff357224 */ /* 0x000fe400078e0074 */
[----:B------:R-:W-:Y:S01]  /*62cb0*/  IMAD.MOV.U32 R118, RZ, RZ, R55 ;  /* 0x000000ffff767224 */ /* 0x000fe200078e0037 */
[----:B------:R-:W-:Y:S01]  /*62cc0*/  MOV R55, R52 ;  /* 0x0000003400377202 */ /* 0x000fe20000000f00 */
[----:B------:R-:W-:-:S07]  /*62cd0*/  IMAD.MOV.U32 R116, RZ, RZ, R117 ;  /* 0x000000ffff747224 */ /* 0x000fce00078e0075 */
.L_x_5348:
[----:B------:R-:W-:Y:S05]  /*62ce0*/  BSYNC.RECONVERGENT B0 ;  /* 0x0000000000007941 */ /* 0x000fea0003800200 */
.L_x_5346:
        /* <DEDUP_REMOVED lines=9> */
.L_x_5350:
[----:B------:R-:W-:Y:S01]  /*62d80*/  IMAD.MOV.U32 R52, RZ, RZ, R115 ;  /* 0x000000ffff347224 */ /* 0x000fe200078e0073 */
[----:B------:R-:W-:Y:S01]  /*62d90*/  MOV R115, R116 ;  /* 0x0000007400737202 */ /* 0x000fe20000000f00 */
[----:B------:R-:W-:Y:S02]  /*62da0*/  IMAD.MOV.U32 R117, RZ, RZ, R54 ;  /* 0x000000ffff757224 */ /* 0x000fe400078e0036 */
[----:B------:R-:W-:-:S07]  /*62db0*/  IMAD.MOV.U32 R54, RZ, RZ, R55 ;  /* 0x000000ffff367224 */ /* 0x000fce00078e0037 */
.L_x_5351:
[----:B------:R-:W-:Y:S05]  /*62dc0*/  BSYNC.RECONVERGENT B0 ;  /* 0x0000000000007941 */ /* 0x000fea0003800200 */
.L_x_5349:
        /* <DEDUP_REMOVED lines=9> */
.L_x_5353:
[----:B------:R-:W-:Y:S01]  /*62e60*/  IMAD.MOV.U32 R55, RZ, RZ, R114 ;  /* 0x000000ffff377224 */ /* 0x000fe200078e0072 */
[----:B------:R-:W-:Y:S01]  /*62e70*/  MOV R116, R57 ;  /* 0x0000003900747202 */ /* 0x000fe20000000f00 */
[----:B------:R-:W-:Y:S02]  /*62e80*/  IMAD.MOV.U32 R114, RZ, RZ, R115 ;  /* 0x000000ffff727224 */ /* 0x000fe400078e0073 */
[----:B------:R-:W-:-:S07]  /*62e90*/  IMAD.MOV.U32 R57, RZ, RZ, R54 ;  /* 0x000000ffff397224 */ /* 0x000fce00078e0036 */
.L_x_5354:
[----:B------:R-:W-:Y:S05]  /*62ea0*/  BSYNC.RECONVERGENT B0 ;  /* 0x0000000000007941 */ /* 0x000fea0003800200 */
.L_x_5352:
        /* <DEDUP_REMOVED lines=9> */
.L_x_5356:
[----:B------:R-:W-:Y:S01]  /*62f40*/  MOV R54, R113 ;  /* 0x0000007100367202 */ /* 0x000fe20000000f00 */
[----:B------:R-:W-:Y:S02]  /*62f50*/  IMAD.MOV.U32 R115, RZ, RZ, R56 ;  /* 0x000000ffff737224 */ /* 0x000fe400078e0038 */
[----:B------:R-:W-:Y:S02]  /*62f60*/  IMAD.MOV.U32 R113, RZ, RZ, R114 ;  /* 0x000000ffff717224 */ /* 0x000fe400078e0072 */
[----:B------:R-:W-:-:S07]  /*62f70*/  IMAD.MOV.U32 R56, RZ, RZ, R57 ;  /* 0x000000ffff387224 */ /* 0x000fce00078e0039 */
.L_x_5357:
[----:B------:R-:W-:Y:S05]  /*62f80*/  BSYNC.RECONVERGENT B0 ;  /* 0x0000000000007941 */ /* 0x000fea0003800200 */
.L_x_5355:
        /* <DEDUP_REMOVED lines=9> */
.L_x_5359:
[----:B------:R-:W-:Y:S02]  /*63020*/  IMAD.MOV.U32 R57, RZ, RZ, R112 ;  /* 0x000000ffff397224 */ /* 0x000fe400078e0070 */
[----:B------:R-:W-:Y:S02]  /*63030*/  IMAD.MOV.U32 R114, RZ, RZ, R59 ;  /* 0x000000ffff727224 */ /* 0x000fe400078e003b */
[----:B------:R-:W-:Y:S02]  /*63040*/  IMAD.MOV.U32 R112, RZ, RZ, R113 ;  /* 0x000000ffff707224 */ /* 0x000fe400078e0071 */
[----:B------:R-:W-:-:S07]  /*63050*/  IMAD.MOV.U32 R59, RZ, RZ, R56 ;  /* 0x000000ffff3b7224 */ /* 0x000fce00078e0038 */
.L_x_5360:
[----:B------:R-:W-:Y:S05]  /*63060*/  BSYNC.RECONVERGENT B0 ;  /* 0x0000000000007941 */ /* 0x000fea0003800200 */
.L_x_5358:
        /* <DEDUP_REMOVED lines=9> */
.L_x_5362:
[----:B------:R-:W-:Y:S02]  /*63100*/  IMAD.MOV.U32 R56, RZ, RZ, R111 ;  /* 0x000000ffff387224 */ /* 0x000fe400078e006f */
[----:B------:R-:W-:Y:S01]  /*63110*/  IMAD.MOV.U32 R113, RZ, RZ, R58 ;  /* 0x000000ffff717224 */ /* 0x000fe200078e003a */
[----:B------:R-:W-:Y:S01]  /*63120*/  MOV R58, R59 ;  /* 0x0000003b003a7202 */ /* 0x000fe20000000f00 */
[----:B------:R-:W-:-:S07]  /*63130*/  IMAD.MOV.U32 R111, RZ, RZ, R112 ;  /* 0x000000ffff6f7224 */ /* 0x000fce00078e0070 */
.L_x_5363:
[----:B------:R-:W-:Y:S05]  /*63140*/  BSYNC.RECONVERGENT B0 ;  /* 0x0000000000007941 */ /* 0x000fea0003800200 */
.L_x_5361:
        /* <DEDUP_REMOVED lines=9> */
.L_x_5365:
[----:B------:R-:W-:Y:S01]  /*631e0*/  IMAD.MOV.U32 R59, RZ, RZ, R110 ;  /* 0x000000ffff3b7224 */ /* 0x000fe200078e006e */
[----:B------:R-:W-:Y:S01]  /*631f0*/  MOV R110, R111 ;  /* 0x0000006f006e7202 */ /* 0x000fe20000000f00 */
[----:B------:R-:W-:Y:S02]  /*63200*/  IMAD.MOV.U32 R112, RZ, RZ, R61 ;  /* 0x000000ffff707224 */ /* 0x000fe400078e003d */
[----:B------:R-:W-:-:S07]  /*63210*/  IMAD.MOV.U32 R61, RZ, RZ, R58 ;  /* 0x000000ffff3d7224 */ /* 0x000fce00078e003a */
.L_x_5366:
[----:B------:R-:W-:Y:S05]  /*63220*/  BSYNC.RECONVERGENT B0 ;  /* 0x0000000000007941 */ /* 0x000fea0003800200 */
.L_x_5364:
        /* <DEDUP_REMOVED lines=9> */
.L_x_5368:
[----:B------:R-:W-:Y:S01]  /*632c0*/  IMAD.MOV.U32 R58, RZ, RZ, R109 ;  /* 0x000000ffff3a7224 */ /* 0x000fe200078e006d */
[----:B------:R-:W-:Y:S01]  /*632d0*/  MOV R111, R60 ;  /* 0x0000003c006f7202 */ /* 0x000fe20000000f00 */
[----:B------:R-:W-:Y:S02]  /*632e0*/  IMAD.MOV.U32 R109, RZ, RZ, R110 ;  /* 0x000000ffff6d7224 */ /* 0x000fe400078e006e */
[----:B------:R-:W-:-:S07]  /*632f0*/  IMAD.MOV.U32 R60, RZ, RZ, R61 ;  /* 0x000000ffff3c7224 */ /* 0x000fce00078e003d */
.L_x_5369:
[----:B------:R-:W-:Y:S05]  /*63300*/  BSYNC.RECONVERGENT B0 ;  /* 0x0000000000007941 */ /* 0x000fea0003800200 */
.L_x_5367:
        /* <DEDUP_REMOVED lines=9> */
.L_x_5371:
[----:B------:R-:W-:Y:S01]  /*633a0*/  MOV R61, R108 ;  /* 0x0000006c003d7202 */ /* 0x000fe20000000f00 */
[----:B------:R-:W-:Y:S02]  /*633b0*/  IMAD.MOV.U32 R110, RZ, RZ, R63 ;  /* 0x000000ffff6e7224 */ /* 0x000fe400078e003f */
[----:B------:R-:W-:Y:S02]  /*633c0*/  IMAD.MOV.U32 R108, RZ, RZ, R109 ;  /* 0x000000ffff6c7224 */ /* 0x000fe400078e006d */
[----:B------:R-:W-:-:S07]  /*633d0*/  IMAD.MOV.U32 R63, RZ, RZ, R60 ;  /* 0x000000ffff3f7224 */ /* 0x000fce00078e003c */
.L_x_5372:
[----:B------:R-:W-:Y:S05]  /*633e0*/  BSYNC.RECONVERGENT B0 ;  /* 0x0000000000007941 */ /* 0x000fea0003800200 */
.L_x_5370:
        /* <DEDUP_REMOVED lines=9> */
.L_x_5374:
[----:B------:R-:W-:Y:S02]  /*63480*/  IMAD.MOV.U32 R60, RZ, RZ, R107 ;  /* 0x000000ffff3c7224 */ /* 0x000fe400078e006b */
[----:B------:R-:W-:Y:S02]  /*63490*/  IMAD.MOV.U32 R109, RZ, RZ, R62 ;  /* 0x000000ffff6d7224 */ /* 0x000fe400078e003e */
[----:B------:R-:W-:Y:S02]  /*634a0*/  IMAD.MOV.U32 R107, RZ, RZ, R108 ;  /* 0x000000ffff6b7224 */ /* 0x000fe400078e006c */
[----:B------:R-:W-:-:S07]  /*634b0*/  IMAD.MOV.U32 R62, RZ, RZ, R63 ;  /* 0x000000ffff3e7224 */ /* 0x000fce00078e003f */
.L_x_5375:
[----:B------:R-:W-:Y:S05]  /*634c0*/  BSYNC.RECONVERGENT B0 ;  /* 0x0000000000007941 */ /* 0x000fea0003800200 */
.L_x_5373:
        /* <DEDUP_REMOVED lines=9> */
.L_x_5377:
[----:B------:R-:W-:Y:S02]  /*63560*/  IMAD.MOV.U32 R63, RZ, RZ, R106 ;  /* 0x000000ffff3f7224 */ /* 0x000fe400078e006a */
[----:B------:R-:W-:Y:S01]  /*63570*/  IMAD.MOV.U32 R108, RZ, RZ, R65 ;  /* 0x000000ffff6c7224 */ /* 0x000fe200078e0041 */
[----:B------:R-:W-:Y:S01]  /*63580*/  MOV R65, R62 ;  /* 0x0000003e00417202 */ /* 0x000fe20000000f00 */
[----:B------:R-:W-:-:S07]  /*63590*/  IMAD.MOV.U32 R106, RZ, RZ, R107 ;  /* 0x000000ffff6a7224 */ /* 0x000fce00078e006b */
.L_x_5378:
[----:B------:R-:W-:Y:S05]  /*635a0*/  BSYNC.RECONVERGENT B0 ;  /* 0x0000000000007941 */ /* 0x000fea0003800200 */
.L_x_5376:
        /* <DEDUP_REMOVED lines=9> */
.L_x_5380:
[----:B------:R-:W-:Y:S01]  /*63640*/  IMAD.MOV.U32 R62, RZ, RZ, R105 ;  /* 0x000000ffff3e7224 */ /* 0x000fe200078e0069 */
[----:B------:R-:W-:Y:S01]  /*63650*/  MOV R105, R106 ;  /* 0x0000006a00697202 */ /* 0x000fe20000000f00 */
[----:B------:R-:W-:Y:S02]  /*63660*/  IMAD.MOV.U32 R107, RZ, RZ, R64 ;  /* 0x000000ffff6b7224 */ /* 0x000fe400078e0040 */
[----:B------:R-:W-:-:S07]  /*63670*/  IMAD.MOV.U32 R64, RZ, RZ, R65 ;  /* 0x000000ffff407224 */ /* 0x000fce00078e0041 */
.L_x_5381:
[----:B------:R-:W-:Y:S05]  /*63680*/  BSYNC.RECONVERGENT B0 ;  /* 0x0000000000007941 */ /* 0x000fea0003800200 */
.L_x_5379:
        /* <DEDUP_REMOVED lines=9> */
.L_x_5383:
[----:B------:R-:W-:Y:S01]  /*63720*/  IMAD.MOV.U32 R65, RZ, RZ, R104 ;  /* 0x000000ffff417224 */ /* 0x000fe200078e0068 */
[----:B------:R-:W-:Y:S01]  /*63730*/  MOV R106, R67 ;  /* 0x00000043006a7202 */ /* 0x000fe20000000f00 */
[----:B------:R-:W-:Y:S02]  /*63740*/  IMAD.MOV.U32 R104, RZ, RZ, R105 ;  /* 0x000000ffff687224 */ /* 0x000fe400078e0069 */
[----:B------:R-:W-:-:S07]  /*63750*/  IMAD.MOV.U32 R67, RZ, RZ, R64 ;  /* 0x000000ffff437224 */ /* 0x000fce00078e0040 */
.L_x_5384:
[----:B------:R-:W-:Y:S05]  /*63760*/  BSYNC.RECONVERGENT B0 ;  /* 0x0000000000007941 */ /* 0x000fea0003800200 */
.L_x_5382:
        /* <DEDUP_REMOVED lines=9> */
.L_x_5386:
[----:B------:R-:W-:Y:S01]  /*63800*/  MOV R64, R103 ;  /* 0x0000006700407202 */ /* 0x000fe20000000f00 */
[----:B------:R-:W-:Y:S02]  /*63810*/  IMAD.MOV.U32 R105, RZ, RZ, R66 ;  /* 0x000000ffff697224 */ /* 0x000fe400078e0042 */
[----:B------:R-:W-:Y:S02]  /*63820*/  IMAD.MOV.U32 R103, RZ, RZ, R104 ;  /* 0x000000ffff677224 */ /* 0x000fe400078e0068 */
[----:B------:R-:W-:-:S07]  /*63830*/  IMAD.MOV.U32 R66, RZ, RZ, R67 ;  /* 0x000000ffff427224 */ /* 0x000fce00078e0043 */
.L_x_5387:
[----:B------:R-:W-:Y:S05]  /*63840*/  BSYNC.RECONVERGENT B0 ;  /* 0x0000000000007941 */ /* 0x000fea0003800200 */
.L_x_5385:
        /* <DEDUP_REMOVED lines=9> */
.L_x_5389:
[----:B------:R-:W-:Y:S02]  /*638e0*/  IMAD.MOV.U32 R67, RZ, RZ, R102 ;  /* 0x000000ffff437224 */ /* 0x000fe400078e0066 */
[----:B------:R-:W-:Y:S02]  /*638f0*/  IMAD.MOV.U32 R104, RZ, RZ, R69 ;  /* 0x000000ffff687224 */ /* 0x000fe400078e0045 */
[----:B------:R-:W-:Y:S02]  /*63900*/  IMAD.MOV.U32 R102, RZ, RZ, R103 ;  /* 0x000000ffff667224 */ /* 0x000fe400078e0067 */
[----:B------:R-:W-:-:S07]  /*63910*/  IMAD.MOV.U32 R69, RZ, RZ, R66 ;  /* 0x000000ffff457224 */ /* 0x000fce00078e0042 */
.L_x_5390:
[----:B------:R-:W-:Y:S05]  /*63920*/  BSYNC.RECONVERGENT B0 ;  /* 0x0000000000007941 */ /* 0x000fea0003800200 */
.L_x_5388:
        /* <DEDUP_REMOVED lines=9> */
.L_x_5392:
[----:B------:R-:W-:Y:S02]  /*639c0*/  IMAD.MOV.U32 R66, RZ, RZ, R101 ;  /* 0x000000ffff427224 */ /* 0x000fe400078e0065 */
[----:B------:R-:W-:Y:S01]  /*639d0*/  IMAD.MOV.U32 R103, RZ, RZ, R68 ;  /* 0x000000ffff677224 */ /* 0x000fe200078e0044 */
[----:B------:R-:W-:Y:S01]  /*639e0*/  MOV R68, R69 ;  /* 0x0000004500447202 */ /* 0x000fe20000000f00 */
[----:B------:R-:W-:-:S07]  /*639f0*/  IMAD.MOV.U32 R101, RZ, RZ, R102 ;  /* 0x000000ffff657224 */ /* 0x000fce00078e0066 */
.L_x_5393:
[----:B------:R-:W-:Y:S05]  /*63a00*/  BSYNC.RECONVERGENT B0 ;  /* 0x0000000000007941 */ /* 0x000fea0003800200 */
.L_x_5391:
        /* <DEDUP_REMOVED lines=9> */
.L_x_5395:
[----:B------:R-:W-:Y:S01]  /*63aa0*/  IMAD.MOV.U32 R69, RZ, RZ, R100 ;  /* 0x000000ffff457224 */ /* 0x000fe200078e0064 */
[----:B------:R-:W-:Y:S01]  /*63ab0*/  MOV R100, R101 ;  /* 0x0000006500647202 */ /* 0x000fe20000000f00 */
[----:B------:R-:W-:Y:S02]  /*63ac0*/  IMAD.MOV.U32 R102, RZ, RZ, R71 ;  /* 0x000000ffff667224 */ /* 0x000fe400078e0047 */
[----:B------:R-:W-:-:S07]  /*63ad0*/  IMAD.MOV.U32 R71, RZ, RZ, R68 ;  /* 0x000000ffff477224 */ /* 0x000fce00078e0044 */
.L_x_5396:
[----:B------:R-:W-:Y:S05]  /*63ae0*/  BSYNC.RECONVERGENT B0 ;  /* 0x0000000000007941 */ /* 0x000fea0003800200 */
.L_x_5394:
        /* <DEDUP_REMOVED lines=9> */
.L_x_5398:
[----:B------:R-:W-:Y:S01]  /*63b80*/  IMAD.MOV.U32 R68, RZ, RZ, R99 ;  /* 0x000000ffff447224 */ /* 0x000fe200078e0063 */
[----:B------:R-:W-:Y:S01]  /*63b90*/  MOV R101, R70 ;  /* 0x0000004600657202 */ /* 0x000fe20000000f00 */
[----:B------:R-:W-:Y:S02]  /*63ba0*/  IMAD.MOV.U32 R99, RZ, RZ, R100 ;  /* 0x000000ffff637224 */ /* 0x000fe400078e0064 */
[----:B------:R-:W-:-:S07]  /*63bb0*/  IMAD.MOV.U32 R70, RZ, RZ, R71 ;  /* 0x000000ffff467224 */ /* 0x000fce00078e0047 */
.L_x_5399:
[----:B------:R-:W-:Y:S05]  /*63bc0*/  BSYNC.RECONVERGENT B0 ;  /* 0x0000000000007941 */ /* 0x000fea0003800200 */
.L_x_5397:
        /* <DEDUP_REMOVED lines=9> */
.L_x_5401:
[----:B------:R-:W-:Y:S01]  /*63c60*/  MOV R71, R96 ;  /* 0x0000006000477202 */ /* 0x000fe20000000f00 */
[----:B------:R-:W-:Y:S02]  /*63c70*/  IMAD.MOV.U32 R100, RZ, RZ, R73 ;  /* 0x000000ffff647224 */ /* 0x000fe400078e0049 */
[----:B------:R-:W-:Y:S02]  /*63c80*/  IMAD.MOV.U32 R96, RZ, RZ, R99 ;  /* 0x000000ffff607224 */ /* 0x000fe400078e0063 */
[----:B------:R-:W-:-:S07]  /*63c90*/  IMAD.MOV.U32 R73, RZ, RZ, R70 ;  /* 0x000000ffff497224 */ /* 0x000fce00078e0046 */
.L_x_5402:
[----:B------:R-:W-:Y:S05]  /*63ca0*/  BSYNC.RECONVERGENT B0 ;  /* 0x0000000000007941 */ /* 0x000fea0003800200 */
.L_x_5400:
        /* <DEDUP_REMOVED lines=9> */
.L_x_5404:
[----:B------:R-:W-:Y:S02]  /*63d40*/  IMAD.MOV.U32 R70, RZ, RZ, R97 ;  /* 0x000000ffff467224 */ /* 0x000fe400078e0061 */
[----:B------:R-:W-:Y:S02]  /*63d50*/  IMAD.MOV.U32 R99, RZ, RZ, R72 ;  /* 0x000000ffff637224 */ /* 0x000fe400078e0048 */
[----:B------:R-:W-:Y:S02]  /*63d60*/  IMAD.MOV.U32 R97, RZ, RZ, R96 ;  /* 0x000000ffff617224 */ /* 0x000fe400078e0060 */
[----:B------:R-:W-:-:S07]  /*63d70*/  IMAD.MOV.U32 R72, RZ, RZ, R73 ;  /* 0x000000ffff487224 */ /* 0x000fce00078e0049 */
.L_x_5405:
[----:B------:R-:W-:Y:S05]  /*63d80*/  BSYNC.RECONVERGENT B0 ;  /* 0x0000000000007941 */ /* 0x000fea0003800200 */
.L_x_5403:
        /* <DEDUP_REMOVED lines=9> */
.L_x_5407:
[----:B------:R-:W-:Y:S02]  /*63e20*/  IMAD.MOV.U32 R73, RZ, RZ, R94 ;  /* 0x000000ffff497224 */ /* 0x000fe400078e005e */
[----:B------:R-:W-:Y:S01]  /*63e30*/  IMAD.MOV.U32 R96, RZ, RZ, R75 ;  /* 0x000000ffff607224 */ /* 0x000fe200078e004b */
[----:B------:R-:W-:Y:S01]  /*63e40*/  MOV R75, R72 ;  /* 0x00000048004b7202 */ /* 0x000fe20000000f00 */
[----:B------:R-:W-:-:S07]  /*63e50*/  IMAD.MOV.U32 R94, RZ, RZ, R97 ;  /* 0x000000ffff5e7224 */ /* 0x000fce00078e0061 */
.L_x_5408:
[----:B------:R-:W-:Y:S05]  /*63e60*/  BSYNC.RECONVERGENT B0 ;  /* 0x0000000000007941 */ /* 0x000fea0003800200 */
.L_x_5406:
        /* <DEDUP_REMOVED lines=9> */
.L_x_5410:
[----:B------:R-:W-:Y:S01]  /*63f00*/  IMAD.MOV.U32 R72, RZ, RZ, R95 ;  /* 0x000000ffff487224 */ /* 0x000fe200078e005f */
[----:B------:R-:W-:Y:S01]  /*63f10*/  MOV R95, R94 ;  /* 0x0000005e005f7202 */ /* 0x000fe20000000f00 */
[----:B------:R-:W-:Y:S02]  /*63f20*/  IMAD.MOV.U32 R97, RZ, RZ, R74 ;  /* 0x000000ffff617224 */ /* 0x000fe400078e004a */
[----:B------:R-:W-:-:S07]  /*63f30*/  IMAD.MOV.U32 R74, RZ, RZ, R75 ;  /* 0x000000ffff4a7224 */ /* 0x000fce00078e004b */
.L_x_5411:
[----:B------:R-:W-:Y:S05]  /*63f40*/  BSYNC.RECONVERGENT B0 ;  /* 0x0000000000007941 */ /* 0x000fea0003800200 */
.L_x_5409:
        /* <DEDUP_REMOVED lines=9> */
.L_x_5413:
[----:B------:R-:W-:Y:S01]  /*63fe0*/  IMAD.MOV.U32 R75, RZ, RZ, R92 ;  /* 0x000000ffff4b7224 */ /* 0x000fe200078e005c */
[----:B------:R-:W-:Y:S01]  /*63ff0*/  MOV R94, R77 ;  /* 0x0000004d005e7202 */ /* 0x000fe20000000f00 */
[----:B------:R-:W-:Y:S02]  /*64000*/  IMAD.MOV.U32 R92, RZ, RZ, R95 ;  /* 0x000000ffff5c7224 */ /* 0x000fe400078e005f */
[----:B------:R-:W-:-:S07]  /*64010*/  IMAD.MOV.U32 R77, RZ, RZ, R74 ;  /* 0x000000ffff4d7224 */ /* 0x000fce00078e004a */
.L_x_5414:
[----:B------:R-:W-:Y:S05]  /*64020*/  BSYNC.RECONVERGENT B0 ;  /* 0x0000000000007941 */ /* 0x000fea0003800200 */
.L_x_5412:
        /* <DEDUP_REMOVED lines=9> */
.L_x_5416:
[----:B------:R-:W-:Y:S01]  /*640c0*/  MOV R74, R93 ;  /* 0x0000005d004a7202 */ /* 0x000fe20000000f00 */
[----:B------:R-:W-:Y:S02]  /*640d0*/  IMAD.MOV.U32 R95, RZ, RZ, R76 ;  /* 0x000000ffff5f7224 */ /* 0x000fe400078e004c */
[----:B------:R-:W-:Y:S02]  /*640e0*/  IMAD.MOV.U32 R93, RZ, RZ, R92 ;  /* 0x000000ffff5d7224 */ /* 0x000fe400078e005c */
[----:B------:R-:W-:-:S07]  /*640f0*/  IMAD.MOV.U32 R76, RZ, RZ, R77 ;  /* 0x000000ffff4c7224 */ /* 0x000fce00078e004d */
.L_x_5417:
[----:B------:R-:W-:Y:S05]  /*64100*/  BSYNC.RECONVERGENT B0 ;  /* 0x0000000000007941 */ /* 0x000fea0003800200 */
.L_x_5415:
        /* <DEDUP_REMOVED lines=9> */
.L_x_5419:
[----:B------:R-:W-:Y:S02]  /*641a0*/  IMAD.MOV.U32 R77, RZ, RZ, R90 ;  /* 0x000000ffff4d7224 */ /* 0x000fe400078e005a */
[----:B------:R-:W-:Y:S02]  /*641b0*/  IMAD.MOV.U32 R92, RZ, RZ, R79 ;  /* 0x000000ffff5c7224 */ /* 0x000fe400078e004f */
[----:B------:R-:W-:Y:S02]  /*641c0*/  IMAD.MOV.U32 R90, RZ, RZ, R93 ;  /* 0x000000ffff5a7224 */ /* 0x000fe400078e005d */
[----:B------:R-:W-:-:S07]  /*641d0*/  IMAD.MOV.U32 R79, RZ, RZ, R76 ;  /* 0x000000ffff4f7224 */ /* 0x000fce00078e004c */
.L_x_5420:
[----:B------:R-:W-:Y:S05]  /*641e0*/  BSYNC.RECONVERGENT B0 ;  /* 0x0000000000007941 */ /* 0x000fea0003800200 */
.L_x_5418:
        /* <DEDUP_REMOVED lines=9> */
.L_x_5422:
[----:B------:R-:W-:Y:S02]  /*64280*/  IMAD.MOV.U32 R76, RZ, RZ, R91 ;  /* 0x000000ffff4c7224 */ /* 0x000fe400078e005b */
[----:B------:R-:W-:Y:S01]  /*64290*/  IMAD.MOV.U32 R93, RZ, RZ, R78 ;  /* 0x000000ffff5d7224 */ /* 0x000fe200078e004e */
[----:B------:R-:W-:Y:S01]  /*642a0*/  MOV R78, R79 ;  /* 0x0000004f004e7202 */ /* 0x000fe20000000f00 */
[----:B------:R-:W-:-:S07]  /*642b0*/  IMAD.MOV.U32 R91, RZ, RZ, R90 ;  /* 0x000000ffff5b7224 */ /* 0x000fce00078e005a */
.L_x_5423:
[----:B------:R-:W-:Y:S05]  /*642c0*/  BSYNC.RECONVERGENT B0 ;  /* 0x0000000000007941 */ /* 0x000fea0003800200 */
.L_x_5421:
        /* <DEDUP_REMOVED lines=9> */
.L_x_5425:
[----:B------:R-:W-:Y:S01]  /*64360*/  IMAD.MOV.U32 R79, RZ, RZ, R88 ;  /* 0x000000ffff4f7224 */ /* 0x000fe200078e0058 */
[----:B------:R-:W-:Y:S01]  /*64370*/  MOV R88, R91 ;  /* 0x0000005b00587202 */ /* 0x000fe20000000f00 */
[----:B------:R-:W-:Y:S02]  /*64380*/  IMAD.MOV.U32 R90, RZ, RZ, R81 ;  /* 0x000000ffff5a7224 */ /* 0x000fe400078e0051 */
[----:B------:R-:W-:-:S07]  /*64390*/  IMAD.MOV.U32 R81, RZ, RZ, R78 ;  /* 0x000000ffff517224 */ /* 0x000fce00078e004e */
.L_x_5426:
[----:B------:R-:W-:Y:S05]  /*643a0*/  BSYNC.RECONVERGENT B0 ;  /* 0x0000000000007941 */ /* 0x000fea0003800200 */
.L_x_5424:
        /* <DEDUP_REMOVED lines=9> */
.L_x_5428:
[----:B------:R-:W-:Y:S01]  /*64440*/  IMAD.MOV.U32 R78, RZ, RZ, R89 ;  /* 0x000000ffff4e7224 */ /* 0x000fe200078e0059 */
[----:B------:R-:W-:Y:S01]  /*64450*/  MOV R91, R80 ;  /* 0x00000050005b7202 */ /* 0x000fe20000000f00 */
[----:B------:R-:W-:Y:S02]  /*64460*/  IMAD.MOV.U32 R89, RZ, RZ, R88 ;  /* 0x000000ffff597224 */ /* 0x000fe400078e0058 */
[----:B------:R-:W-:-:S07]  /*64470*/  IMAD.MOV.U32 R80, RZ, RZ, R81 ;  /* 0x000000ffff507224 */ /* 0x000fce00078e0051 */
.L_x_5429:
[----:B------:R-:W-:Y:S05]  /*64480*/  BSYNC.RECONVERGENT B0 ;  /* 0x0000000000007941 */ /* 0x000fea0003800200 */
.L_x_5427:
        /* <DEDUP_REMOVED lines=9> */
.L_x_5431:
[----:B------:R-:W-:Y:S01]  /*64520*/  MOV R81, R86 ;  /* 0x0000005600517202 */ /* 0x000fe20000000f00 */
[----:B------:R-:W-:Y:S02]  /*64530*/  IMAD.MOV.U32 R88, RZ, RZ, R83 ;  /* 0x000000ffff587224 */ /* 0x000fe400078e0053 */
[----:B------:R-:W-:Y:S02]  /*64540*/  IMAD.MOV.U32 R86, RZ, RZ, R89 ;  /* 0x000000ffff567224 */ /* 0x000fe400078e0059 */
[----:B------:R-:W-:-:S07]  /*64550*/  IMAD.MOV.U32 R83, RZ, RZ, R80 ;  /* 0x000000ffff537224 */ /* 0x000fce00078e0050 */
.L_x_5432:
[----:B------:R-:W-:Y:S05]  /*64560*/  BSYNC.RECONVERGENT B0 ;  /* 0x0000000000007941 */ /* 0x000fea0003800200 */
.L_x_5430:
        /* <DEDUP_REMOVED lines=9> */
.L_x_5434:
[----:B------:R-:W-:Y:S02]  /*64600*/  IMAD.MOV.U32 R80, RZ, RZ, R87 ;  /* 0x000000ffff507224 */ /* 0x000fe400078e0057 */
[----:B------:R-:W-:Y:S02]  /*64610*/  IMAD.MOV.U32 R89, RZ, RZ, R82 ;  /* 0x000000ffff597224 */ /* 0x000fe400078e0052 */
[----:B------:R-:W-:Y:S02]  /*64620*/  IMAD.MOV.U32 R87, RZ, RZ, R86 ;  /* 0x000000ffff577224 */ /* 0x000fe400078e0056 */
[----:B------:R-:W-:-:S07]  /*64630*/  IMAD.MOV.U32 R82, RZ, RZ, R83 ;  /* 0x000000ffff527224 */ /* 0x000fce00078e0053 */
.L_x_5435:
[----:B------:R-:W-:Y:S05]  /*64640*/  BSYNC.RECONVERGENT B0 ;  /* 0x0000000000007941 */ /* 0x000fea0003800200 */
.L_x_5433:
        /* <DEDUP_REMOVED lines=9> */
.L_x_5437:
[----:B------:R-:W-:Y:S02]  /*646e0*/  IMAD.MOV.U32 R83, RZ, RZ, R84 ;  /* 0x000000ffff537224 */ /* 0x000fe400078e0054 */
[----:B------:R-:W-:Y:S01]  /*646f0*/  IMAD.MOV.U32 R86, RZ, RZ, R85 ;  /* 0x000000ffff567224 */ /* 0x000fe200078e0055 */
[----:B------:R-:W-:Y:S01]  /*64700*/  MOV R85, R82 ;  /* 0x0000005200557202 */ /* 0x000fe20000000f00 */
[----:B------:R-:W-:-:S07]  /*64710*/  IMAD.MOV.U32 R84, RZ, RZ, R87 ;  /* 0x000000ffff547224 */ /* 0x000fce00078e0057 */
.L_x_5438:
[----:B------:R-:W-:Y:S05]  /*64720*/  BSYNC.RECONVERGENT B0 ;  /* 0x0000000000007941 */ /* 0x000fea0003800200 */
.L_x_5436:
        /* <DEDUP_REMOVED lines=9> */
.L_x_5440:
[----:B------:R-:W-:Y:S01]  /*647c0*/  IMAD.MOV.U32 R82, RZ, RZ, R35 ;  /* 0x000000ffff527224 */ /* 0x000fe200078e0023 */
[----:B------:R-:W-:Y:S01]  /*647d0*/  MOV R35, R84 ;  /* 0x0000005400237202 */ /* 0x000fe20000000f00 */
[----:B------:R-:W-:Y:S02]  /*647e0*/  IMAD.MOV.U32 R87, RZ, RZ, R34 ;  /* 0x000000ffff577224 */ /* 0x000fe400078e0022 */
[----:B------:R-:W-:-:S07]  /*647f0*/  IMAD.MOV.U32 R34, RZ, RZ, R85 ;  /* 0x000000ffff227224 */ /* 0x000fce00078e0055 */
.L_x_5441:
[----:B------:R-:W-:Y:S05]  /*64800*/  BSYNC.RECONVERGENT B0 ;  /* 0x0000000000007941 */ /* 0x000fea0003800200 */
.L_x_5439:
        /* <DEDUP_REMOVED lines=9> */
.L_x_5443:
[----:B------:R-:W-:Y:S01]  /*648a0*/  IMAD.MOV.U32 R85, RZ, RZ, R32 ;  /* 0x000000ffff557224 */ /* 0x000fe200078e0020 */
[----:B------:R-:W-:Y:S01]  /*648b0*/  MOV R84, R33 ;  /* 0x0000002100547202 */ /* 0x000fe20000000f00 */
[----:B------:R-:W-:Y:S02]  /*648c0*/  IMAD.MOV.U32 R32, RZ, RZ, R35 ;  /* 0x000000ffff207224 */ /* 0x000fe400078e0023 */
[----:B------:R-:W-:-:S07]  /*648d0*/  IMAD.MOV.U32 R33, RZ, RZ, R34 ;  /* 0x000000ffff217224 */ /* 0x000fce00078e0022 */
.L_x_5444:
[----:B------:R-:W-:Y:S05]  /*648e0*/  BSYNC.RECONVERGENT B0 ;  /* 0x0000000000007941 */ /* 0x000fea0003800200 */
.L_x_5442:
        /* <DEDUP_REMOVED lines=9> */
.L_x_5446:
[----:B------:R-:W-:Y:S01]  /*64980*/  MOV R34, R31 ;  /* 0x0000001f00227202 */ /* 0x000fe20000000f00 */
[----:B------:R-:W-:Y:S02]  /*64990*/  IMAD.MOV.U32 R35, RZ, RZ, R30 ;  /* 0x000000ffff237224 */ /* 0x000fe400078e001e */
[----:B------:R-:W-:Y:S02]  /*649a0*/  IMAD.MOV.U32 R31, RZ, RZ, R32 ;  /* 0x000000ffff1f7224 */ /* 0x000fe400078e0020 */
[----:B------:R-:W-:-:S07]  /*649b0*/  IMAD.MOV.U32 R30, RZ, RZ, R33 ;  /* 0x000000ffff1e7224 */ /* 0x000fce00078e0021 */
.L_x_5447:
[----:B------:R-:W-:Y:S05]  /*649c0*/  BSYNC.RECONVERGENT B0 ;  /* 0x0000000000007941 */ /* 0x000fea0003800200 */
.L_x_5445:
        /* <DEDUP_REMOVED lines=9> */
.L_x_5449:
[----:B------:R-:W-:Y:S02]  /*64a60*/  IMAD.MOV.U32 R33, RZ, RZ, R28 ;  /* 0x000000ffff217224 */ /* 0x000fe400078e001c */
[----:B------:R-:W-:Y:S02]  /*64a70*/  IMAD.MOV.U32 R32, RZ, RZ, R29 ;  /* 0x000000ffff207224 */ /* 0x000fe400078e001d */
[----:B------:R-:W-:Y:S02]  /*64a80*/  IMAD.MOV.U32 R28, RZ, RZ, R31 ;  /* 0x000000ffff1c7224 */ /* 0x000fe400078e001f */
[----:B------:R-:W-:-:S07]  /*64a90*/  IMAD.MOV.U32 R29, RZ, RZ, R30 ;  /* 0x000000ffff1d7224 */ /* 0x000fce00078e001e */
.L_x_5450:
[----:B------:R-:W-:Y:S05]  /*64aa0*/  BSYNC.RECONVERGENT B0 ;  /* 0x0000000000007941 */ /* 0x000fea0003800200 */
.L_x_5448:
        /* <DEDUP_REMOVED lines=9> */
.L_x_5452:
[----:B------:R-:W-:Y:S02]  /*64b40*/  IMAD.MOV.U32 R30, RZ, RZ, R27 ;  /* 0x000000ffff1e7224 */ /* 0x000fe400078e001b */
[----:B------:R-:W-:Y:S01]  /*64b50*/  IMAD.MOV.U32 R31, RZ, RZ, R26 ;  /* 0x000000ffff1f7224 */ /* 0x000fe200078e001a */
[----:B------:R-:W-:Y:S01]  /*64b60*/  MOV R26, R29 ;  /* 0x0000001d001a7202 */ /* 0x000fe20000000f00 */
[----:B------:R-:W-:-:S07]  /*64b70*/  IMAD.MOV.U32 R27, RZ, RZ, R28 ;  /* 0x000000ffff1b7224 */ /* 0x000fce00078e001c */
.L_x_5453:
[----:B------:R-:W-:Y:S05]  /*64b80*/  BSYNC.RECONVERGENT B0 ;  /* 0x0000000000007941 */ /* 0x000fea0003800200 */
.L_x_5451:
        /* <DEDUP_REMOVED lines=9> */
.L_x_5455:
[----:B------:R-:W-:Y:S01]  /*64c20*/  IMAD.MOV.U32 R29, RZ, RZ, R24 ;  /* 0x000000ffff1d7224 */ /* 0x000fe200078e0018 */
[----:B------:R-:W-:Y:S01]  /*64c30*/  MOV R24, R27 ;  /* 0x0000001b00187202 */ /* 0x000fe20000000f00 */
[----:B------:R-:W-:Y:S02]  /*64c40*/  IMAD.MOV.U32 R28, RZ, RZ, R25 ;  /* 0x000000ffff1c7224 */ /* 0x000fe400078e0019 */
[----:B------:R-:W-:-:S07]  /*64c50*/  IMAD.MOV.U32 R25, RZ, RZ, R26 ;  /* 0x000000ffff197224 */ /* 0x000fce00078e001a */
.L_x_5456:
[----:B------:R-:W-:Y:S05]  /*64c60*/  BSYNC.RECONVERGENT B0 ;  /* 0x0000000000007941 */ /* 0x000fea0003800200 */
.L_x_5454:
        /* <DEDUP_REMOVED lines=9> */
.L_x_5458:
[----:B------:R-:W-:Y:S01]  /*64d00*/  IMAD.MOV.U32 R26, RZ, RZ, R23 ;  /* 0x000000ffff1a7224 */ /* 0x000fe200078e0017 */
[----:B------:R-:W-:Y:S01]  /*64d10*/  MOV R27, R22 ;  /* 0x00000016001b7202 */ /* 0x000fe20000000f00 */
[----:B------:R-:W-:Y:S02]  /*64d20*/  IMAD.MOV.U32 R23, RZ, RZ, R24 ;  /* 0x000000ffff177224 */ /* 0x000fe400078e0018 */
[----:B------:R-:W-:-:S07]  /*64d30*/  IMAD.MOV.U32 R22, RZ, RZ, R25 ;  /* 0x000000ffff167224 */ /* 0x000fce00078e0019 */
.L_x_5459:
[----:B------:R-:W-:Y:S05]  /*64d40*/  BSYNC.RECONVERGENT B0 ;  /* 0x0000000000007941 */ /* 0x000fea0003800200 */
.L_x_5457:
        /* <DEDUP_REMOVED lines=9> */
.L_x_5461:
[----:B------:R-:W-:Y:S01]  /*64de0*/  MOV R25, R20 ;  /* 0x0000001400197202 */ /* 0x000fe20000000f00 */
[----:B------:R-:W-:Y:S02]  /*64df0*/  IMAD.MOV.U32 R24, RZ, RZ, R21 ;  /* 0x000000ffff187224 */ /* 0x000fe400078e0015 */
[----:B------:R-:W-:Y:S02]  /*64e00*/  IMAD.MOV.U32 R20, RZ, RZ, R23 ;  /* 0x000000ffff147224 */ /* 0x000fe400078e0017 */
[----:B------:R-:W-:-:S07]  /*64e10*/  IMAD.MOV.U32 R21, RZ, RZ, R22 ;  /* 0x000000ffff157224 */ /* 0x000fce00078e0016 */
.L_x_5462:
[----:B------:R-:W-:Y:S05]  /*64e20*/  BSYNC.RECONVERGENT B0 ;  /* 0x0000000000007941 */ /* 0x000fea0003800200 */
.L_x_5460:
        /* <DEDUP_REMOVED lines=9> */
.L_x_5464:
[----:B------:R-:W-:Y:S02]  /*64ec0*/  IMAD.MOV.U32 R22, RZ, RZ, R19 ;  /* 0x000000ffff167224 */ /* 0x000fe400078e0013 */
[----:B------:R-:W-:Y:S02]  /*64ed0*/  IMAD.MOV.U32 R23, RZ, RZ, R18 ;  /* 0x000000ffff177224 */ /* 0x000fe400078e0012 */
[----:B------:R-:W-:Y:S02]  /*64ee0*/  IMAD.MOV.U32 R19, RZ, RZ, R20 ;  /* 0x000000ffff137224 */ /* 0x000fe400078e0014 */
[----:B------:R-:W-:-:S07]  /*64ef0*/  IMAD.MOV.U32 R18, RZ, RZ, R21 ;  /* 0x000000ffff127224 */ /* 0x000fce00078e0015 */
.L_x_5465:
[----:B------:R-:W-:Y:S05]  /*64f00*/  BSYNC.RECONVERGENT B0 ;  /* 0x0000000000007941 */ /* 0x000fea0003800200 */
.L_x_5463:
        /* <DEDUP_REMOVED lines=9> */
.L_x_5467:
[----:B------:R-:W-:Y:S02]  /*64fa0*/  IMAD.MOV.U32 R21, RZ, RZ, R16 ;  /* 0x000000ffff157224 */ /* 0x000fe400078e0010 */
[----:B------:R-:W-:Y:S01]  /*64fb0*/  IMAD.MOV.U32 R20, RZ, RZ, R17 ;  /* 0x000000ffff147224 */ /* 0x000fe200078e0011 */
[----:B------:R-:W-:Y:S01]  /*64fc0*/  MOV R17, R18 ;  /* 0x0000001200117202 */ /* 0x000fe20000000f00 */
[----:B------:R-:W-:-:S07]  /*64fd0*/  IMAD.MOV.U32 R16, RZ, RZ, R19 ;  /* 0x000000ffff107224 */ /* 0x000fce00078e0013 */
.L_x_5468:
[----:B------:R-:W-:Y:S05]  /*64fe0*/  BSYNC.RECONVERGENT B0 ;  /* 0x0000000000007941 */ /* 0x000fea0003800200 */
.L_x_5466:
        /* <DEDUP_REMOVED lines=9> */
.L_x_5470:
[----:B------:R-:W-:Y:S01]  /*65080*/  IMAD.MOV.U32 R18, RZ, RZ, R15 ;  /* 0x000000ffff127224 */ /* 0x000fe200078e000f */
[----:B------:R-:W-:Y:S01]  /*65090*/  MOV R15, R16 ;  /* 0x00000010000f7202 */ /* 0x000fe20000000f00 */
[----:B------:R-:W-:Y:S02]  /*650a0*/  IMAD.MOV.U32 R19, RZ, RZ, R14 ;  /* 0x000000ffff137224 */ /* 0x000fe400078e000e */
[----:B------:R-:W-:-:S07]  /*650b0*/  IMAD.MOV.U32 R14, RZ, RZ, R17 ;  /* 0x000000ffff0e7224 */ /* 0x000fce00078e0011 */
.L_x_5471:
[----:B------:R-:W-:Y:S05]  /*650c0*/  BSYNC.RECONVERGENT B0 ;  /* 0x0000000000007941 */ /* 0x000fea0003800200 */
.L_x_5469:
        /* <DEDUP_REMOVED lines=9> */
.L_x_5473:
[----:B------:R-:W-:Y:S01]  /*65160*/  IMAD.MOV.U32 R17, RZ, RZ, R0 ;  /* 0x000000ffff117224 */ /* 0x000fe200078e0000 */
[----:B------:R-:W-:Y:S01]  /*65170*/  MOV R16, R13 ;  /* 0x0000000d00107202 */ /* 0x000fe20000000f00 */
[----:B------:R-:W-:Y:S02]  /*65180*/  IMAD.MOV.U32 R0, RZ, RZ, R15 ;  /* 0x000000ffff007224 */ /* 0x000fe400078e000f */
[----:B------:R-:W-:-:S07]  /*65190*/  IMAD.MOV.U32 R13, RZ, RZ, R14 ;  /* 0x000000ffff0d7224 */ /* 0x000fce00078e000e */
.L_x_5474:
[----:B------:R-:W-:Y:S05]  /*651a0*/  BSYNC.RECONVERGENT B0 ;  /* 0x0000000000007941 */ /* 0x000fea0003800200 */
.L_x_5472:
        /* <DEDUP_REMOVED lines=9> */
.L_x_5476:
[----:B------:R-:W-:Y:S01]  /*65240*/  MOV R14, R11 ;  /* 0x0000000b000e7202 */ /* 0x000fe20000000f00 */
[----:B------:R-:W-:Y:S02]  /*65250*/  IMAD.MOV.U32 R15, RZ, RZ, R12 ;  /* 0x000000ffff0f7224 */ /* 0x000fe400078e000c */
[----:B------:R-:W-:Y:S02]  /*65260*/  IMAD.MOV.U32 R11, RZ, RZ, R0 ;  /* 0x000000ffff0b7224 */ /* 0x000fe400078e0000 */
[----:B------:R-:W-:-:S07]  /*65270*/  IMAD.MOV.U32 R12, RZ, RZ, R13 ;  /* 0x000000ffff0c7224 */ /* 0x000fce00078e000d */
.L_x_5477:
[----:B------:R-:W-:Y:S05]  /*65280*/  BSYNC.RECONVERGENT B0 ;  /* 0x0000000000007941 */ /* 0x000fea0003800200 */
.L_x_5475:
        /* <DEDUP_REMOVED lines=9> */
.L_x_5479:
[----:B------:R-:W-:Y:S02]  /*65320*/  IMAD.MOV.U32 R13, RZ, RZ, R10 ;  /* 0x000000ffff0d7224 */ /* 0x000fe400078e000a */
[----:B------:R-:W-:Y:S02]  /*65330*/  IMAD.MOV.U32 R0, RZ, RZ, R9 ;  /* 0x000000ffff007224 */ /* 0x000fe400078e0009 */
[----:B------:R-:W-:Y:S02]  /*65340*/  IMAD.MOV.U32 R10, RZ, RZ, R11 ;  /* 0x000000ffff0a7224 */ /* 0x000fe400078e000b */
[----:B------:R-:W-:-:S07]  /*65350*/  IMAD.MOV.U32 R9, RZ, RZ, R12 ;  /* 0x000000ffff097224 */ /* 0x000fce00078e000c */
.L_x_5480:
[----:B------:R-:W-:Y:S05]  /*65360*/  BSYNC.RECONVERGENT B0 ;  /* 0x0000000000007941 */ /* 0x000fea0003800200 */
.L_x_5478:
        /* <DEDUP_REMOVED lines=9> */
.L_x_5482:
[----:B------:R-:W-:Y:S02]  /*65400*/  IMAD.MOV.U32 R12, RZ, RZ, R7 ;  /* 0x000000ffff0c7224 */ /* 0x000fe400078e0007 */
[----:B------:R-:W-:Y:S01]  /*65410*/  IMAD.MOV.U32 R11, RZ, RZ, R8 ;  /* 0x000000ffff0b7224 */ /* 0x000fe200078e0008 */
[----:B------:R-:W-:Y:S01]  /*65420*/  MOV R8, R9 ;  /* 0x0000000900087202 */ /* 0x000fe20000000f00 */
[----:B------:R-:W-:-:S07]  /*65430*/  IMAD.MOV.U32 R7, RZ, RZ, R10 ;  /* 0x000000ffff077224 */ /* 0x000fce00078e000a */
.L_x_5483:
[----:B------:R-:W-:Y:S05]  /*65440*/  BSYNC.RECONVERGENT B0 ;  /* 0x0000000000007941 */ /* 0x000fea0003800200 */
.L_x_5481:
        /* <DEDUP_REMOVED lines=9> */
.L_x_5485:
[----:B------:R-:W-:Y:S01]  /*654e0*/  IMAD.MOV.U32 R9, RZ, RZ, R134 ;  /* 0x000000ffff097224 */ /* 0x000fe200078e0086 */
[----:B------:R-:W-:Y:S01]  /*654f0*/  MOV R134, R7 ;  /* 0x0000000700867202 */ /* 0x000fe20000000f00 */
[----:B------:R-:W-:Y:S02]  /*65500*/  IMAD.MOV.U32 R10, RZ, RZ, R135 ;  /* 0x000000ffff0a7224 */ /* 0x000fe400078e0087 */
[----:B------:R-:W-:-:S07]  /*65510*/  IMAD.MOV.U32 R135, RZ, RZ, R8 ;  /* 0x000000ffff877224 */ /* 0x000fce00078e0008 */
.L_x_5486:
[----:B------:R-:W-:Y:S05]  /*65520*/  BSYNC.RECONVERGENT B0 ;  /* 0x0000000000007941 */ /* 0x000fea0003800200 */
.L_x_5484:
        /* <DEDUP_REMOVED lines=9> */
.L_x_5488:
[----:B------:R-:W-:Y:S01]  /*655c0*/  IMAD.MOV.U32 R8, RZ, RZ, R133 ;  /* 0x000000ffff087224 */ /* 0x000fe200078e0085 */
[----:B------:R-:W-:Y:S01]  /*655d0*/  MOV R7, R36 ;  /* 0x0000002400077202 */ /* 0x000fe20000000f00 */
[----:B------:R-:W-:Y:S02]  /*655e0*/  IMAD.MOV.U32 R133, RZ, RZ, R134 ;  /* 0x000000ffff857224 */ /* 0x000fe400078e0086 */
[----:B------:R-:W-:-:S07]  /*655f0*/  IMAD.MOV.U32 R36, RZ, RZ, R135 ;  /* 0x000000ffff247224 */ /* 0x000fce00078e0087 */
.L_x_5489:
[----:B------:R-:W-:Y:S05]  /*65600*/  BSYNC.RECONVERGENT B0 ;  /* 0x0000000000007941 */ /* 0x000fea0003800200 */
.L_x_5487:
        /* <DEDUP_REMOVED lines=9> */
.L_x_5491:
[----:B------:R-:W-:Y:S01]  /*656a0*/  MOV R135, R132 ;  /* 0x0000008400877202 */ /* 0x000fe20000000f00 */
[----:B------:R-:W-:Y:S02]  /*656b0*/  IMAD.MOV.U32 R134, RZ, RZ, R39 ;  /* 0x000000ffff867224 */ /* 0x000fe400078e0027 */
[----:B------:R-:W-:Y:S02]  /*656c0*/  IMAD.MOV.U32 R132, RZ, RZ, R133 ;  /* 0x000000ffff847224 */ /* 0x000fe400078e0085 */
[----:B------:R-:W-:-:S07]  /*656d0*/  IMAD.MOV.U32 R39, RZ, RZ, R36 ;  /* 0x000000ffff277224 */ /* 0x000fce00078e0024 */
.L_x_5492:
[----:B------:R-:W-:Y:S05]  /*656e0*/  BSYNC.RECONVERGENT B0 ;  /* 0x0000000000007941 */ /* 0x000fea0003800200 */
.L_x_5490:
        /* <DEDUP_REMOVED lines=9> */
.L_x_5494:
[----:B------:R-:W-:Y:S02]  /*65780*/  IMAD.MOV.U32 R36, RZ, RZ, R37 ;  /* 0x000000ffff247224 */ /* 0x000fe400078e0025 */
[----:B------:R-:W-:Y:S02]  /*65790*/  IMAD.MOV.U32 R133, RZ, RZ, R98 ;  /* 0x000000ffff857224 */ /* 0x000fe400078e0062 */
[----:B------:R-:W-:Y:S02]  /*657a0*/  IMAD.MOV.U32 R37, RZ, RZ, R132 ;  /* 0x000000ffff257224 */ /* 0x000fe400078e0084 */
[----:B------:R-:W-:-:S07]  /*657b0*/  IMAD.MOV.U32 R98, RZ, RZ, R39 ;  /* 0x000000ffff627224 */ /* 0x000fce00078e0027 */
.L_x_5495:
[----:B------:R-:W-:Y:S05]  /*657c0*/  BSYNC.RECONVERGENT B0 ;  /* 0x0000000000007941 */ /* 0x000fea0003800200 */
.L_x_5493:
        /* <DEDUP_REMOVED lines=18> */
.L_x_5497:
[----:B------:R-:W-:Y:S01]  /*658f0*/  IMAD.MOV.U32 R132, RZ, RZ, R41 ;  /* 0x000000ffff847224 */ /* 0x000fe200078e0029 */
[----:B------:R-:W-:Y:S01]  /*65900*/  MOV R39, R130 ;  /* 0x0000008200277202 */ /* 0x000fe20000000f00 */
[----:B------:R-:W-:Y:S02]  /*65910*/  IMAD.MOV.U32 R41, RZ, RZ, R38 ;  /* 0x000000ffff297224 */ /* 0x000fe400078e0026 */
[----:B------:R-:W-:-:S07]  /*65920*/  IMAD.MOV.U32 R130, RZ, RZ, R131 ;  /* 0x000000ffff827224 */ /* 0x000fce00078e0083 */
.L_x_5498:
[----:B------:R-:W-:Y:S05]  /*65930*/  BSYNC.RECONVERGENT B0 ;  /* 0x0000000000007941 */ /* 0x000fea0003800200 */
.L_x_5496:
        /* <DEDUP_REMOVED lines=9> */
.L_x_5500:
[----:B------:R-:W-:Y:S01]  /*659d0*/  MOV R131, R40 ;  /* 0x0000002800837202 */ /* 0x000fe20000000f00 */
[----:B------:R-:W-:Y:S02]  /*659e0*/  IMAD.MOV.U32 R38, RZ, RZ, R129 ;  /* 0x000000ffff267224 */ /* 0x000fe400078e0081 */
[----:B------:R-:W-:Y:S02]  /*659f0*/  IMAD.MOV.U32 R40, RZ, RZ, R41 ;  /* 0x000000ffff287224 */ /* 0x000fe400078e0029 */
[----:B------:R-:W-:-:S07]  /*65a00*/  IMAD.MOV.U32 R129, RZ, RZ, R130 ;  /* 0x000000ffff817224 */ /* 0x000fce00078e0082 */
.L_x_5501:
[----:B------:R-:W-:Y:S05]  /*65a10*/  BSYNC.RECONVERGENT B0 ;  /* 0x0000000000007941 */ /* 0x000fea0003800200 */
.L_x_5499:
        /* <DEDUP_REMOVED lines=9> */
.L_x_5503:
[----:B------:R-:W-:Y:S02]  /*65ab0*/  IMAD.MOV.U32 R130, RZ, RZ, R43 ;  /* 0x000000ffff827224 */ /* 0x000fe400078e002b */
[----:B------:R-:W-:Y:S02]  /*65ac0*/  IMAD.MOV.U32 R41, RZ, RZ, R128 ;  /* 0x000000ffff297224 */ /* 0x000fe400078e0080 */
[----:B------:R-:W-:Y:S02]  /*65ad0*/  IMAD.MOV.U32 R43, RZ, RZ, R40 ;  /* 0x000000ffff2b7224 */ /* 0x000fe400078e0028 */
[----:B------:R-:W-:-:S07]  /*65ae0*/  IMAD.MOV.U32 R128, RZ, RZ, R129 ;  /* 0x000000ffff807224 */ /* 0x000fce00078e0081 */
.L_x_5504:
[----:B------:R-:W-:Y:S05]  /*65af0*/  BSYNC.RECONVERGENT B0 ;  /* 0x0000000000007941 */ /* 0x000fea0003800200 */
.L_x_5502:
        /* <DEDUP_REMOVED lines=9> */
.L_x_5506:
[----:B------:R-:W-:Y:S02]  /*65b90*/  IMAD.MOV.U32 R129, RZ, RZ, R42 ;  /* 0x000000ffff817224 */ /* 0x000fe400078e002a */
[----:B------:R-:W-:Y:S01]  /*65ba0*/  IMAD.MOV.U32 R40, RZ, RZ, R127 ;  /* 0x000000ffff287224 */ /* 0x000fe200078e007f */
[----:B------:R-:W-:Y:S01]  /*65bb0*/  MOV R127, R128 ;  /* 0x00000080007f7202 */ /* 0x000fe20000000f00 */
[----:B------:R-:W-:-:S07]  /*65bc0*/  IMAD.MOV.U32 R42, RZ, RZ, R43 ;  /* 0x000000ffff2a7224 */ /* 0x000fce00078e002b */
.L_x_5507:
[----:B------:R-:W-:Y:S05]  /*65bd0*/  BSYNC.RECONVERGENT B0 ;  /* 0x0000000000007941 */ /* 0x000fea0003800200 */
.L_x_5505:
        /* <DEDUP_REMOVED lines=9> */
.L_x_5509:
[----:B------:R-:W-:Y:S01]  /*65c70*/  IMAD.MOV.U32 R128, RZ, RZ, R45 ;  /* 0x000000ffff807224 */ /* 0x000fe200078e002d */
[----:B------:R-:W-:Y:S01]  /*65c80*/  MOV R45, R42 ;  /* 0x0000002a002d7202 */ /* 0x000fe20000000f00 */
[----:B------:R-:W-:Y:S02]  /*65c90*/  IMAD.MOV.U32 R43, RZ, RZ, R126 ;  /* 0x000000ffff2b7224 */ /* 0x000fe400078e007e */
[----:B------:R-:W-:-:S07]  /*65ca0*/  IMAD.MOV.U32 R126, RZ, RZ, R127 ;  /* 0x000000ffff7e7224 */ /* 0x000fce00078e007f */
.L_x_5510:
[----:B------:R-:W-:Y:S05]  /*65cb0*/  BSYNC.RECONVERGENT B0 ;  /* 0x0000000000007941 */ /* 0x000fea0003800200 */
.L_x_5508:
        /* <DEDUP_REMOVED lines=9> */
.L_x_5512:
[----:B------:R-:W-:Y:S01]  /*65d50*/  IMAD.MOV.U32 R127, RZ, RZ, R44 ;  /* 0x000000ffff7f7224 */ /* 0x000fe200078e002c */
[----:B------:R-:W-:Y:S01]  /*65d60*/  MOV R42, R125 ;  /* 0x0000007d002a7202 */ /* 0x000fe20000000f00 */
[----:B------:R-:W-:Y:S02]  /*65d70*/  IMAD.MOV.U32 R44, RZ, RZ, R45 ;  /* 0x000000ffff2c7224 */ /* 0x000fe400078e002d */
[----:B------:R-:W-:-:S07]  /*65d80*/  IMAD.MOV.U32 R125, RZ, RZ, R126 ;  /* 0x000000ffff7d7224 */ /* 0x000fce00078e007e */
.L_x_5513:
[----:B------:R-:W-:Y:S05]  /*65d90*/  BSYNC.RECONVERGENT B0 ;  /* 0x0000000000007941 */ /* 0x000fea0003800200 */
.L_x_5511:
        /* <DEDUP_REMOVED lines=9> */
.L_x_5515:
[----:B------:R-:W-:Y:S01]  /*65e30*/  MOV R126, R47 ;  /* 0x0000002f007e7202 */ /* 0x000fe20000000f00 */
[----:B------:R-:W-:Y:S02]  /*65e40*/  IMAD.MOV.U32 R45, RZ, RZ, R124 ;  /* 0x000000ffff2d7224 */ /* 0x000fe400078e007c */
[----:B------:R-:W-:Y:S02]  /*65e50*/  IMAD.MOV.U32 R47, RZ, RZ, R44 ;  /* 0x000000ffff2f7224 */ /* 0x000fe400078e002c */
[----:B------:R-:W-:-:S07]  /*65e60*/  IMAD.MOV.U32 R124, RZ, RZ, R125 ;  /* 0x000000ffff7c7224 */ /* 0x000fce00078e007d */
.L_x_5516:
[----:B------:R-:W-:Y:S05]  /*65e70*/  BSYNC.RECONVERGENT B0 ;  /* 0x0000000000007941 */ /* 0x000fea0003800200 */
.L_x_5514:
        /* <DEDUP_REMOVED lines=9> */
.L_x_5518:
[----:B------:R-:W-:Y:S02]  /*65f10*/  IMAD.MOV.U32 R125, RZ, RZ, R46 ;  /* 0x000000ffff7d7224 */ /* 0x000fe400078e002e */
[----:B------:R-:W-:Y:S02]  /*65f20*/  IMAD.MOV.U32 R44, RZ, RZ, R123 ;  /* 0x000000ffff2c7224 */ /* 0x000fe400078e007b */
[----:B------:R-:W-:Y:S02]  /*65f30*/  IMAD.MOV.U32 R46, RZ, RZ, R47 ;  /* 0x000000ffff2e7224 */ /* 0x000fe400078e002f */
[----:B------:R-:W-:-:S07]  /*65f40*/  IMAD.MOV.U32 R123, RZ, RZ, R124 ;  /* 0x000000ffff7b7224 */ /* 0x000fce00078e007c */
.L_x_5519:
[----:B------:R-:W-:Y:S05]  /*65f50*/  BSYNC.RECONVERGENT B0 ;  /* 0x0000000000007941 */ /* 0x000fea0003800200 */
.L_x_5517:
        /* <DEDUP_REMOVED lines=9> */
.L_x_5521:
[----:B------:R-:W-:Y:S02]  /*65ff0*/  IMAD.MOV.U32 R124, RZ, RZ, R49 ;  /* 0x000000ffff7c7224 */ /* 0x000fe400078e0031 */
[----:B------:R-:W-:Y:S01]  /*66000*/  IMAD.MOV.U32 R47, RZ, RZ, R122 ;  /* 0x000000ffff2f7224 */ /* 0x000fe200078e007a */
[----:B------:R-:W-:Y:S01]  /*66010*/  MOV R122, R123 ;  /* 0x0000007b007a7202 */ /* 0x000fe20000000f00 */
[----:B------:R-:W-:-:S07]  /*66020*/  IMAD.MOV.U32 R49, RZ, RZ, R46 ;  /* 0x000000ffff317224 */ /* 0x000fce00078e002e */
.L_x_5522:
[----:B------:R-:W-:Y:S05]  /*66030*/  BSYNC.RECONVERGENT B0 ;  /* 0x0000000000007941 */ /* 0x000fea0003800200 */
.L_x_5520:
        /* <DEDUP_REMOVED lines=9> */
.L_x_5524:
[----:B------:R-:W-:Y:S01]  /*660d0*/  IMAD.MOV.U32 R123, RZ, RZ, R48 ;  /* 0x000000ffff7b7224 */ /* 0x000fe200078e0030 */
[----:B------:R-:W-:Y:S01]  /*660e0*/  MOV R48, R49 ;  /* 0x0000003100307202 */ /* 0x000fe20000000f00 */
[----:B------:R-:W-:Y:S02]  /*660f0*/  IMAD.MOV.U32 R46, RZ, RZ, R121 ;  /* 0x000000ffff2e7224 */ /* 0x000fe400078e0079 */
[----:B------:R-:W-:-:S07]  /*66100*/  IMAD.MOV.U32 R121, RZ, RZ, R122 ;  /* 0x000000ffff797224 */ /* 0x000fce00078e007a */
.L_x_5525:
[----:B------:R-:W-:Y:S05]  /*66110*/  BSYNC.RECONVERGENT B0 ;  /* 0x0000000000007941 */ /* 0x000fea0003800200 */
.L_x_5523:
        /* <DEDUP_REMOVED lines=9> */
.L_x_5527:
[----:B------:R-:W-:Y:S01]  /*661b0*/  IMAD.MOV.U32 R122, RZ, RZ, R51 ;  /* 0x000000ffff7a7224 */ /* 0x000fe200078e0033 */
[----:B------:R-:W-:Y:S01]  /*661c0*/  MOV R49, R120 ;  /* 0x0000007800317202 */ /* 0x000fe20000000f00 */
[----:B------:R-:W-:Y:S02]  /*661d0*/  IMAD.MOV.U32 R51, RZ, RZ, R48 ;  /* 0x000000ffff337224 */ /* 0x000fe400078e0030 */
[----:B------:R-:W-:-:S07]  /*661e0*/  IMAD.MOV.U32 R120, RZ, RZ, R121 ;  /* 0x000000ffff787224 */ /* 0x000fce00078e0079 */
.L_x_5528:
[----:B------:R-:W-:Y:S05]  /*661f0*/  BSYNC.RECONVERGENT B0 ;  /* 0x0000000000007941 */ /* 0x000fea0003800200 */
.L_x_5526:
        /* <DEDUP_REMOVED lines=9> */
.L_x_5530:
[----:B------:R-:W-:Y:S01]  /*66290*/  MOV R121, R50 ;  /* 0x0000003200797202 */ /* 0x000fe20000000f00 */
[----:B------:R-:W-:Y:S02]  /*662a0*/  IMAD.MOV.U32 R48, RZ, RZ, R119 ;  /* 0x000000ffff307224 */ /* 0x000fe400078e0077 */
[----:B------:R-:W-:Y:S02]  /*662b0*/  IMAD.MOV.U32 R50, RZ, RZ, R51 ;  /* 0x000000ffff327224 */ /* 0x000fe400078e0033 */
[----:B------:R-:W-:-:S07]  /*662c0*/  IMAD.MOV.U32 R119, RZ, RZ, R120 ;  /* 0x000000ffff777224 */ /* 0x000fce00078e0078 */
.L_x_5531:
[----:B------:R-:W-:Y:S05]  /*662d0*/  BSYNC.RECONVERGENT B0 ;  /* 0x0000000000007941 */ /* 0x000fea0003800200 */
.L_x_5529:
        /* <DEDUP_REMOVED lines=9> */
.L_x_5533:
[----:B------:R-:W-:Y:S02]  /*66370*/  IMAD.MOV.U32 R120, RZ, RZ, R53 ;  /* 0x000000ffff787224 */ /* 0x000fe400078e0035 */
[----:B------:R-:W-:Y:S02]  /*66380*/  IMAD.MOV.U32 R51, RZ, RZ, R118 ;  /* 0x000000ffff337224 */ /* 0x000fe400078e0076 */
[----:B------:R-:W-:Y:S02]  /*66390*/  IMAD.MOV.U32 R53, RZ, RZ, R50 ;  /* 0x000000ffff357224 */ /* 0x000fe400078e0032 */
[----:B------:R-:W-:-:S07]  /*663a0*/  IMAD.MOV.U32 R118, RZ, RZ, R119 ;  /* 0x000000ffff767224 */ /* 0x000fce00078e0077 */
.L_x_5534:
[----:B------:R-:W-:Y:S05]  /*663b0*/  BSYNC.RECONVERGENT B0 ;  /* 0x0000000000007941 */ /* 0x000fea0003800200 */
.L_x_5532:
        /* <DEDUP_REMOVED lines=9> */
.L_x_5536:
[----:B------:R-:W-:Y:S02]  /*66450*/  IMAD.MOV.U32 R119, RZ, RZ, R52 ;  /* 0x000000ffff777224 */ /* 0x000fe400078e0034 */
[----:B------:R-:W-:Y:S01]  /*66460*/  IMAD.MOV.U32 R50, RZ, RZ, R117 ;  /* 0x000000ffff327224 */ /* 0x000fe200078e0075 */
[----:B------:R-:W-:Y:S01]  /*66470*/  MOV R117, R118 ;  /* 0x0000007600757202 */ /* 0x000fe20000000f00 */
[----:B------:R-:W-:-:S07]  /*66480*/  IMAD.MOV.U32 R52, RZ, RZ, R53 ;  /* 0x000000ffff347224 */ /* 0x000fce00078e0035 */
.L_x_5537:
[----:B------:R-:W-:Y:S05]  /*66490*/  BSYNC.RECONVERGENT B0 ;  /* 0x0000000000007941 */ /* 0x000fea0003800200 */
.L_x_5535:
        /* <DEDUP_REMOVED lines=9> */
.L_x_5539:
[----:B------:R-:W-:Y:S01]  /*66530*/  IMAD.MOV.U32 R118, RZ, RZ, R55 ;  /* 0x000000ffff767224 */ /* 0x000fe200078e0037 */
[----:B------:R-:W-:Y:S01]  /*66540*/  MOV R55, R52 ;  /* 0x0000003400377202 */ /* 0x000fe20000000f00 */
[----:B------:R-:W-:Y:S02]  /*66550*/  IMAD.MOV.U32 R53, RZ, RZ, R116 ;  /* 0x000000ffff357224 */ /* 0x000fe400078e0074 */
[----:B------:R-:W-:-:S07]  /*66560*/  IMAD.MOV.U32 R116, RZ, RZ, R117 ;  /* 0x000000ffff747224 */ /* 0x000fce00078e0075 */
.L_x_5540:
[----:B------:R-:W-:Y:S05]  /*66570*/  BSYNC.RECONVERGENT B0 ;  /* 0x0000000000007941 */ /* 0x000fea0003800200 */
.L_x_5538:
        /* <DEDUP_REMOVED lines=9> */
.L_x_5542:
[----:B------:R-:W-:Y:S01]  /*66610*/  IMAD.MOV.U32 R117, RZ, RZ, R54 ;  /* 0x000000ffff757224 */ /* 0x000fe200078e0036 */
[----:B------:R-:W-:Y:S01]  /*66620*/  MOV R52, R115 ;  /* 0x0000007300347202 */ /* 0x000fe20000000f00 */
[----:B------:R-:W-:Y:S02]  /*66630*/  IMAD.MOV.U32 R54, RZ, RZ, R55 ;  /* 0x000000ffff367224 */ /* 0x000fe400078e0037 */
[----:B------:R-:W-:-:S07]  /*66640*/  IMAD.MOV.U32 R115, RZ, RZ, R116 ;  /* 0x000000ffff737224 */ /* 0x000fce00078e0074 */
.L_x_5543:
[----:B------:R-:W-:Y:S05]  /*66650*/  BSYNC.RECONVERGENT B0 ;  /* 0x0000000000007941 */ /* 0x000fea0003800200 */
.L_x_5541:
        /* <DEDUP_REMOVED lines=9> */
.L_x_5545:
[----:B------:R-:W-:Y:S01]  /*666f0*/  MOV R116, R57 ;  /* 0x0000003900747202 */ /* 0x000fe20000000f00 */
[----:B------:R-:W-:Y:S02]  /*66700*/  IMAD.MOV.U32 R55, RZ, RZ, R114 ;  /* 0x000000ffff377224 */ /* 0x000fe400078e0072 */
[----:B------:R-:W-:Y:S02]  /*66710*/  IMAD.MOV.U32 R57, RZ, RZ, R54 ;  /* 0x000000ffff397224 */ /* 0x000fe400078e0036 */
[----:B------:R-:W-:-:S07]  /*66720*/  IMAD.MOV.U32 R114, RZ, RZ, R115 ;  /* 0x000000ffff727224 */ /* 0x000fce00078e0073 */
.L_x_5546:
[----:B------:R-:W-:Y:S05]  /*66730*/  BSYNC.RECONVERGENT B0 ;  /* 0x0000000000007941 */ /* 0x000fea0003800200 */
.L_x_5544:
        /* <DEDUP_REMOVED lines=9> */
.L_x_5548:
[----:B------:R-:W-:Y:S02]  /*667d0*/  IMAD.MOV.U32 R115, RZ, RZ, R56 ;  /* 0x000000ffff737224 */ /* 0x000fe400078e0038 */
[----:B------:R-:W-:Y:S02]  /*667e0*/  IMAD.MOV.U32 R54, RZ, RZ, R113 ;  /* 0x000000ffff367224 */ /* 0x000fe400078e0071 */
[----:B------:R-:W-:Y:S02]  /*667f0*/  IMAD.MOV.U32 R56, RZ, RZ, R57 ;  /* 0x000000ffff387224 */ /* 0x000fe400078e0039 */
[----:B------:R-:W-:-:S07]  /*66800*/  IMAD.MOV.U32 R113, RZ, RZ, R114 ;  /* 0x000000ffff717224 */ /* 0x000fce00078e0072 */
.L_x_5549:
[----:B------:R-:W-:Y:S05]  /*66810*/  BSYNC.RECONVERGENT B0 ;  /* 0x0000000000007941 */ /* 0x000fea0003800200 */
.L_x_5547:
        /* <DEDUP_REMOVED lines=9> */
.L_x_5551:
[----:B------:R-:W-:Y:S02]  /*668b0*/  IMAD.MOV.U32 R114, RZ, RZ, R59 ;  /* 0x000000ffff727224 */ /* 0x000fe400078e003b */
[----:B------:R-:W-:Y:S01]  /*668c0*/  IMAD.MOV.U32 R57, RZ, RZ, R112 ;  /* 0x000000ffff397224 */ /* 0x000fe200078e0070 */
[----:B------:R-:W-:Y:S01]  /*668d0*/  MOV R112, R113 ;  /* 0x0000007100707202 */ /* 0x000fe20000000f00 */
[----:B------:R-:W-:-:S07]  /*668e0*/  IMAD.MOV.U32 R59, RZ, RZ, R56 ;  /* 0x000000ffff3b7224 */ /* 0x000fce00078e0038 */
.L_x_5552:
[----:B------:R-:W-:Y:S05]  /*668f0*/  BSYNC.RECONVERGENT B0 ;  /* 0x0000000000007941 */ /* 0x000fea0003800200 */
.L_x_5550:
        /* <DEDUP_REMOVED lines=9> */
.L_x_5554:
[----:B------:R-:W-:Y:S01]  /*66990*/  IMAD.MOV.U32 R113, RZ, RZ, R58 ;  /* 0x000000ffff717224 */ /* 0x000fe200078e003a */
[----:B------:R-:W-:Y:S01]  /*669a0*/  MOV R58, R59 ;  /* 0x0000003b003a7202 */ /* 0x000fe20000000f00 */
[----:B------:R-:W-:Y:S02]  /*669b0*/  IMAD.MOV.U32 R56, RZ, RZ, R111 ;  /* 0x000000ffff387224 */ /* 0x000fe400078e006f */
[----:B------:R-:W-:-:S07]  /*669c0*/  IMAD.MOV.U32 R111, RZ, RZ, R112 ;  /* 0x000000ffff6f7224 */ /* 0x000fce00078e0070 */
.L_x_5555:
[----:B------:R-:W-:Y:S05]  /*669d0*/  BSYNC.RECONVERGENT B0 ;  /* 0x0000000000007941 */ /* 0x000fea0003800200 */
.L_x_5553:
        /* <DEDUP_REMOVED lines=9> */
.L_x_5557:
[----:B------:R-:W-:Y:S01]  /*66a70*/  IMAD.MOV.U32 R112, RZ, RZ, R61 ;  /* 0x000000ffff707224 */ /* 0x000fe200078e003d */
[----:B------:R-:W-:Y:S01]  /*66a80*/  MOV R59, R110 ;  /* 0x0000006e003b7202 */ /* 0x000fe20000000f00 */
[----:B------:R-:W-:Y:S02]  /*66a90*/  IMAD.MOV.U32 R61, RZ, RZ, R58 ;  /* 0x000000ffff3d7224 */ /* 0x000fe400078e003a */
[----:B------:R-:W-:-:S07]  /*66aa0*/  IMAD.MOV.U32 R110, RZ, RZ, R111 ;  /* 0x000000ffff6e7224 */ /* 0x000fce00078e006f */
.L_x_5558:
[----:B------:R-:W-:Y:S05]  /*66ab0*/  BSYNC.RECONVERGENT B0 ;  /* 0x0000000000007941 */ /* 0x000fea0003800200 */
.L_x_5556:
        /* <DEDUP_REMOVED lines=9> */
.L_x_5560:
[----:B------:R-:W-:Y:S01]  /*66b50*/  MOV R111, R60 ;  /* 0x0000003c006f7202 */ /* 0x000fe20000000f00 */
[----:B------:R-:W-:Y:S02]  /*66b60*/  IMAD.MOV.U32 R58, RZ, RZ, R109 ;  /* 0x000000ffff3a7224 */ /* 0x000fe400078e006d */
[----:B------:R-:W-:Y:S02]  /*66b70*/  IMAD.MOV.U32 R60, RZ, RZ, R61 ;  /* 0x000000ffff3c7224 */ /* 0x000fe400078e003d */
[----:B------:R-:W-:-:S07]  /*66b80*/  IMAD.MOV.U32 R109, RZ, RZ, R110 ;  /* 0x000000ffff6d7224 */ /* 0x000fce00078e006e */
.L_x_5561:
[----:B------:R-:W-:Y:S05]  /*66b90*/  BSYNC.RECONVERGENT B0 ;  /* 0x0000000000007941 */ /* 0x000fea0003800200 */
.L_x_5559:
        /* <DEDUP_REMOVED lines=9> */
.L_x_5563:
[----:B------:R-:W-:Y:S02]  /*66c30*/  IMAD.MOV.U32 R110, RZ, RZ, R63 ;  /* 0x000000ffff6e7224 */ /* 0x000fe400078e003f */
[----:B------:R-:W-:Y:S02]  /*66c40*/  IMAD.MOV.U32 R61, RZ, RZ, R108 ;  /* 0x000000ffff3d7224 */ /* 0x000fe400078e006c */
[----:B------:R-:W-:Y:S02]  /*66c50*/  IMAD.MOV.U32 R63, RZ, RZ, R60 ;  /* 0x000000ffff3f7224 */ /* 0x000fe400078e003c */
[----:B------:R-:W-:-:S07]  /*66c60*/  IMAD.MOV.U32 R108, RZ, RZ, R109 ;  /* 0x000000ffff6c7224 */ /* 0x000fce00078e006d */
.L_x_5564:
[----:B------:R-:W-:Y:S05]  /*66c70*/  BSYNC.RECONVERGENT B0 ;  /* 0x0000000000007941 */ /* 0x000fea0003800200 */
.L_x_5562:
        /* <DEDUP_REMOVED lines=9> */
.L_x_5566:
[----:B------:R-:W-:Y:S02]  /*66d10*/  IMAD.MOV.U32 R109, RZ, RZ, R62 ;  /* 0x000000ffff6d7224 */ /* 0x000fe400078e003e */
[----:B------:R-:W-:Y:S01]  /*66d20*/  IMAD.MOV.U32 R60, RZ, RZ, R107 ;  /* 0x000000ffff3c7224 */ /* 0x000fe200078e006b */
[----:B------:R-:W-:Y:S01]  /*66d30*/  MOV R107, R108 ;  /* 0x0000006c006b7202 */ /* 0x000fe20000000f00 */
[----:B------:R-:W-:-:S07]  /*66d40*/  IMAD.MOV.U32 R62, RZ, RZ, R63 ;  /* 0x000000ffff3e7224 */ /* 0x000fce00078e003f */
.L_x_5567:
[----:B------:R-:W-:Y:S05]  /*66d50*/  BSYNC.RECONVERGENT B0 ;  /* 0x0000000000007941 */ /* 0x000fea0003800200 */
.L_x_5565:
        /* <DEDUP_REMOVED lines=9> */
.L_x_5569:
[----:B------:R-:W-:Y:S01]  /*66df0*/  IMAD.MOV.U32 R108, RZ, RZ, R65 ;  /* 0x000000ffff6c7224 */ /* 0x000fe200078e0041 */
[----:B------:R-:W-:Y:S01]  /*66e00*/  MOV R65, R62 ;  /* 0x0000003e00417202 */ /* 0x000fe20000000f00 */
[----:B------:R-:W-:Y:S02]  /*66e10*/  IMAD.MOV.U32 R63, RZ, RZ, R106 ;  /* 0x000000ffff3f7224 */ /* 0x000fe400078e006a */
[----:B------:R-:W-:-:S07]  /*66e20*/  IMAD.MOV.U32 R106, RZ, RZ, R107 ;  /* 0x000000ffff6a7224 */ /* 0x000fce00078e006b */
.L_x_5570:
[----:B------:R-:W-:Y:S05]  /*66e30*/  BSYNC.RECONVERGENT B0 ;  /* 0x0000000000007941 */ /* 0x000fea0003800200 */
.L_x_5568:
        /* <DEDUP_REMOVED lines=9> */
.L_x_5572:
[----:B------:R-:W-:Y:S01]  /*66ed0*/  IMAD.MOV.U32 R107, RZ, RZ, R64 ;  /* 0x000000ffff6b7224 */ /* 0x000fe200078e0040 */
[----:B------:R-:W-:Y:S01]  /*66ee0*/  MOV R62, R105 ;  /* 0x00000069003e7202 */ /* 0x000fe20000000f00 */
[----:B------:R-:W-:Y:S02]  /*66ef0*/  IMAD.MOV.U32 R64, RZ, RZ, R65 ;  /* 0x000000ffff407224 */ /* 0x000fe400078e0041 */
[----:B------:R-:W-:-:S07]  /*66f00*/  IMAD.MOV.U32 R105, RZ, RZ, R106 ;  /* 0x000000ffff697224 */ /* 0x000fce00078e006a */
.L_x_5573:
[----:B------:R-:W-:Y:S05]  /*66f10*/  BSYNC.RECONVERGENT B0 ;  /* 0x0000000000007941 */ /* 0x000fea0003800200 */
.L_x_5571:
        /* <DEDUP_REMOVED lines=9> */
.L_x_5575:
[----:B------:R-:W-:Y:S01]  /*66fb0*/  MOV R106, R67 ;  /* 0x00000043006a7202 */ /* 0x000fe20000000f00 */
[----:B------:R-:W-:Y:S02]  /*66fc0*/  IMAD.MOV.U32 R65, RZ, RZ, R104 ;  /* 0x000000ffff417224 */ /* 0x000fe400078e0068 */
[----:B------:R-:W-:Y:S02]  /*66fd0*/  IMAD.MOV.U32 R67, RZ, RZ, R64 ;  /* 0x000000ffff437224 */ /* 0x000fe400078e0040 */
[----:B------:R-:W-:-:S07]  /*66fe0*/  IMAD.MOV.U32 R104, RZ, RZ, R105 ;  /* 0x000000ffff687224 */ /* 0x000fce00078e0069 */
.L_x_5576:
[----:B------:R-:W-:Y:S05]  /*66ff0*/  BSYNC.RECONVERGENT B0 ;  /* 0x0000000000007941 */ /* 0x000fea0003800200 */
.L_x_5574:
        /* <DEDUP_REMOVED lines=9> */
.L_x_5578:
[----:B------:R-:W-:Y:S02]  /*67090*/  IMAD.MOV.U32 R105, RZ, RZ, R66 ;  /* 0x000000ffff697224 */ /* 0x000fe400078e0042 */
[----:B------:R-:W-:Y:S02]  /*670a0*/  IMAD.MOV.U32 R64, RZ, RZ, R103 ;  /* 0x000000ffff407224 */ /* 0x000fe400078e0067 */
[----:B------:R-:W-:Y:S02]  /*670b0*/  IMAD.MOV.U32 R66, RZ, RZ, R67 ;  /* 0x000000ffff427224 */ /* 0x000fe400078e0043 */
[----:B------:R-:W-:-:S07]  /*670c0*/  IMAD.MOV.U32 R103, RZ, RZ, R104 ;  /* 0x000000ffff677224 */ /* 0x000fce00078e0068 */
.L_x_5579:
[----:B------:R-:W-:Y:S05]  /*670d0*/  BSYNC.RECONVERGENT B0 ;  /* 0x0000000000007941 */ /* 0x000fea0003800200 */
.L_x_5577:
        /* <DEDUP_REMOVED lines=9> */
.L_x_5581:
[----:B------:R-:W-:Y:S02]  /*67170*/  IMAD.MOV.U32 R104, RZ, RZ, R69 ;  /* 0x000000ffff687224 */ /* 0x000fe400078e0045 */
[----:B------:R-:W-:Y:S01]  /*67180*/  IMAD.MOV.U32 R67, RZ, RZ, R102 ;  /* 0x000000ffff437224 */ /* 0x000fe200078e0066 */
[----:B------:R-:W-:Y:S01]  /*67190*/  MOV R102, R103 ;  /* 0x0000006700667202 */ /* 0x000fe20000000f00 */
[----:B------:R-:W-:-:S07]  /*671a0*/  IMAD.MOV.U32 R69, RZ, RZ, R66 ;  /* 0x000000ffff457224 */ /* 0x000fce00078e0042 */
.L_x_5582:
[----:B------:R-:W-:Y:S05]  /*671b0*/  BSYNC.RECONVERGENT B0 ;  /* 0x0000000000007941 */ /* 0x000fea0003800200 */
.L_x_5580:
        /* <DEDUP_REMOVED lines=9> */
.L_x_5584:
[----:B------:R-:W-:Y:S01]  /*67250*/  IMAD.MOV.U32 R103, RZ, RZ, R68 ;  /* 0x000000ffff677224 */ /* 0x000fe200078e0044 */
[----:B------:R-:W-:Y:S01]  /*67260*/  MOV R68, R69 ;  /* 0x0000004500447202 */ /* 0x000fe20000000f00 */
[----:B------:R-:W-:Y:S02]  /*67270*/  IMAD.MOV.U32 R66, RZ, RZ, R101 ;  /* 0x000000ffff427224 */ /* 0x000fe400078e0065 */
[----:B------:R-:W-:-:S07]  /*67280*/  IMAD.MOV.U32 R101, RZ, RZ, R102 ;  /* 0x000000ffff657224 */ /* 0x000fce00078e0066 */
.L_x_5585:
[----:B------:R-:W-:Y:S05]  /*67290*/  BSYNC.RECONVERGENT B0 ;  /* 0x0000000000007941 */ /* 0x000fea0003800200 */
.L_x_5583:
        /* <DEDUP_REMOVED lines=9> */
.L_x_5587:
[----:B------:R-:W-:Y:S01]  /*67330*/  IMAD.MOV.U32 R102, RZ, RZ, R71 ;  /* 0x000000ffff667224 */ /* 0x000fe200078e0047 */
[----:B------:R-:W-:Y:S01]  /*67340*/  MOV R69, R100 ;  /* 0x0000006400457202 */ /* 0x000fe20000000f00 */
[----:B------:R-:W-:Y:S02]  /*67350*/  IMAD.MOV.U32 R71, RZ, RZ, R68 ;  /* 0x000000ffff477224 */ /* 0x000fe400078e0044 */
[----:B------:R-:W-:-:S07]  /*67360*/  IMAD.MOV.U32 R100, RZ, RZ, R101 ;  /* 0x000000ffff647224 */ /* 0x000fce00078e0065 */
.L_x_5588:
[----:B------:R-:W-:Y:S05]  /*67370*/  BSYNC.RECONVERGENT B0 ;  /* 0x0000000000007941 */ /* 0x000fea0003800200 */
.L_x_5586:
        /* <DEDUP_REMOVED lines=9> */
.L_x_5590:
[----:B------:R-:W-:Y:S01]  /*67410*/  MOV R101, R70 ;  /* 0x0000004600657202 */ /* 0x000fe20000000f00 */
[----:B------:R-:W-:Y:S02]  /*67420*/  IMAD.MOV.U32 R68, RZ, RZ, R99 ;  /* 0x000000ffff447224 */ /* 0x000fe400078e0063 */
[----:B------:R-:W-:Y:S02]  /*67430*/  IMAD.MOV.U32 R70, RZ, RZ, R71 ;  /* 0x000000ffff467224 */ /* 0x000fe400078e0047 */
[----:B------:R-:W-:-:S07]  /*67440*/  IMAD.MOV.U32 R99, RZ, RZ, R100 ;  /* 0x000000ffff637224 */ /* 0x000fce00078e0064 */
.L_x_5591:
[----:B------:R-:W-:Y:S05]  /*67450*/  BSYNC.RECONVERGENT B0 ;  /* 0x0000000000007941 */ /* 0x000fea0003800200 */
.L_x_5589:
        /* <DEDUP_REMOVED lines=9> */
.L_x_5593:
[----:B------:R-:W-:Y:S02]  /*674f0*/  IMAD.MOV.U32 R100, RZ, RZ, R73 ;  /* 0x000000ffff647224 */ /* 0x000fe400078e0049 */
[----:B------:R-:W-:Y:S02]  /*67500*/  IMAD.MOV.U32 R71, RZ, RZ, R96 ;  /* 0x000000ffff477224 */ /* 0x000fe400078e0060 */
[----:B------:R-:W-:Y:S02]  /*67510*/  IMAD.MOV.U32 R73, RZ, RZ, R70 ;  /* 0x000000ffff497224 */ /* 0x000fe400078e0046 */
[----:B------:R-:W-:-:S07]  /*67520*/  IMAD.MOV.U32 R96, RZ, RZ, R99 ;  /* 0x000000ffff607224 */ /* 0x000fce00078e0063 */
.L_x_5594:
[----:B------:R-:W-:Y:S05]  /*67530*/  BSYNC.RECONVERGENT B0 ;  /* 0x0000000000007941 */ /* 0x000fea0003800200 */
.L_x_5592:
        /* <DEDUP_REMOVED lines=9> */
.L_x_5596:
[----:B------:R-:W-:Y:S02]  /*675d0*/  IMAD.MOV.U32 R99, RZ, RZ, R72 ;  /* 0x000000ffff637224 */ /* 0x000fe400078e0048 */
[----:B------:R-:W-:Y:S01]  /*675e0*/  IMAD.MOV.U32 R70, RZ, RZ, R97 ;  /* 0x000000ffff467224 */ /* 0x000fe200078e0061 */
[----:B------:R-:W-:Y:S01]  /*675f0*/  MOV R97, R96 ;  /* 0x0000006000617202 */ /* 0x000fe20000000f00 */
[----:B------:R-:W-:-:S07]  /*67600*/  IMAD.MOV.U32 R72, RZ, RZ, R73 ;  /* 0x000000ffff487224 */ /* 0x000fce00078e0049 */
.L_x_5597:
[----:B------:R-:W-:Y:S05]  /*67610*/  BSYNC.RECONVERGENT B0 ;  /* 0x0000000000007941 */ /* 0x000fea0003800200 */
.L_x_5595:
        /* <DEDUP_REMOVED lines=9> */
.L_x_5599:
[----:B------:R-:W-:Y:S01]  /*676b0*/  IMAD.MOV.U32 R96, RZ, RZ, R75 ;  /* 0x000000ffff607224 */ /* 0x000fe200078e004b */
[----:B------:R-:W-:Y:S01]  /*676c0*/  MOV R75, R72 ;  /* 0x00000048004b7202 */ /* 0x000fe20000000f00 */
[----:B------:R-:W-:Y:S02]  /*676d0*/  IMAD.MOV.U32 R73, RZ, RZ, R94 ;  /* 0x000000ffff497224 */ /* 0x000fe400078e005e */
[----:B------:R-:W-:-:S07]  /*676e0*/  IMAD.MOV.U32 R94, RZ, RZ, R97 ;  /* 0x000000ffff5e7224 */ /* 0x000fce00078e0061 */
.L_x_5600:
[----:B------:R-:W-:Y:S05]  /*676f0*/  BSYNC.RECONVERGENT B0 ;  /* 0x0000000000007941 */ /* 0x000fea0003800200 */
.L_x_5598:
        /* <DEDUP_REMOVED lines=9> */
.L_x_5602:
[----:B------:R-:W-:Y:S01]  /*67790*/  IMAD.MOV.U32 R97, RZ, RZ, R74 ;  /* 0x000000ffff617224 */ /* 0x000fe200078e004a */
[----:B------:R-:W-:Y:S01]  /*677a0*/  MOV R72, R95 ;  /* 0x0000005f00487202 */ /* 0x000fe20000000f00 */
[----:B------:R-:W-:Y:S02]  /*677b0*/  IMAD.MOV.U32 R74, RZ, RZ, R75 ;  /* 0x000000ffff4a7224 */ /* 0x000fe400078e004b */
[----:B------:R-:W-:-:S07]  /*677c0*/  IMAD.MOV.U32 R95, RZ, RZ, R94 ;  /* 0x000000ffff5f7224 */ /* 0x000fce00078e005e */
.L_x_5603:
[----:B------:R-:W-:Y:S05]  /*677d0*/  BSYNC.RECONVERGENT B0 ;  /* 0x0000000000007941 */ /* 0x000fea0003800200 */
.L_x_5601:
        /* <DEDUP_REMOVED lines=9> */
.L_x_5605:
[----:B------:R-:W-:Y:S01]  /*67870*/  MOV R94, R77 ;  /* 0x0000004d005e7202 */ /* 0x000fe20000000f00 */
[----:B------:R-:W-:Y:S02]  /*67880*/  IMAD.MOV.U32 R75, RZ, RZ, R92 ;  /* 0x000000ffff4b7224 */ /* 0x000fe400078e005c */
[----:B------:R-:W-:Y:S02]  /*67890*/  IMAD.MOV.U32 R77, RZ, RZ, R74 ;  /* 0x000000ffff4d7224 */ /* 0x000fe400078e004a */
[----:B------:R-:W-:-:S07]  /*678a0*/  IMAD.MOV.U32 R92, RZ, RZ, R95 ;  /* 0x000000ffff5c7224 */ /* 0x000fce00078e005f */
.L_x_5606:
[----:B------:R-:W-:Y:S05]  /*678b0*/  BSYNC.RECONVERGENT B0 ;  /* 0x0000000000007941 */ /* 0x000fea0003800200 */
.L_x_5604:
        /* <DEDUP_REMOVED lines=9> */
.L_x_5608:
[----:B------:R-:W-:Y:S02]  /*67950*/  IMAD.MOV.U32 R95, RZ, RZ, R76 ;  /* 0x000000ffff5f7224 */ /* 0x000fe400078e004c */
[----:B------:R-:W-:Y:S02]  /*67960*/  IMAD.MOV.U32 R74, RZ, RZ, R93 ;  /* 0x000000ffff4a7224 */ /* 0x000fe400078e005d */
[----:B------:R-:W-:Y:S02]  /*67970*/  IMAD.MOV.U32 R76, RZ, RZ, R77 ;  /* 0x000000ffff4c7224 */ /* 0x000fe400078e004d */
[----:B------:R-:W-:-:S07]  /*67980*/  IMAD.MOV.U32 R93, RZ, RZ, R92 ;  /* 0x000000ffff5d7224 */ /* 0x000fce00078e005c */
.L_x_5609:
[----:B------:R-:W-:Y:S05]  /*67990*/  BSYNC.RECONVERGENT B0 ;  /* 0x0000000000007941 */ /* 0x000fea0003800200 */
.L_x_5607:
        /* <DEDUP_REMOVED lines=9> */
.L_x_5611:
[----:B------:R-:W-:Y:S02]  /*67a30*/  IMAD.MOV.U32 R92, RZ, RZ, R79 ;  /* 0x000000ffff5c7224 */ /* 0x000fe400078e004f */
[----:B------:R-:W-:Y:S01]  /*67a40*/  IMAD.MOV.U32 R77, RZ, RZ, R90 ;  /* 0x000000ffff4d7224 */ /* 0x000fe200078e005a */
[----:B------:R-:W-:Y:S01]  /*67a50*/  MOV R90, R93 ;  /* 0x0000005d005a7202 */ /* 0x000fe20000000f00 */
[----:B------:R-:W-:-:S07]  /*67a60*/  IMAD.MOV.U32 R79, RZ, RZ, R76 ;  /* 0x000000ffff4f7224 */ /* 0x000fce00078e004c */
.L_x_5612:
[----:B------:R-:W-:Y:S05]  /*67a70*/  BSYNC.RECONVERGENT B0 ;  /* 0x0000000000007941 */ /* 0x000fea0003800200 */
.L_x_5610:
        /* <DEDUP_REMOVED lines=9> */
.L_x_5614:
[----:B------:R-:W-:Y:S01]  /*67b10*/  IMAD.MOV.U32 R93, RZ, RZ, R78 ;  /* 0x000000ffff5d7224 */ /* 0x000fe200078e004e */
[----:B------:R-:W-:Y:S01]  /*67b20*/  MOV R78, R79 ;  /* 0x0000004f004e7202 */ /* 0x000fe20000000f00 */
[----:B------:R-:W-:Y:S02]  /*67b30*/  IMAD.MOV.U32 R76, RZ, RZ, R91 ;  /* 0x000000ffff4c7224 */ /* 0x000fe400078e005b */
[----:B------:R-:W-:-:S07]  /*67b40*/  IMAD.MOV.U32 R91, RZ, RZ, R90 ;  /* 0x000000ffff5b7224 */ /* 0x000fce00078e005a */
.L_x_5615:
[----:B------:R-:W-:Y:S05]  /*67b50*/  BSYNC.RECONVERGENT B0 ;  /* 0x0000000000007941 */ /* 0x000fea0003800200 */
.L_x_5613:
        /* <DEDUP_REMOVED lines=9> */
.L_x_5617:
[----:B------:R-:W-:Y:S01]  /*67bf0*/  IMAD.MOV.U32 R90, RZ, RZ, R81 ;  /* 0x000000ffff5a7224 */ /* 0x000fe200078e0051 */
[----:B------:R-:W-:Y:S01]  /*67c00*/  MOV R79, R88 ;  /* 0x00000058004f7202 */ /* 0x000fe20000000f00 */
[----:B------:R-:W-:Y:S02]  /*67c10*/  IMAD.MOV.U32 R81, RZ, RZ, R78 ;  /* 0x000000ffff517224 */ /* 0x000fe400078e004e */
[----:B------:R-:W-:-:S07]  /*67c20*/  IMAD.MOV.U32 R88, RZ, RZ, R91 ;  /* 0x000000ffff587224 */ /* 0x000fce00078e005b */
.L_x_5618:
[----:B------:R-:W-:Y:S05]  /*67c30*/  BSYNC.RECONVERGENT B0 ;  /* 0x0000000000007941 */ /* 0x000fea0003800200 */
.L_x_5616:
        /* <DEDUP_REMOVED lines=9> */
.L_x_5620:
[----:B------:R-:W-:Y:S01]  /*67cd0*/  MOV R91, R80 ;  /* 0x00000050005b7202 */ /* 0x000fe20000000f00 */
[----:B------:R-:W-:Y:S02]  /*67ce0*/  IMAD.MOV.U32 R78, RZ, RZ, R89 ;  /* 0x000000ffff4e7224 */ /* 0x000fe400078e0059 */
[----:B------:R-:W-:Y:S02]  /*67cf0*/  IMAD.MOV.U32 R80, RZ, RZ, R81 ;  /* 0x000000ffff507224 */ /* 0x000fe400078e0051 */
[----:B------:R-:W-:-:S07]  /*67d00*/  IMAD.MOV.U32 R89, RZ, RZ, R88 ;  /* 0x000000ffff597224 */ /* 0x000fce00078e0058 */
.L_x_5621:
[----:B------:R-:W-:Y:S05]  /*67d10*/  BSYNC.RECONVERGENT B0 ;  /* 0x0000000000007941 */ /* 0x000fea0003800200 */
.L_x_5619:
        /* <DEDUP_REMOVED lines=9> */
.L_x_5623:
[----:B------:R-:W-:Y:S02]  /*67db0*/  IMAD.MOV.U32 R88, RZ, RZ, R83 ;  /* 0x000000ffff587224 */ /* 0x000fe400078e0053 */
[----:B------:R-:W-:Y:S02]  /*67dc0*/  IMAD.MOV.U32 R81, RZ, RZ, R86 ;  /* 0x000000ffff517224 */ /* 0x000fe400078e0056 */
[----:B------:R-:W-:Y:S02]  /*67dd0*/  IMAD.MOV.U32 R83, RZ, RZ, R80 ;  /* 0x000000ffff537224 */ /* 0x000fe400078e0050 */
[----:B------:R-:W-:-:S07]  /*67de0*/  IMAD.MOV.U32 R86, RZ, RZ, R89 ;  /* 0x000000ffff567224 */ /* 0x000fce00078e0059 */
.L_x_5624:
[----:B------:R-:W-:Y:S05]  /*67df0*/  BSYNC.RECONVERGENT B0 ;  /* 0x0000000000007941 */ /* 0x000fea0003800200 */
.L_x_5622:
        /* <DEDUP_REMOVED lines=9> */
.L_x_5626:
[----:B------:R-:W-:Y:S02]  /*67e90*/  IMAD.MOV.U32 R89, RZ, RZ, R82 ;  /* 0x000000ffff597224 */ /* 0x000fe400078e0052 */
[----:B------:R-:W-:Y:S01]  /*67ea0*/  IMAD.MOV.U32 R80, RZ, RZ, R87 ;  /* 0x000000ffff507224 */ /* 0x000fe200078e0057 */
[----:B------:R-:W-:Y:S01]  /*67eb0*/  MOV R87, R86 ;  /* 0x0000005600577202 */ /* 0x000fe20000000f00 */
[----:B------:R-:W-:-:S07]  /*67ec0*/  IMAD.MOV.U32 R82, RZ, RZ, R83 ;  /* 0x000000ffff527224 */ /* 0x000fce00078e0053 */
.L_x_5627:
[----:B------:R-:W-:Y:S05]  /*67ed0*/  BSYNC.RECONVERGENT B0 ;  /* 0x0000000000007941 */ /* 0x000fea0003800200 */
.L_x_5625:
        /* <DEDUP_REMOVED lines=9> */
.L_x_5629:
[----:B------:R-:W-:Y:S01]  /*67f70*/  IMAD.MOV.U32 R86, RZ, RZ, R85 ;  /* 0x000000ffff567224 */ /* 0x000fe200078e0055 */
[----:B------:R-:W-:Y:S01]  /*67f80*/  MOV R85, R82 ;  /* 0x0000005200557202 */ /* 0x000fe20000000f00 */
[----:B------:R-:W-:Y:S02]  /*67f90*/  IMAD.MOV.U32 R83, RZ, RZ, R84 ;  /* 0x000000ffff537224 */ /* 0x000fe400078e0054 */
[----:B------:R-:W-:-:S07]  /*67fa0*/  IMAD.MOV.U32 R84, RZ, RZ, R87 ;  /* 0x000000ffff547224 */ /* 0x000fce00078e0057 */
.L_x_5630:
[----:B------:R-:W-:Y:S05]  /*67fb0*/  BSYNC.RECONVERGENT B0 ;  /* 0x0000000000007941 */ /* 0x000fea0003800200 */
.L_x_5628:
        /* <DEDUP_REMOVED lines=9> */
.L_x_5632:
[----:B------:R-:W-:Y:S01]  /*68050*/  IMAD.MOV.U32 R87, RZ, RZ, R34 ;  /* 0x000000ffff577224 */ /* 0x000fe200078e0022 */
[----:B------:R-:W-:Y:S01]  /*68060*/  MOV R82, R35 ;  /* 0x0000002300527202 */ /* 0x000fe20000000f00 */
[----:B------:R-:W-:Y:S02]  /*68070*/  IMAD.MOV.U32 R34, RZ, RZ, R85 ;  /* 0x000000ffff227224 */ /* 0x000fe400078e0055 */
[----:B------:R-:W-:-:S07]  /*68080*/  IMAD.MOV.U32 R35, RZ, RZ, R84 ;  /* 0x000000ffff237224 */ /* 0x000fce00078e0054 */
.L_x_5633:
[----:B------:R-:W-:Y:S05]  /*68090*/  BSYNC.RECONVERGENT B0 ;  /* 0x0000000000007941 */ /* 0x000fea0003800200 */
.L_x_5631:
        /* <DEDUP_REMOVED lines=9> */
.L_x_5635:
[----:B------:R-:W-:Y:S01]  /*68130*/  MOV R84, R33 ;  /* 0x0000002100547202 */ /* 0x000fe20000000f00 */
[----:B------:R-:W-:Y:S02]  /*68140*/  IMAD.MOV.U32 R85, RZ, RZ, R32 ;  /* 0x000000ffff557224 */ /* 0x000fe400078e0020 */
[----:B------:R-:W-:Y:S02]  /*68150*/  IMAD.MOV.U32 R33, RZ, RZ, R34 ;  /* 0x000000ffff217224 */ /* 0x000fe400078e0022 */
[----:B------:R-:W-:-:S07]  /*68160*/  IMAD.MOV.U32 R32, RZ, RZ, R35 ;  /* 0x000000ffff207224 */ /* 0x000fce00078e0023 */
.L_x_5636:
[----:B------:R-:W-:Y:S05]  /*68170*/  BSYNC.RECONVERGENT B0 ;  /* 0x0000000000007941 */ /* 0x000fea0003800200 */
.L_x_5634:
        /* <DEDUP_REMOVED lines=9> */
.L_x_5638:
[----:B------:R-:W-:Y:S02]  /*68210*/  IMAD.MOV.U32 R35, RZ, RZ, R30 ;  /* 0x000000ffff237224 */ /* 0x000fe400078e001e */
[----:B------:R-:W-:Y:S02]  /*68220*/  IMAD.MOV.U32 R34, RZ, RZ, R31 ;  /* 0x000000ffff227224 */ /* 0x000fe400078e001f */
[----:B------:R-:W-:Y:S02]  /*68230*/  IMAD.MOV.U32 R30, RZ, RZ, R33 ;  /* 0x000000ffff1e7224 */ /* 0x000fe400078e0021 */
[----:B------:R-:W-:-:S07]  /*68240*/  IMAD.MOV.U32 R31, RZ, RZ, R32 ;  /* 0x000000ffff1f7224 */ /* 0x000fce00078e0020 */
.L_x_5639:
[----:B------:R-:W-:Y:S05]  /*68250*/  BSYNC.RECONVERGENT B0 ;  /* 0x0000000000007941 */ /* 0x000fea0003800200 */
.L_x_5637:
        /* <DEDUP_REMOVED lines=9> */
.L_x_5641:
[----:B------:R-:W-:Y:S02]  /*682f0*/  IMAD.MOV.U32 R32, RZ, RZ, R29 ;  /* 0x000000ffff207224 */ /* 0x000fe400078e001d */
[----:B------:R-:W-:Y:S01]  /*68300*/  IMAD.MOV.U32 R33, RZ, RZ, R28 ;  /* 0x000000ffff217224 */ /* 0x000fe200078e001c */
[----:B------:R-:W-:Y:S01]  /*68310*/  MOV R28, R31 ;  /* 0x0000001f001c7202 */ /* 0x000fe20000000f00 */
[----:B------:R-:W-:-:S07]  /*68320*/  IMAD.MOV.U32 R29, RZ, RZ, R30 ;  /* 0x000000ffff1d7224 */ /* 0x000fce00078e001e */
.L_x_5642:
[----:B------:R-:W-:Y:S05]  /*68330*/  BSYNC.RECONVERGENT B0 ;  /* 0x0000000000007941 */ /* 0x000fea0003800200 */
.L_x_5640:
        /* <DEDUP_REMOVED lines=9> */
.L_x_5644:
[----:B------:R-:W-:Y:S01]  /*683d0*/  IMAD.MOV.U32 R31, RZ, RZ, R26 ;  /* 0x000000ffff1f7224 */ /* 0x000fe200078e001a */
[----:B------:R-:W-:Y:S01]  /*683e0*/  MOV R26, R29 ;  /* 0x0000001d001a7202 */ /* 0x000fe20000000f00 */
[----:B------:R-:W-:Y:S02]  /*683f0*/  IMAD.MOV.U32 R30, RZ, RZ, R27 ;  /* 0x000000ffff1e7224 */ /* 0x000fe400078e001b */
[----:B------:R-:W-:-:S07]  /*68400*/  IMAD.MOV.U32 R27, RZ, RZ, R28 ;  /* 0x000000ffff1b7224 */ /* 0x000fce00078e001c */
.L_x_5645:
[----:B------:R-:W-:Y:S05]  /*68410*/  BSYNC.RECONVERGENT B0 ;  /* 0x0000000000007941 */ /* 0x000fea0003800200 */
.L_x_5643:
        /* <DEDUP_REMOVED lines=9> */
.L_x_5647:
[----:B------:R-:W-:Y:S01]  /*684b0*/  IMAD.MOV.U32 R28, RZ, RZ, R25 ;  /* 0x000000ffff1c7224 */ /* 0x000fe200078e0019 */
[----:B------:R-:W-:Y:S01]  /*684c0*/  MOV R29, R24 ;  /* 0x00000018001d7202 */ /* 0x000fe20000000f00 */
[----:B------:R-:W-:Y:S02]  /*684d0*/  IMAD.MOV.U32 R25, RZ, RZ, R26 ;  /* 0x000000ffff197224 */ /* 0x000fe400078e001a */
[----:B------:R-:W-:-:S07]  /*684e0*/  IMAD.MOV.U32 R24, RZ, RZ, R27 ;  /* 0x000000ffff187224 */ /* 0x000fce00078e001b */
.L_x_5648:
[----:B------:R-:W-:Y:S05]  /*684f0*/  BSYNC.RECONVERGENT B0 ;  /* 0x0000000000007941 */ /* 0x000fea0003800200 */
.L_x_5646:
        /* <DEDUP_REMOVED lines=9> */
.L_x_5650:
[----:B------:R-:W-:Y:S01]  /*68590*/  MOV R27, R22 ;  /* 0x00000016001b7202 */ /* 0x000fe20000000f00 */
[----:B------:R-:W-:Y:S02]  /*685a0*/  IMAD.MOV.U32 R26, RZ, RZ, R23 ;  /* 0x000000ffff1a7224 */ /* 0x000fe400078e0017 */
[----:B------:R-:W-:Y:S02]  /*685b0*/  IMAD.MOV.U32 R22, RZ, RZ, R25 ;  /* 0x000000ffff167224 */ /* 0x000fe400078e0019 */
[----:B------:R-:W-:-:S07]  /*685c0*/  IMAD.MOV.U32 R23, RZ, RZ, R24 ;  /* 0x000000ffff177224 */ /* 0x000fce00078e0018 */
.L_x_5651:
[----:B------:R-:W-:Y:S05]  /*685d0*/  BSYNC.RECONVERGENT B0 ;  /* 0x0000000000007941 */ /* 0x000fea0003800200 */
.L_x_5649:
        /* <DEDUP_REMOVED lines=9> */
.L_x_5653:
[----:B------:R-:W-:Y:S02]  /*68670*/  IMAD.MOV.U32 R24, RZ, RZ, R21 ;  /* 0x000000ffff187224 */ /* 0x000fe400078e0015 */
[----:B------:R-:W-:Y:S02]  /*68680*/  IMAD.MOV.U32 R25, RZ, RZ, R20 ;  /* 0x000000ffff197224 */ /* 0x000fe400078e0014 */
[----:B------:R-:W-:Y:S02]  /*68690*/  IMAD.MOV.U32 R21, RZ, RZ, R22 ;  /* 0x000000ffff157224 */ /* 0x000fe400078e0016 */
[----:B------:R-:W-:-:S07]  /*686a0*/  IMAD.MOV.U32 R20, RZ, RZ, R23 ;  /* 0x000000ffff147224 */ /* 0x000fce00078e0017 */
.L_x_5654:
[----:B------:R-:W-:Y:S05]  /*686b0*/  BSYNC.RECONVERGENT B0 ;  /* 0x0000000000007941 */ /* 0x000fea0003800200 */
.L_x_5652:
        /* <DEDUP_REMOVED lines=9> */
.L_x_5656:
[----:B------:R-:W-:Y:S02]  /*68750*/  IMAD.MOV.U32 R23, RZ, RZ, R18 ;  /* 0x000000ffff177224 */ /* 0x000fe400078e0012 */
[----:B------:R-:W-:Y:S01]  /*68760*/  IMAD.MOV.U32 R22, RZ, RZ, R19 ;  /* 0x000000ffff167224 */ /* 0x000fe200078e0013 */
[----:B------:R-:W-:Y:S01]  /*68770*/  MOV R19, R20 ;  /* 0x0000001400137202 */ /* 0x000fe20000000f00 */
[----:B------:R-:W-:-:S07]  /*68780*/  IMAD.MOV.U32 R18, RZ, RZ, R21 ;  /* 0x000000ffff127224 */ /* 0x000fce00078e0015 */
.L_x_5657:
[----:B------:R-:W-:Y:S05]  /*68790*/  BSYNC.RECONVERGENT B0 ;  /* 0x0000000000007941 */ /* 0x000fea0003800200 */
.L_x_5655:
        /* <DEDUP_REMOVED lines=9> */
.L_x_5659:
[----:B------:R-:W-:Y:S01]  /*68830*/  IMAD.MOV.U32 R20, RZ, RZ, R17 ;  /* 0x000000ffff147224 */ /* 0x000fe200078e0011 */
[----:B------:R-:W-:Y:S01]  /*68840*/  MOV R17, R18 ;  /* 0x0000001200117202 */ /* 0x000fe20000000f00 */
[----:B------:R-:W-:Y:S02]  /*68850*/  IMAD.MOV.U32 R21, RZ, RZ, R16 ;  /* 0x000000ffff157224 */ /* 0x000fe400078e0010 */
[----:B------:R-:W-:-:S07]  /*68860*/  IMAD.MOV.U32 R16, RZ, RZ, R19 ;  /* 0x000000ffff107224 */ /* 0x000fce00078e0013 */
.L_x_5660:
[----:B------:R-:W-:Y:S05]  /*68870*/  BSYNC.RECONVERGENT B0 ;  /* 0x0000000000007941 */ /* 0x000fea0003800200 */
.L_x_5658:
        /* <DEDUP_REMOVED lines=9> */
.L_x_5662:
[----:B------:R-:W-:Y:S01]  /*68910*/  IMAD.MOV.U32 R19, RZ, RZ, R14 ;  /* 0x000000ffff137224 */ /* 0x000fe200078e000e */
[----:B------:R-:W-:Y:S01]  /*68920*/  MOV R18, R15 ;  /* 0x0000000f00127202 */ /* 0x000fe20000000f00 */
[----:B------:R-:W-:Y:S02]  /*68930*/  IMAD.MOV.U32 R14, RZ, RZ, R17 ;  /* 0x000000ffff0e7224 */ /* 0x000fe400078e0011 */
[----:B------:R-:W-:-:S07]  /*68940*/  IMAD.MOV.U32 R15, RZ, RZ, R16 ;  /* 0x000000ffff0f7224 */ /* 0x000fce00078e0010 */
.L_x_5663:
[----:B------:R-:W-:Y:S05]  /*68950*/  BSYNC.RECONVERGENT B0 ;  /* 0x0000000000007941 */ /* 0x000fea0003800200 */
.L_x_5661:
        /* <DEDUP_REMOVED lines=9> */
.L_x_5665:
[----:B------:R-:W-:Y:S01]  /*689f0*/  MOV R16, R13 ;  /* 0x0000000d00107202 */ /* 0x000fe20000000f00 */
[----:B------:R-:W-:Y:S02]  /*68a00*/  IMAD.MOV.U32 R17, RZ, RZ, R0 ;  /* 0x000000ffff117224 */ /* 0x000fe400078e0000 */
[----:B------:R-:W-:Y:S02]  /*68a10*/  IMAD.MOV.U32 R13, RZ, RZ, R14 ;  /* 0x000000ffff0d7224 */ /* 0x000fe400078e000e */
[----:B------:R-:W-:-:S07]  /*68a20*/  IMAD.MOV.U32 R0, RZ, RZ, R15 ;  /* 0x000000ffff007224 */ /* 0x000fce00078e000f */
.L_x_5666:
[----:B------:R-:W-:Y:S05]  /*68a30*/  BSYNC.RECONVERGENT B0 ;  /* 0x0000000000007941 */ /* 0x000fea0003800200 */
.L_x_5664:
        /* <DEDUP_REMOVED lines=9> */
.L_x_5668:
[----:B------:R-:W-:Y:S02]  /*68ad0*/  IMAD.MOV.U32 R15, RZ, RZ, R12 ;  /* 0x000000ffff0f7224 */ /* 0x000fe400078e000c */
[----:B------:R-:W-:Y:S02]  /*68ae0*/  IMAD.MOV.U32 R14, RZ, RZ, R11 ;  /* 0x000000ffff0e7224 */ /* 0x000fe400078e000b */
[----:B------:R-:W-:Y:S02]  /*68af0*/  IMAD.MOV.U32 R12, RZ, RZ, R13 ;  /* 0x000000ffff0c7224 */ /* 0x000fe400078e000d */
[----:B------:R-:W-:-:S07]  /*68b00*/  IMAD.MOV.U32 R11, RZ, RZ, R0 ;  /* 0x000000ffff0b7224 */ /* 0x000fce00078e0000 */
.L_x_5669:
[----:B------:R-:W-:Y:S05]  /*68b10*/  BSYNC.RECONVERGENT B0 ;  /* 0x0000000000007941 */ /* 0x000fea0003800200 */
.L_x_5667:
        /* <DEDUP_REMOVED lines=9> */
.L_x_5671:
[----:B------:R-:W-:Y:S02]  /*68bb0*/  IMAD.MOV.U32 R0, RZ, RZ, R9 ;  /* 0x000000ffff007224 */ /* 0x000fe400078e0009 */
[----:B------:R-:W-:Y:S01]  /*68bc0*/  IMAD.MOV.U32 R13, RZ, RZ, R10 ;  /* 0x000000ffff0d7224 */ /* 0x000fe200078e000a */
[----:B------:R-:W-:Y:S01]  /*68bd0*/  MOV R10, R11 ;  /* 0x0000000b000a7202 */ /* 0x000fe20000000f00 */
[----:B------:R-:W-:-:S07]  /*68be0*/  IMAD.MOV.U32 R9, RZ, RZ, R12 ;  /* 0x000000ffff097224 */ /* 0x000fce00078e000c */
.L_x_5672:
[----:B------:R-:W-:Y:S05]  /*68bf0*/  BSYNC.RECONVERGENT B0 ;  /* 0x0000000000007941 */ /* 0x000fea0003800200 */
.L_x_5670:
        /* <DEDUP_REMOVED lines=9> */
.L_x_5674:
[----:B------:R-:W-:Y:S01]  /*68c90*/  IMAD.MOV.U32 R11, RZ, RZ, R8 ;  /* 0x000000ffff0b7224 */ /* 0x000fe200078e0008 */
[----:B------:R-:W-:Y:S01]  /*68ca0*/  MOV R8, R9 ;  /* 0x0000000900087202 */ /* 0x000fe20000000f00 */
[----:B------:R-:W-:Y:S02]  /*68cb0*/  IMAD.MOV.U32 R12, RZ, RZ, R7 ;  /* 0x000000ffff0c7224 */ /* 0x000fe400078e0007 */
[----:B------:R-:W-:-:S07]  /*68cc0*/  IMAD.MOV.U32 R7, RZ, RZ, R10 ;  /* 0x000000ffff077224 */ /* 0x000fce00078e000a */
.L_x_5675:
[----:B------:R-:W-:Y:S05]  /*68cd0*/  BSYNC.RECONVERGENT B0 ;  /* 0x0000000000007941 */ /* 0x000fea0003800200 */
.L_x_5673:
        /* <DEDUP_REMOVED lines=9> */
.L_x_5677:
[----:B------:R-:W-:Y:S01]  /*68d70*/  IMAD.MOV.U32 R10, RZ, RZ, R135 ;  /* 0x000000ffff0a7224 */ /* 0x000fe200078e0087 */
[----:B------:R-:W-:Y:S01]  /*68d80*/  MOV R9, R134 ;  /* 0x0000008600097202 */ /* 0x000fe20000000f00 */
[----:B------:R-:W-:Y:S02]  /*68d90*/  IMAD.MOV.U32 R135, RZ, RZ, R8 ;  /* 0x000000ffff877224 */ /* 0x000fe400078e0008 */
[----:B------:R-:W-:-:S07]  /*68da0*/  IMAD.MOV.U32 R134, RZ, RZ, R7 ;  /* 0x000000ffff867224 */ /* 0x000fce00078e0007 */
.L_x_5678:
[----:B------:R-:W-:Y:S05]  /*68db0*/  BSYNC.RECONVERGENT B0 ;  /* 0x0000000000007941 */ /* 0x000fea0003800200 */
.L_x_5676:
        /* <DEDUP_REMOVED lines=9> */
.L_x_5680:
[----:B------:R-:W-:Y:S01]  /*68e50*/  MOV R7, R36 ;  /* 0x0000002400077202 */ /* 0x000fe20000000f00 */
[----:B------:R-:W-:Y:S02]  /*68e60*/  IMAD.MOV.U32 R8, RZ, RZ, R133 ;  /* 0x000000ffff087224 */ /* 0x000fe400078e0085 */
[----:B------:R-:W-:Y:S02]  /*68e70*/  IMAD.MOV.U32 R36, RZ, RZ, R135 ;  /* 0x000000ffff247224 */ /* 0x000fe400078e0087 */
[----:B------:R-:W-:-:S07]  /*68e80*/  IMAD.MOV.U32 R133, RZ, RZ, R134 ;  /* 0x000000ffff857224 */ /* 0x000fce00078e0086 */
.L_x_5681:
[----:B------:R-:W-:Y:S05]  /*68e90*/  BSYNC.RECONVERGENT B0 ;  /* 0x0000000000007941 */ /* 0x000fea0003800200 */
.L_x_5679:
        /* <DEDUP_REMOVED lines=9> */
.L_x_5683:
[----:B------:R-:W-:Y:S02]  /*68f30*/  IMAD.MOV.U32 R134, RZ, RZ, R37 ;  /* 0x000000ffff867224 */ /* 0x000fe400078e0025 */
[----:B------:R-:W-:Y:S02]  /*68f40*/  IMAD.MOV.U32 R135, RZ, RZ, R98 ;  /* 0x000000ffff877224 */ /* 0x000fe400078e0062 */
[----:B------:R-:W-:Y:S02]  /*68f50*/  IMAD.MOV.U32 R37, RZ, RZ, R36 ;  /* 0x000000ffff257224 */ /* 0x000fe400078e0024 */
[----:B------:R-:W-:-:S07]  /*68f60*/  IMAD.MOV.U32 R98, RZ, RZ, R133 ;  /* 0x000000ffff627224 */ /* 0x000fce00078e0085 */
.L_x_5684:
[----:B------:R-:W-:Y:S05]  /*68f70*/  BSYNC.RECONVERGENT B0 ;  /* 0x0000000000007941 */ /* 0x000fea0003800200 */
.L_x_5682:
        /* <DEDUP_REMOVED lines=18> */
.L_x_5686:
[----:B------:R-:W-:Y:S01]  /*690a0*/  IMAD.MOV.U32 R36, RZ, RZ, R131 ;  /* 0x000000ffff247224 */ /* 0x000fe200078e0083 */
[----:B------:R-:W-:Y:S01]  /*690b0*/  MOV R133, R38 ;  /* 0x0000002600857202 */ /* 0x000fe20000000f00 */
[----:B------:R-:W-:Y:S02]  /*690c0*/  IMAD.MOV.U32 R131, RZ, RZ, R132 ;  /* 0x000000ffff837224 */ /* 0x000fe400078e0084 */
[----:B------:R-:W-:-:S07]  /*690d0*/  IMAD.MOV.U32 R38, RZ, RZ, R39 ;  /* 0x000000ffff267224 */ /* 0x000fce00078e0027 */
.L_x_5687:
[----:B------:R-:W-:Y:S05]  /*690e0*/  BSYNC.RECONVERGENT B0 ;  /* 0x0000000000007941 */ /* 0x000fea0003800200 */
.L_x_5685:
        /* <DEDUP_REMOVED lines=9> */
.L_x_5689:
[----:B------:R-:W-:Y:S01]  /*69180*/  MOV R39, R130 ;  /* 0x0000008200277202 */ /* 0x000fe20000000f00 */
[----:B------:R-:W-:Y:S02]  /*69190*/  IMAD.MOV.U32 R132, RZ, RZ, R41 ;  /* 0x000000ffff847224 */ /* 0x000fe400078e0029 */
[----:B------:R-:W-:Y:S02]  /*691a0*/  IMAD.MOV.U32 R130, RZ, RZ, R131 ;  /* 0x000000ffff827224 */ /* 0x000fe400078e0083 */
[----:B------:R-:W-:-:S07]  /*691b0*/  IMAD.MOV.U32 R41, RZ, RZ, R38 ;  /* 0x000000ffff297224 */ /* 0x000fce00078e0026 */
.L_x_5690:
[----:B------:R-:W-:Y:S05]  /*691c0*/  BSYNC.RECONVERGENT B0 ;  /* 0x0000000000007941 */ /* 0x000fea0003800200 */
.L_x_5688:
        /* <DEDUP_REMOVED lines=9> */
.L_x_5692:
[----:B------:R-:W-:Y:S02]  /*69260*/  IMAD.MOV.U32 R38, RZ, RZ, R129 ;  /* 0x000000ffff267224 */ /* 0x000fe400078e0081 */
[----:B------:R-:W-:Y:S02]  /*69270*/  IMAD.MOV.U32 R131, RZ, RZ, R40 ;  /* 0x000000ffff837224 */ /* 0x000fe400078e0028 */
[----:B------:R-:W-:Y:S02]  /*69280*/  IMAD.MOV.U32 R129, RZ, RZ, R130 ;  /* 0x000000ffff817224 */ /* 0x000fe400078e0082 */
[----:B------:R-:W-:-:S07]  /*69290*/  IMAD.MOV.U32 R40, RZ, RZ, R41 ;  /* 0x000000ffff287224 */ /* 0x000fce00078e0029 */
.L_x_5693:
[----:B------:R-:W-:Y:S05]  /*692a0*/  BSYNC.RECONVERGENT B0 ;  /* 0x0000000000007941 */ /* 0x000fea0003800200 */
.L_x_5691:
        /* <DEDUP_REMOVED lines=9> */
.L_x_5695:
[----:B------:R-:W-:Y:S02]  /*69340*/  IMAD.MOV.U32 R41, RZ, RZ, R128 ;  /* 0x000000ffff297224 */ /* 0x000fe400078e0080 */
[----:B------:R-:W-:Y:S01]  /*69350*/  IMAD.MOV.U32 R130, RZ, RZ, R43 ;  /* 0x000000ffff827224 */ /* 0x000fe200078e002b */
[----:B------:R-:W-:Y:S01]  /*69360*/  MOV R43, R40 ;  /* 0x00000028002b7202 */ /* 0x000fe20000000f00 */
[----:B------:R-:W-:-:S07]  /*69370*/  IMAD.MOV.U32 R128, RZ, RZ, R129 ;  /* 0x000000ffff807224 */ /* 0x000fce00078e0081 */
.L_x_5696:
[----:B------:R-:W-:Y:S05]  /*69380*/  BSYNC.RECONVERGENT B0 ;  /* 0x0000000000007941 */ /* 0x000fea0003800200 */
.L_x_5694:
        /* <DEDUP_REMOVED lines=9> */
.L_x_5698:
[----:B------:R-:W-:Y:S01]  /*69420*/  IMAD.MOV.U32 R40, RZ, RZ, R127 ;  /* 0x000000ffff287224 */ /* 0x000fe200078e007f */
[----:B------:R-:W-:Y:S01]  /*69430*/  MOV R127, R128 ;  /* 0x00000080007f7202 */ /* 0x000fe20000000f00 */
[----:B------:R-:W-:Y:S02]  /*69440*/  IMAD.MOV.U32 R129, RZ, RZ, R42 ;  /* 0x000000ffff817224 */ /* 0x000fe400078e002a */
[----:B------:R-:W-:-:S07]  /*69450*/  IMAD.MOV.U32 R42, RZ, RZ, R43 ;  /* 0x000000ffff2a7224 */ /* 0x000fce00078e002b */
.L_x_5699:
[----:B------:R-:W-:Y:S05]  /*69460*/  BSYNC.RECONVERGENT B0 ;  /* 0x0000000000007941 */ /* 0x000fea0003800200 */
.L_x_5697:
        /* <DEDUP_REMOVED lines=9> */
.L_x_5701:
[----:B------:R-:W-:Y:S01]  /*69500*/  IMAD.MOV.U32 R43, RZ, RZ, R126 ;  /* 0x000000ffff2b7224 */ /* 0x000fe200078e007e */
[----:B------:R-:W-:Y:S01]  /*69510*/  MOV R128, R45 ;  /* 0x0000002d00807202 */ /* 0x000fe20000000f00 */
[----:B------:R-:W-:Y:S02]  /*69520*/  IMAD.MOV.U32 R126, RZ, RZ, R127 ;  /* 0x000000ffff7e7224 */ /* 0x000fe400078e007f */
[----:B------:R-:W-:-:S07]  /*69530*/  IMAD.MOV.U32 R45, RZ, RZ, R42 ;  /* 0x000000ffff2d7224 */ /* 0x000fce00078e002a */
.L_x_5702:
[----:B------:R-:W-:Y:S05]  /*69540*/  BSYNC.RECONVERGENT B0 ;  /* 0x0000000000007941 */ /* 0x000fea0003800200 */
.L_x_5700:
        /* <DEDUP_REMOVED lines=9> */
.L_x_5704:
[----:B------:R-:W-:Y:S01]  /*695e0*/  MOV R42, R125 ;  /* 0x0000007d002a7202 */ /* 0x000fe20000000f00 */
[----:B------:R-:W-:Y:S02]  /*695f0*/  IMAD.MOV.U32 R127, RZ, RZ, R44 ;  /* 0x000000ffff7f7224 */ /* 0x000fe400078e002c */
[----:B------:R-:W-:Y:S02]  /*69600*/  IMAD.MOV.U32 R125, RZ, RZ, R126 ;  /* 0x000000ffff7d7224 */ /* 0x000fe400078e007e */
[----:B------:R-:W-:-:S07]  /*69610*/  IMAD.MOV.U32 R44, RZ, RZ, R45 ;  /* 0x000000ffff2c7224 */ /* 0x000fce00078e002d */
.L_x_5705:
[----:B------:R-:W-:Y:S05]  /*69620*/  BSYNC.RECONVERGENT B0 ;  /* 0x0000000000007941 */ /* 0x000fea0003800200 */
.L_x_5703:
        /* <DEDUP_REMOVED lines=9> */
.L_x_5707:
[----:B------:R-:W-:Y:S02]  /*696c0*/  IMAD.MOV.U32 R45, RZ, RZ, R124 ;  /* 0x000000ffff2d7224 */ /* 0x000fe400078e007c */
[----:B------:R-:W-:Y:S02]  /*696d0*/  IMAD.MOV.U32 R126, RZ, RZ, R47 ;  /* 0x000000ffff7e7224 */ /* 0x000fe400078e002f */
[----:B------:R-:W-:Y:S02]  /*696e0*/  IMAD.MOV.U32 R124, RZ, RZ, R125 ;  /* 0x000000ffff7c7224 */ /* 0x000fe400078e007d */
[----:B------:R-:W-:-:S07]  /*696f0*/  IMAD.MOV.U32 R47, RZ, RZ, R44 ;  /* 0x000000ffff2f7224 */ /* 0x000fce00078e002c */
.L_x_5708:
[----:B------:R-:W-:Y:S05]  /*69700*/  BSYNC.RECONVERGENT B0 ;  /* 0x0000000000007941 */ /* 0x000fea0003800200 */
.L_x_5706:
        /* <DEDUP_REMOVED lines=9> */
.L_x_5710:
[----:B------:R-:W-:Y:S02]  /*697a0*/  IMAD.MOV.U32 R44, RZ, RZ, R123 ;  /* 0x000000ffff2c7224 */ /* 0x000fe400078e007b */
[----:B------:R-:W-:Y:S01]  /*697b0*/  IMAD.MOV.U32 R125, RZ, RZ, R46 ;  /* 0x000000ffff7d7224 */ /* 0x000fe200078e002e */
[----:B------:R-:W-:Y:S01]  /*697c0*/  MOV R46, R47 ;  /* 0x0000002f002e7202 */ /* 0x000fe20000000f00 */
[----:B------:R-:W-:-:S07]  /*697d0*/  IMAD.MOV.U32 R123, RZ, RZ, R124 ;  /* 0x000000ffff7b7224 */ /* 0x000fce00078e007c */
.L_x_5711:
[----:B------:R-:W-:Y:S05]  /*697e0*/  BSYNC.RECONVERGENT B0 ;  /* 0x0000000000007941 */ /* 0x000fea0003800200 */
.L_x_5709:
        /* <DEDUP_REMOVED lines=9> */
.L_x_5713:
[----:B------:R-:W-:Y:S01]  /*69880*/  IMAD.MOV.U32 R47, RZ, RZ, R122 ;  /* 0x000000ffff2f7224 */ /* 0x000fe200078e007a */
[----:B------:R-:W-:Y:S01]  /*69890*/  MOV R122, R123 ;  /* 0x0000007b007a7202 */ /* 0x000fe20000000f00 */
[----:B------:R-:W-:Y:S02]  /*698a0*/  IMAD.MOV.U32 R124, RZ, RZ, R49 ;  /* 0x000000ffff7c7224 */ /* 0x000fe400078e0031 */
[----:B------:R-:W-:-:S07]  /*698b0*/  IMAD.MOV.U32 R49, RZ, RZ, R46 ;  /* 0x000000ffff317224 */ /* 0x000fce00078e002e */
.L_x_5714:
[----:B------:R-:W-:Y:S05]  /*698c0*/  BSYNC.RECONVERGENT B0 ;  /* 0x0000000000007941 */ /* 0x000fea0003800200 */
.L_x_5712:
        /* <DEDUP_REMOVED lines=9> */
.L_x_5716:
[----:B------:R-:W-:Y:S01]  /*69960*/  IMAD.MOV.U32 R46, RZ, RZ, R121 ;  /* 0x000000ffff2e7224 */ /* 0x000fe200078e0079 */
[----:B------:R-:W-:Y:S01]  /*69970*/  MOV R123, R48 ;  /* 0x00000030007b7202 */ /* 0x000fe20000000f00 */
[----:B------:R-:W-:Y:S02]  /*69980*/  IMAD.MOV.U32 R121, RZ, RZ, R122 ;  /* 0x000000ffff797224 */ /* 0x000fe400078e007a */
[----:B------:R-:W-:-:S07]  /*69990*/  IMAD.MOV.U32 R48, RZ, RZ, R49 ;  /* 0x000000ffff307224 */ /* 0x000fce00078e0031 */
.L_x_5717:
[----:B------:R-:W-:Y:S05]  /*699a0*/  BSYNC.RECONVERGENT B0 ;  /* 0x0000000000007941 */ /* 0x000fea0003800200 */
.L_x_5715:
        /* <DEDUP_REMOVED lines=9> */
.L_x_5719:
[----:B------:R-:W-:Y:S01]  /*69a40*/  MOV R49, R120 ;  /* 0x0000007800317202 */ /* 0x000fe20000000f00 */
[----:B------:R-:W-:Y:S02]  /*69a50*/  IMAD.MOV.U32 R122, RZ, RZ, R51 ;  /* 0x000000ffff7a7224 */ /* 0x000fe400078e0033 */
[----:B------:R-:W-:Y:S02]  /*69a60*/  IMAD.MOV.U32 R120, RZ, RZ, R121 ;  /* 0x000000ffff787224 */ /* 0x000fe400078e0079 */
[----:B------:R-:W-:-:S07]  /*69a70*/  IMAD.MOV.U32 R51, RZ, RZ, R48 ;  /* 0x000000ffff337224 */ /* 0x000fce00078e0030 */
.L_x_5720:
[----:B------:R-:W-:Y:S05]  /*69a80*/  BSYNC.RECONVERGENT B0 ;  /* 0x0000000000007941 */ /* 0x000fea0003800200 */
.L_x_5718:
        /* <DEDUP_REMOVED lines=9> */
.L_x_5722:
[----:B------:R-:W-:Y:S02]  /*69b20*/  IMAD.MOV.U32 R48, RZ, RZ, R119 ;  /* 0x000000ffff307224 */ /* 0x000fe400078e0077 */
[----:B------:R-:W-:Y:S02]  /*69b30*/  IMAD.MOV.U32 R121, RZ, RZ, R50 ;  /* 0x000000ffff797224 */ /* 0x000fe400078e0032 */
[----:B------:R-:W-:Y:S02]  /*69b40*/  IMAD.MOV.U32 R119, RZ, RZ, R120 ;  /* 0x000000ffff777224 */ /* 0x000fe400078e0078 */
[----:B------:R-:W-:-:S07]  /*69b50*/  IMAD.MOV.U32 R50, RZ, RZ, R51 ;  /* 0x000000ffff327224 */ /* 0x000fce00078e0033 */
.L_x_5723:
[----:B------:R-:W-:Y:S05]  /*69b60*/  BSYNC.RECONVERGENT B0 ;  /* 0x0000000000007941 */ /* 0x000fea0003800200 */
.L_x_5721:
        /* <DEDUP_REMOVED lines=9> */
.L_x_5725:
[----:B------:R-:W-:Y:S02]  /*69c00*/  IMAD.MOV.U32 R51, RZ, RZ, R118 ;  /* 0x000000ffff337224 */ /* 0x000fe400078e0076 */
[----:B------:R-:W-:Y:S01]  /*69c10*/  IMAD.MOV.U32 R120, RZ, RZ, R53 ;  /* 0x000000ffff787224 */ /* 0x000fe200078e0035 */
[----:B------:R-:W-:Y:S01]  /*69c20*/  MOV R53, R50 ;  /* 0x0000003200357202 */ /* 0x000fe20000000f00 */
[----:B------:R-:W-:-:S07]  /*69c30*/  IMAD.MOV.U32 R118, RZ, RZ, R119 ;  /* 0x000000ffff767224 */ /* 0x000fce00078e0077 */
.L_x_5726:
[----:B------:R-:W-:Y:S05]  /*69c40*/  BSYNC.RECONVERGENT B0 ;  /* 0x0000000000007941 */ /* 0x000fea0003800200 */
.L_x_5724:
        /* <DEDUP_REMOVED lines=9> */
.L_x_5728:
[----:B------:R-:W-:Y:S01]  /*69ce0*/  IMAD.MOV.U32 R50, RZ, RZ, R117 ;  /* 0x000000ffff327224 */ /* 0x000fe200078e0075 */
[----:B------:R-:W-:Y:S01]  /*69cf0*/  MOV R117, R118 ;  /* 0x0000007600757202 */ /* 0x000fe20000000f00 */
[----:B------:R-:W-:Y:S02]  /*69d00*/  IMAD.MOV.U32 R119, RZ, RZ, R52 ;  /* 0x000000ffff777224 */ /* 0x000fe400078e0034 */
[----:B------:R-:W-:-:S07]  /*69d10*/  IMAD.MOV.U32 R52, RZ, RZ, R53 ;  /* 0x000000ffff347224 */ /* 0x000fce00078e0035 */
.L_x_5729:
[----:B------:R-:W-:Y:S05]  /*69d20*/  BSYNC.RECONVERGENT B0 ;  /* 0x0000000000007941 */ /* 0x000fea0003800200 */
.L_x_5727:
        /* <DEDUP_REMOVED lines=9> */
.L_x_5731:
[----:B------:R-:W-:Y:S01]  /*69dc0*/  IMAD.MOV.U32 R53, RZ, RZ, R116 ;  /* 0x000000ffff357224 */ /* 0x000fe200078e0074 */
[----:B------:R-:W-:Y:S01]  /*69dd0*/  MOV R118, R55 ;  /* 0x0000003700767202 */ /* 0x000fe20000000f00 */
[----:B------:R-:W-:Y:S02]  /*69de0*/  IMAD.MOV.U32 R116, RZ, RZ, R117 ;  /* 0x000000ffff747224 */ /* 0x000fe400078e0075 */
[----:B------:R-:W-:-:S07]  /*69df0*/  IMAD.MOV.U32 R55, RZ, RZ, R52 ;  /* 0x000000ffff377224 */ /* 0x000fce00078e0034 */
.L_x_5732:
[----:B------:R-:W-:Y:S05]  /*69e00*/  BSYNC.RECONVERGENT B0 ;  /* 0x0000000000007941 */ /* 0x000fea0003800200 */
.L_x_5730:
        /* <DEDUP_REMOVED lines=9> */
.L_x_5734:
[----:B------:R-:W-:Y:S01]  /*69ea0*/  MOV R52, R115 ;  /* 0x0000007300347202 */ /* 0x000fe20000000f00 */
[----:B------:R-:W-:Y:S02]  /*69eb0*/  IMAD.MOV.U32 R117, RZ, RZ, R54 ;  /* 0x000000ffff757224 */ /* 0x000fe400078e0036 */
[----:B------:R-:W-:Y:S02]  /*69ec0*/  IMAD.MOV.U32 R115, RZ, RZ, R116 ;  /* 0x000000ffff737224 */ /* 0x000fe400078e0074 */
[----:B------:R-:W-:-:S07]  /*69ed0*/  IMAD.MOV.U32 R54, RZ, RZ, R55 ;  /* 0x000000ffff367224 */ /* 0x000fce00078e0037 */
.L_x_5735:
[----:B------:R-:W-:Y:S05]  /*69ee0*/  BSYNC.RECONVERGENT B0 ;  /* 0x0000000000007941 */ /* 0x000fea0003800200 */
.L_x_5733:
        /* <DEDUP_REMOVED lines=9> */
.L_x_5737:
[----:B------:R-:W-:Y:S02]  /*69f80*/  IMAD.MOV.U32 R55, RZ, RZ, R114 ;  /* 0x000000ffff377224 */ /* 0x000fe400078e0072 */
[----:B------:R-:W-:Y:S02]  /*69f90*/  IMAD.MOV.U32 R116, RZ, RZ, R57 ;  /* 0x000000ffff747224 */ /* 0x000fe400078e0039 */
[----:B------:R-:W-:Y:S02]  /*69fa0*/  IMAD.MOV.U32 R114, RZ, RZ, R115 ;  /* 0x000000ffff727224 */ /* 0x000fe400078e0073 */
[----:B------:R-:W-:-:S07]  /*69fb0*/  IMAD.MOV.U32 R57, RZ, RZ, R54 ;  /* 0x000000ffff397224 */ /* 0x000fce00078e0036 */
.L_x_5738:
[----:B------:R-:W-:Y:S05]  /*69fc0*/  BSYNC.RECONVERGENT B0 ;  /* 0x0000000000007941 */ /* 0x000fea0003800200 */
.L_x_5736:
        /* <DEDUP_REMOVED lines=9> */
.L_x_5740:
[----:B------:R-:W-:Y:S02]  /*6a060*/  IMAD.MOV.U32 R54, RZ, RZ, R113 ;  /* 0x000000ffff367224 */ /* 0x000fe400078e0071 */
[----:B------:R-:W-:Y:S01]  /*6a070*/  IMAD.MOV.U32 R115, RZ, RZ, R56 ;  /* 0x000000ffff737224 */ /* 0x000fe200078e0038 */
[----:B------:R-:W-:Y:S01]  /*6a080*/  MOV R56, R57 ;  /* 0x0000003900387202 */ /* 0x000fe20000000f00 */
[----:B------:R-:W-:-:S07]  /*6a090*/  IMAD.MOV.U32 R113, RZ, RZ, R114 ;  /* 0x000000ffff717224 */ /* 0x000fce00078e0072 */
.L_x_5741:
[----:B------:R-:W-:Y:S05]  /*6a0a0*/  BSYNC.RECONVERGENT B0 ;  /* 0x0000000000007941 */ /* 0x000fea0003800200 */
.L_x_5739:
        /* <DEDUP_REMOVED lines=9> */
.L_x_5743:
[----:B------:R-:W-:Y:S01]  /*6a140*/  IMAD.MOV.U32 R57, RZ, RZ, R112 ;  /* 0x000000ffff397224 */ /* 0x000fe200078e0070 */
[----:B------:R-:W-:Y:S01]  /*6a150*/  MOV R112, R113 ;  /* 0x0000007100707202 */ /* 0x000fe20000000f00 */
[----:B------:R-:W-:Y:S02]  /*6a160*/  IMAD.MOV.U32 R114, RZ, RZ, R59 ;  /* 0x000000ffff727224 */ /* 0x000fe400078e003b */
[----:B------:R-:W-:-:S07]  /*6a170*/  IMAD.MOV.U32 R59, RZ, RZ, R56 ;  /* 0x000000ffff3b7224 */ /* 0x000fce00078e0038 */
.L_x_5744:
[----:B------:R-:W-:Y:S05]  /*6a180*/  BSYNC.RECONVERGENT B0 ;  /* 0x0000000000007941 */ /* 0x000fea0003800200 */
.L_x_5742:
        /* <DEDUP_REMOVED lines=9> */
.L_x_5746:
[----:B------:R-:W-:Y:S01]  /*6a220*/  IMAD.MOV.U32 R56, RZ, RZ, R111 ;  /* 0x000000ffff387224 */ /* 0x000fe200078e006f */
[----:B------:R-:W-:Y:S01]  /*6a230*/  MOV R113, R58 ;  /* 0x0000003a00717202 */ /* 0x000fe20000000f00 */
[----:B------:R-:W-:Y:S02]  /*6a240*/  IMAD.MOV.U32 R111, RZ, RZ, R112 ;  /* 0x000000ffff6f7224 */ /* 0x000fe400078e0070 */
[----:B------:R-:W-:-:S07]  /*6a250*/  IMAD.MOV.U32 R58, RZ, RZ, R59 ;  /* 0x000000ffff3a7224 */ /* 0x000fce00078e003b */
.L_x_5747:
[----:B------:R-:W-:Y:S05]  /*6a260*/  BSYNC.RECONVERGENT B0 ;  /* 0x0000000000007941 */ /* 0x000fea0003800200 */
.L_x_5745:
        /* <DEDUP_REMOVED lines=9> */
.L_x_5749:
[----:B------:R-:W-:Y:S01]  /*6a300*/  MOV R59, R110 ;  /* 0x0000006e003b7202 */ /* 0x000fe20000000f00 */
[----:B------:R-:W-:Y:S02]  /*6a310*/  IMAD.MOV.U32 R112, RZ, RZ, R61 ;  /* 0x000000ffff707224 */ /* 0x000fe400078e003d */
[----:B------:R-:W-:Y:S02]  /*6a320*/  IMAD.MOV.U32 R110, RZ, RZ, R111 ;  /* 0x000000ffff6e7224 */ /* 0x000fe400078e006f */
[----:B------:R-:W-:-:S07]  /*6a330*/  IMAD.MOV.U32 R61, RZ, RZ, R58 ;  /* 0x000000ffff3d7224 */ /* 0x000fce00078e003a */
.L_x_5750:
[----:B------:R-:W-:Y:S05]  /*6a340*/  BSYNC.RECONVERGENT B0 ;  /* 0x0000000000007941 */ /* 0x000fea0003800200 */
.L_x_5748:
        /* <DEDUP_REMOVED lines=9> */
.L_x_5752:
[----:B------:R-:W-:Y:S02]  /*6a3e0*/  IMAD.MOV.U32 R58, RZ, RZ, R109 ;  /* 0x000000ffff3a7224 */ /* 0x000fe400078e006d */
[----:B------:R-:W-:Y:S02]  /*6a3f0*/  IMAD.MOV.U32 R111, RZ, RZ, R60 ;  /* 0x000000ffff6f7224 */ /* 0x000fe400078e003c */
[----:B------:R-:W-:Y:S02]  /*6a400*/  IMAD.MOV.U32 R109, RZ, RZ, R110 ;  /* 0x000000ffff6d7224 */ /* 0x000fe400078e006e */
[----:B------:R-:W-:-:S07]  /*6a410*/  IMAD.MOV.U32 R60, RZ, RZ, R61 ;  /* 0x000000ffff3c7224 */ /* 0x000fce00078e003d */
.L_x_5753:
[----:B------:R-:W-:Y:S05]  /*6a420*/  BSYNC.RECONVERGENT B0 ;  /* 0x0000000000007941 */ /* 0x000fea0003800200 */
.L_x_5751:
        /* <DEDUP_REMOVED lines=9> */
.L_x_5755:
[----:B------:R-:W-:Y:S02]  /*6a4c0*/  IMAD.MOV.U32 R61, RZ, RZ, R108 ;  /* 0x000000ffff3d7224 */ /* 0x000fe400078e006c */
[----:B------:R-:W-:Y:S01]  /*6a4d0*/  IMAD.MOV.U32 R110, RZ, RZ, R63 ;  /* 0x000000ffff6e7224 */ /* 0x000fe200078e003f */
[----:B------:R-:W-:Y:S01]  /*6a4e0*/  MOV R63, R60 ;  /* 0x0000003c003f7202 */ /* 0x000fe20000000f00 */
[----:B------:R-:W-:-:S07]  /*6a4f0*/  IMAD.MOV.U32 R108, RZ, RZ, R109 ;  /* 0x000000ffff6c7224 */ /* 0x000fce00078e006d */
.L_x_5756:
[----:B------:R-:W-:Y:S05]  /*6a500*/  BSYNC.RECONVERGENT B0 ;  /* 0x0000000000007941 */ /* 0x000fea0003800200 */
.L_x_5754:
        /* <DEDUP_REMOVED lines=9> */
.L_x_5758:
[----:B------:R-:W-:Y:S01]  /*6a5a0*/  IMAD.MOV.U32 R60, RZ, RZ, R107 ;  /* 0x000000ffff3c7224 */ /* 0x000fe200078e006b */
[----:B------:R-:W-:Y:S01]  /*6a5b0*/  MOV R107, R108 ;  /* 0x0000006c006b7202 */ /* 0x000fe20000000f00 */
[----:B------:R-:W-:Y:S02]  /*6a5c0*/  IMAD.MOV.U32 R109, RZ, RZ, R62 ;  /* 0x000000ffff6d7224 */ /* 0x000fe400078e003e */
[----:B------:R-:W-:-:S07]  /*6a5d0*/  IMAD.MOV.U32 R62, RZ, RZ, R63 ;  /* 0x000000ffff3e7224 */ /* 0x000fce00078e003f */
.L_x_5759:
[----:B------:R-:W-:Y:S05]  /*6a5e0*/  BSYNC.RECONVERGENT B0 ;  /* 0x0000000000007941 */ /* 0x000fea0003800200 */
.L_x_5757:
        /* <DEDUP_REMOVED lines=9> */
.L_x_5761:
[----:B------:R-:W-:Y:S01]  /*6a680*/  IMAD.MOV.U32 R63, RZ, RZ, R106 ;  /* 0x000000ffff3f7224 */ /* 0x000fe200078e006a */
[----:B------:R-:W-:Y:S01]  /*6a690*/  MOV R108, R65 ;  /* 0x00000041006c7202 */ /* 0x000fe20000000f00 */
[----:B------:R-:W-:Y:S02]  /*6a6a0*/  IMAD.MOV.U32 R106, RZ, RZ, R107 ;  /* 0x000000ffff6a7224 */ /* 0x000fe400078e006b */
[----:B------:R-:W-:-:S07]  /*6a6b0*/  IMAD.MOV.U32 R65, RZ, RZ, R62 ;  /* 0x000000ffff417224 */ /* 0x000fce00078e003e */
.L_x_5762:
[----:B------:R-:W-:Y:S05]  /*6a6c0*/  BSYNC.RECONVERGENT B0 ;  /* 0x0000000000007941 */ /* 0x000fea0003800200 */
.L_x_5760:
        /* <DEDUP_REMOVED lines=9> */
.L_x_5764:
[----:B------:R-:W-:Y:S01]  /*6a760*/  MOV R62, R105 ;  /* 0x00000069003e7202 */ /* 0x000fe20000000f00 */
[----:B------:R-:W-:Y:S02]  /*6a770*/  IMAD.MOV.U32 R107, RZ, RZ, R64 ;  /* 0x000000ffff6b7224 */ /* 0x000fe400078e0040 */
[----:B------:R-:W-:Y:S02]  /*6a780*/  IMAD.MOV.U32 R105, RZ, RZ, R106 ;  /* 0x000000ffff697224 */ /* 0x000fe400078e006a */
[----:B------:R-:W-:-:S07]  /*6a790*/  IMAD.MOV.U32 R64, RZ, RZ, R65 ;  /* 0x000000ffff407224 */ /* 0x000fce00078e0041 */
.L_x_5765:
[----:B------:R-:W-:Y:S05]  /*6a7a0*/  BSYNC.RECONVERGENT B0 ;  /* 0x0000000000007941 */ /* 0x000fea0003800200 */
.L_x_5763:
        /* <DEDUP_REMOVED lines=9> */
.L_x_5767:
[----:B------:R-:W-:Y:S02]  /*6a840*/  IMAD.MOV.U32 R65, RZ, RZ, R104 ;  /* 0x000000ffff417224 */ /* 0x000fe400078e0068 */
[----:B------:R-:W-:Y:S02]  /*6a850*/  IMAD.MOV.U32 R106, RZ, RZ, R67 ;  /* 0x000000ffff6a7224 */ /* 0x000fe400078e0043 */
[----:B------:R-:W-:Y:S02]  /*6a860*/  IMAD.MOV.U32 R104, RZ, RZ, R105 ;  /* 0x000000ffff687224 */ /* 0x000fe400078e0069 */
[----:B------:R-:W-:-:S07]  /*6a870*/  IMAD.MOV.U32 R67, RZ, RZ, R64 ;  /* 0x000000ffff437224 */ /* 0x000fce00078e0040 */
.L_x_5768:
[----:B------:R-:W-:Y:S05]  /*6a880*/  BSYNC.RECONVERGENT B0 ;  /* 0x0000000000007941 */ /* 0x000fea0003800200 */
.L_x_5766:
        /* <DEDUP_REMOVED lines=9> */
.L_x_5770:
[----:B------:R-:W-:Y:S02]  /*6a920*/  IMAD.MOV.U32 R64, RZ, RZ, R103 ;  /* 0x000000ffff407224 */ /* 0x000fe400078e0067 */
[----:B------:R-:W-:Y:S01]  /*6a930*/  IMAD.MOV.U32 R105, RZ, RZ, R66 ;  /* 0x000000ffff697224 */ /* 0x000fe200078e0042 */
[----:B------:R-:W-:Y:S01]  /*6a940*/  MOV R66, R67 ;  /* 0x0000004300427202 */ /* 0x000fe20000000f00 */
[----:B------:R-:W-:-:S07]  /*6a950*/  IMAD.MOV.U32 R103, RZ, RZ, R104 ;  /* 0x000000ffff677224 */ /* 0x000fce00078e0068 */
.L_x_5771:
[----:B------:R-:W-:Y:S05]  /*6a960*/  BSYNC.RECONVERGENT B0 ;  /* 0x0000000000007941 */ /* 0x000fea0003800200 */
.L_x_5769:
        /* <DEDUP_REMOVED lines=9> */
.L_x_5773:
[----:B------:R-:W-:Y:S01]  /*6aa00*/  IMAD.MOV.U32 R67, RZ, RZ, R102 ;  /* 0x000000ffff437224 */ /* 0x000fe200078e0066 */
[----:B------:R-:W-:Y:S01]  /*6aa10*/  MOV R102, R103 ;  /* 0x0000006700667202 */ /* 0x000fe20000000f00 */
[----:B------:R-:W-:Y:S02]  /*6aa20*/  IMAD.MOV.U32 R104, RZ, RZ, R69 ;  /* 0x000000ffff687224 */ /* 0x000fe400078e0045 */
[----:B------:R-:W-:-:S07]  /*6aa30*/  IMAD.MOV.U32 R69, RZ, RZ, R66 ;  /* 0x000000ffff457224 */ /* 0x000fce00078e0042 */
.L_x_5774:
[----:B------:R-:W-:Y:S05]  /*6aa40*/  BSYNC.RECONVERGENT B0 ;  /* 0x0000000000007941 */ /* 0x000fea0003800200 */
.L_x_5772:
        /* <DEDUP_REMOVED lines=9> */
.L_x_5776:
[----:B------:R-:W-:Y:S01]  /*6aae0*/  IMAD.MOV.U32 R66, RZ, RZ, R101 ;  /* 0x000000ffff427224 */ /* 0x000fe200078e0065 */
[----:B------:R-:W-:Y:S01]  /*6aaf0*/  MOV R103, R68 ;  /* 0x0000004400677202 */ /* 0x000fe20000000f00 */
[----:B------:R-:W-:Y:S02]  /*6ab00*/  IMAD.MOV.U32 R101, RZ, RZ, R102 ;  /* 0x000000ffff657224 */ /* 0x000fe400078e0066 */
[----:B------:R-:W-:-:S07]  /*6ab10*/  IMAD.MOV.U32 R68, RZ, RZ, R69 ;  /* 0x000000ffff447224 */ /* 0x000fce00078e0045 */
.L_x_5777:
[----:B------:R-:W-:Y:S05]  /*6ab20*/  BSYNC.RECONVERGENT B0 ;  /* 0x0000000000007941 */ /* 0x000fea0003800200 */
.L_x_5775:
        /* <DEDUP_REMOVED lines=9> */
.L_x_5779:
[----:B------:R-:W-:Y:S01]  /*6abc0*/  MOV R69, R100 ;  /* 0x0000006400457202 */ /* 0x000fe20000000f00 */
[----:B------:R-:W-:Y:S02]  /*6abd0*/  IMAD.MOV.U32 R102, RZ, RZ, R71 ;  /* 0x000000ffff667224 */ /* 0x000fe400078e0047 */
[----:B------:R-:W-:Y:S02]  /*6abe0*/  IMAD.MOV.U32 R100, RZ, RZ, R101 ;  /* 0x000000ffff647224 */ /* 0x000fe400078e0065 */
[----:B------:R-:W-:-:S07]  /*6abf0*/  IMAD.MOV.U32 R71, RZ, RZ, R68 ;  /* 0x000000ffff477224 */ /* 0x000fce00078e0044 */
.L_x_5780:
[----:B------:R-:W-:Y:S05]  /*6ac00*/  BSYNC.RECONVERGENT B0 ;  /* 0x0000000000007941 */ /* 0x000fea0003800200 */
.L_x_5778:
        /* <DEDUP_REMOVED lines=9> */
.L_x_5782:
[----:B------:R-:W-:Y:S02]  /*6aca0*/  IMAD.MOV.U32 R68, RZ, RZ, R99 ;  /* 0x000000ffff447224 */ /* 0x000fe400078e0063 */
[----:B------:R-:W-:Y:S02]  /*6acb0*/  IMAD.MOV.U32 R101, RZ, RZ, R70 ;  /* 0x000000ffff657224 */ /* 0x000fe400078e0046 */
[----:B------:R-:W-:Y:S02]  /*6acc0*/  IMAD.MOV.U32 R99, RZ, RZ, R100 ;  /* 0x000000ffff637224 */ /* 0x000fe400078e0064 */
[----:B------:R-:W-:-:S07]  /*6acd0*/  IMAD.MOV.U32 R70, RZ, RZ, R71 ;  /* 0x000000ffff467224 */ /* 0x000fce00078e0047 */
.L_x_5783:
[----:B------:R-:W-:Y:S05]  /*6ace0*/  BSYNC.RECONVERGENT B0 ;  /* 0x0000000000007941 */ /* 0x000fea0003800200 */
.L_x_5781:
        /* <DEDUP_REMOVED lines=9> */
.L_x_5785:
[----:B------:R-:W-:Y:S02]  /*6ad80*/  IMAD.MOV.U32 R71, RZ, RZ, R96 ;  /* 0x000000ffff477224 */ /* 0x000fe400078e0060 */
[----:B------:R-:W-:Y:S01]  /*6ad90*/  IMAD.MOV.U32 R100, RZ, RZ, R73 ;  /* 0x000000ffff647224 */ /* 0x000fe200078e0049 */
[----:B------:R-:W-:Y:S01]  /*6ada0*/  MOV R73, R70 ;  /* 0x0000004600497202 */ /* 0x000fe20000000f00 */
[----:B------:R-:W-:-:S07]  /*6adb0*/  IMAD.MOV.U32 R96, RZ, RZ, R99 ;  /* 0x000000ffff607224 */ /* 0x000fce00078e0063 */
.L_x_5786:
[----:B------:R-:W-:Y:S05]  /*6adc0*/  BSYNC.RECONVERGENT B0 ;  /* 0x0000000000007941 */ /* 0x000fea0003800200 */
.L_x_5784:
        /* <DEDUP_REMOVED lines=9> */
.L_x_5788:
[----:B------:R-:W-:Y:S01]  /*6ae60*/  IMAD.MOV.U32 R70, RZ, RZ, R97 ;  /* 0x000000ffff467224 */ /* 0x000fe200078e0061 */
[----:B------:R-:W-:Y:S01]  /*6ae70*/  MOV R97, R96 ;  /* 0x0000006000617202 */ /* 0x000fe20000000f00 */
[----:B------:R-:W-:Y:S02]  /*6ae80*/  IMAD.MOV.U32 R99, RZ, RZ, R72 ;  /* 0x000000ffff637224 */ /* 0x000fe400078e0048 */
[----:B------:R-:W-:-:S07]  /*6ae90*/  IMAD.MOV.U32 R72, RZ, RZ, R73 ;  /* 0x000000ffff487224 */ /* 0x000fce00078e0049 */
.L_x_5789:
[----:B------:R-:W-:Y:S05]  /*6aea0*/  BSYNC.RECONVERGENT B0 ;  /* 0x0000000000007941 */ /* 0x000fea0003800200 */
.L_x_5787:
        /* <DEDUP_REMOVED lines=9> */
.L_x_5791:
[----:B------:R-:W-:Y:S01]  /*6af40*/  IMAD.MOV.U32 R73, RZ, RZ, R94 ;  /* 0x000000ffff497224 */ /* 0x000fe200078e005e */
[----:B------:R-:W-:Y:S01]  /*6af50*/  MOV R96, R75 ;  /* 0x0000004b00607202 */ /* 0x000fe20000000f00 */
[----:B------:R-:W-:Y:S02]  /*6af60*/  IMAD.MOV.U32 R94, RZ, RZ, R97 ;  /* 0x000000ffff5e7224 */ /* 0x000fe400078e0061 */
[----:B------:R-:W-:-:S07]  /*6af70*/  IMAD.MOV.U32 R75, RZ, RZ, R72 ;  /* 0x000000ffff4b7224 */ /* 0x000fce00078e0048 */
.L_x_5792:
[----:B------:R-:W-:Y:S05]  /*6af80*/  BSYNC.RECONVERGENT B0 ;  /* 0x0000000000007941 */ /* 0x000fea0003800200 */
.L_x_5790:
        /* <DEDUP_REMOVED lines=9> */
.L_x_5794:
[----:B------:R-:W-:Y:S01]  /*6b020*/  MOV R72, R95 ;  /* 0x0000005f00487202 */ /* 0x000fe20000000f00 */
[----:B------:R-:W-:Y:S02]  /*6b030*/  IMAD.MOV.U32 R97, RZ, RZ, R74 ;  /* 0x000000ffff617224 */ /* 0x000fe400078e004a */
[----:B------:R-:W-:Y:S02]  /*6b040*/  IMAD.MOV.U32 R95, RZ, RZ, R94 ;  /* 0x000000ffff5f7224 */ /* 0x000fe400078e005e */
[----:B------:R-:W-:-:S07]  /*6b050*/  IMAD.MOV.U32 R74, RZ, RZ, R75 ;  /* 0x000000ffff4a7224 */ /* 0x000fce00078e004b */
.L_x_5795:
[----:B------:R-:W-:Y:S05]  /*6b060*/  BSYNC.RECONVERGENT B0 ;  /* 0x0000000000007941 */ /* 0x000fea0003800200 */
.L_x_5793:
        /* <DEDUP_REMOVED lines=9> */
.L_x_5797:
[----:B------:R-:W-:Y:S02]  /*6b100*/  IMAD.MOV.U32 R75, RZ, RZ, R92 ;  /* 0x000000ffff4b7224 */ /* 0x000fe400078e005c */
[----:B------:R-:W-:Y:S02]  /*6b110*/  IMAD.MOV.U32 R94, RZ, RZ, R77 ;  /* 0x000000ffff5e7224 */ /* 0x000fe400078e004d */
[----:B------:R-:W-:Y:S02]  /*6b120*/  IMAD.MOV.U32 R92, RZ, RZ, R95 ;  /* 0x000000ffff5c7224 */ /* 0x000fe400078e005f */
[----:B------:R-:W-:-:S07]  /*6b130*/  IMAD.MOV.U32 R77, RZ, RZ, R74 ;  /* 0x000000ffff4d7224 */ /* 0x000fce00078e004a */
.L_x_5798:
[----:B------:R-:W-:Y:S05]  /*6b140*/  BSYNC.RECONVERGENT B0 ;  /* 0x0000000000007941 */ /* 0x000fea0003800200 */
.L_x_5796:
        /* <DEDUP_REMOVED lines=9> */
.L_x_5800:
[----:B------:R-:W-:Y:S02]  /*6b1e0*/  IMAD.MOV.U32 R74, RZ, RZ, R93 ;  /* 0x000000ffff4a7224 */ /* 0x000fe400078e005d */
[----:B------:R-:W-:Y:S01]  /*6b1f0*/  IMAD.MOV.U32 R95, RZ, RZ, R76 ;  /* 0x000000ffff5f7224 */ /* 0x000fe200078e004c */
[----:B------:R-:W-:Y:S01]  /*6b200*/  MOV R76, R77 ;  /* 0x0000004d004c7202 */ /* 0x000fe20000000f00 */
[----:B------:R-:W-:-:S07]  /*6b210*/  IMAD.MOV.U32 R93, RZ, RZ, R92 ;  /* 0x000000ffff5d7224 */ /* 0x000fce00078e005c */
.L_x_5801:
[----:B------:R-:W-:Y:S05]  /*6b220*/  BSYNC.RECONVERGENT B0 ;  /* 0x0000000000007941 */ /* 0x000fea0003800200 */
.L_x_5799:
        /* <DEDUP_REMOVED lines=9> */
.L_x_5803:
[----:B------:R-:W-:Y:S01]  /*6b2c0*/  IMAD.MOV.U32 R77, RZ, RZ, R90 ;  /* 0x000000ffff4d7224 */ /* 0x000fe200078e005a */
[----:B------:R-:W-:Y:S01]  /*6b2d0*/  MOV R90, R93 ;  /* 0x0000005d005a7202 */ /* 0x000fe20000000f00 */
[----:B------:R-:W-:Y:S02]  /*6b2e0*/  IMAD.MOV.U32 R92, RZ, RZ, R79 ;  /* 0x000000ffff5c7224 */ /* 0x000fe400078e004f */
[----:B------:R-:W-:-:S07]  /*6b2f0*/  IMAD.MOV.U32 R79, RZ, RZ, R76 ;  /* 0x000000ffff4f7224 */ /* 0x000fce00078e004c */
.L_x_5804:
[----:B------:R-:W-:Y:S05]  /*6b300*/  BSYNC.RECONVERGENT B0 ;  /* 0x0000000000007941 */ /* 0x000fea0003800200 */
.L_x_5802:
        /* <DEDUP_REMOVED lines=9> */
.L_x_5806:
[----:B------:R-:W-:Y:S01]  /*6b3a0*/  IMAD.MOV.U32 R76, RZ, RZ, R91 ;  /* 0x000000ffff4c7224 */ /* 0x000fe200078e005b */
[----:B------:R-:W-:Y:S01]  /*6b3b0*/  MOV R93, R78 ;  /* 0x0000004e005d7202 */ /* 0x000fe20000000f00 */
[----:B------:R-:W-:Y:S02]  /*6b3c0*/  IMAD.MOV.U32 R91, RZ, RZ, R90 ;  /* 0x000000ffff5b7224 */ /* 0x000fe400078e005a */
[----:B------:R-:W-:-:S07]  /*6b3d0*/  IMAD.MOV.U32 R78, RZ, RZ, R79 ;  /* 0x000000ffff4e7224 */ /* 0x000fce00078e004f */
.L_x_5807:
[----:B------:R-:W-:Y:S05]  /*6b3e0*/  BSYNC.RECONVERGENT B0 ;  /* 0x0000000000007941 */ /* 0x000fea0003800200 */
.L_x_5805:
        /* <DEDUP_REMOVED lines=9> */
.L_x_5809:
[----:B------:R-:W-:Y:S01]  /*6b480*/  MOV R79, R88 ;  /* 0x00000058004f7202 */ /* 0x000fe20000000f00 */
[----:B------:R-:W-:Y:S02]  /*6b490*/  IMAD.MOV.U32 R90, RZ, RZ, R81 ;  /* 0x000000ffff5a7224 */ /* 0x000fe400078e0051 */
[----:B------:R-:W-:Y:S02]  /*6b4a0*/  IMAD.MOV.U32 R88, RZ, RZ, R91 ;  /* 0x000000ffff587224 */ /* 0x000fe400078e005b */
[----:B------:R-:W-:-:S07]  /*6b4b0*/  IMAD.MOV.U32 R81, RZ, RZ, R78 ;  /* 0x000000ffff517224 */ /* 0x000fce00078e004e */
.L_x_5810:
[----:B------:R-:W-:Y:S05]  /*6b4c0*/  BSYNC.RECONVERGENT B0 ;  /* 0x0000000000007941 */ /* 0x000fea0003800200 */
.L_x_5808:
        /* <DEDUP_REMOVED lines=9> */
.L_x_5812:
[----:B------:R-:W-:Y:S02]  /*6b560*/  IMAD.MOV.U32 R78, RZ, RZ, R89 ;  /* 0x000000ffff4e7224 */ /* 0x000fe400078e0059 */
[----:B------:R-:W-:Y:S02]  /*6b570*/  IMAD.MOV.U32 R91, RZ, RZ, R80 ;  /* 0x000000ffff5b7224 */ /* 0x000fe400078e0050 */
[----:B------:R-:W-:Y:S02]  /*6b580*/  IMAD.MOV.U32 R89, RZ, RZ, R88 ;  /* 0x000000ffff597224 */ /* 0x000fe400078e0058 */
[----:B------:R-:W-:-:S07]  /*6b590*/  IMAD.MOV.U32 R80, RZ, RZ, R81 ;  /* 0x000000ffff507224 */ /* 0x000fce00078e0051 */
.L_x_5813:
[----:B------:R-:W-:Y:S05]  /*6b5a0*/  BSYNC.RECONVERGENT B0 ;  /* 0x0000000000007941 */ /* 0x000fea0003800200 */
.L_x_5811:
        /* <DEDUP_REMOVED lines=9> */
.L_x_5815:
[----:B------:R-:W-:Y:S02]  /*6b640*/  IMAD.MOV.U32 R81, RZ, RZ, R86 ;  /* 0x000000ffff517224 */ /* 0x000fe400078e0056 */
[----:B------:R-:W-:Y:S01]  /*6b650*/  IMAD.MOV.U32 R88, RZ, RZ, R83 ;  /* 0x000000ffff587224 */ /* 0x000fe200078e0053 */
[----:B------:R-:W-:Y:S01]  /*6b660*/  MOV R83, R80 ;  /* 0x0000005000537202 */ /* 0x000fe20000000f00 */
[----:B------:R-:W-:-:S07]  /*6b670*/  IMAD.MOV.U32 R86, RZ, RZ, R89 ;  /* 0x000000ffff567224 */ /* 0x000fce00078e0059 */
.L_x_5816:
[----:B------:R-:W-:Y:S05]  /*6b680*/  BSYNC.RECONVERGENT B0 ;  /* 0x0000000000007941 */ /* 0x000fea0003800200 */
.L_x_5814:
        /* <DEDUP_REMOVED lines=9> */
.L_x_5818:
[----:B------:R-:W-:Y:S01]  /*6b720*/  IMAD.MOV.U32 R80, RZ, RZ, R87 ;  /* 0x000000ffff507224 */ /* 0x000fe200078e0057 */
[----:B------:R-:W-:Y:S01]  /*6b730*/  MOV R87, R86 ;  /* 0x0000005600577202 */ /* 0x000fe20000000f00 */
[----:B------:R-:W-:Y:S02]  /*6b740*/  IMAD.MOV.U32 R89, RZ, RZ, R82 ;  /* 0x000000ffff597224 */ /* 0x000fe400078e0052 */
[----:B------:R-:W-:-:S07]  /*6b750*/  IMAD.MOV.U32 R82, RZ, RZ, R83 ;  /* 0x000000ffff527224 */ /* 0x000fce00078e0053 */
.L_x_5819:
[----:B------:R-:W-:Y:S05]  /*6b760*/  BSYNC.RECONVERGENT B0 ;  /* 0x0000000000007941 */ /* 0x000fea0003800200 */
.L_x_5817:
        /* <DEDUP_REMOVED lines=9> */
.L_x_5821:
[----:B------:R-:W-:Y:S01]  /*6b800*/  IMAD.MOV.U32 R83, RZ, RZ, R84 ;  /* 0x000000ffff537224 */ /* 0x000fe200078e0054 */
[----:B------:R-:W-:Y:S01]  /*6b810*/  MOV R86, R85 ;  /* 0x0000005500567202 */ /* 0x000fe20000000f00 */
[----:B------:R-:W-:Y:S02]  /*6b820*/  IMAD.MOV.U32 R84, RZ, RZ, R87 ;  /* 0x000000ffff547224 */ /* 0x000fe400078e0057 */
[----:B------:R-:W-:-:S07]  /*6b830*/  IMAD.MOV.U32 R85, RZ, RZ, R82 ;  /* 0x000000ffff557224 */ /* 0x000fce00078e0052 */
.L_x_5822:
[----:B------:R-:W-:Y:S05]  /*6b840*/  BSYNC.RECONVERGENT B0 ;  /* 0x0000000000007941 */ /* 0x000fea0003800200 */
.L_x_5820:
        /* <DEDUP_REMOVED lines=9> */
.L_x_5824:
[----:B------:R-:W-:Y:S01]  /*6b8e0*/  MOV R82, R35 ;  /* 0x0000002300527202 */ /* 0x000fe20000000f00 */
[----:B------:R-:W-:Y:S02]  /*6b8f0*/  IMAD.MOV.U32 R87, RZ, RZ, R34 ;  /* 0x000000ffff577224 */ /* 0x000fe400078e0022 */
[----:B------:R-:W-:Y:S02]  /*6b900*/  IMAD.MOV.U32 R35, RZ, RZ, R84 ;  /* 0x000000ffff237224 */ /* 0x000fe400078e0054 */
[----:B------:R-:W-:-:S07]  /*6b910*/  IMAD.MOV.U32 R34, RZ, RZ, R85 ;  /* 0x000000ffff227224 */ /* 0x000fce00078e0055 */
.L_x_5825:
[----:B------:R-:W-:Y:S05]  /*6b920*/  BSYNC.RECONVERGENT B0 ;  /* 0x0000000000007941 */ /* 0x000fea0003800200 */
.L_x_5823:
        /* <DEDUP_REMOVED lines=9> */
.L_x_5827:
[----:B------:R-:W-:Y:S02]  /*6b9c0*/  IMAD.MOV.U32 R85, RZ, RZ, R32 ;  /* 0x000000ffff557224 */ /* 0x000fe400078e0020 */
[----:B------:R-:W-:Y:S02]  /*6b9d0*/  IMAD.MOV.U32 R84, RZ, RZ, R33 ;  /* 0x000000ffff547224 */ /* 0x000fe400078e0021 */
[----:B------:R-:W-:Y:S02]  /*6b9e0*/  IMAD.MOV.U32 R32, RZ, RZ, R35 ;  /* 0x000000ffff207224 */ /* 0x000fe400078e0023 */
[----:B------:R-:W-:-:S07]  /*6b9f0*/  IMAD.MOV.U32 R33, RZ, RZ, R34 ;  /* 0x000000ffff217224 */ /* 0x000fce00078e0022 */
.L_x_5828:
[----:B------:R-:W-:Y:S05]  /*6ba00*/  BSYNC.RECONVERGENT B0 ;  /* 0x0000000000007941 */ /* 0x000fea0003800200 */
.L_x_5826:
        /* <DEDUP_REMOVED lines=9> */
.L_x_5830:
[----:B------:R-:W-:Y:S02]  /*6baa0*/  IMAD.MOV.U32 R34, RZ, RZ, R31 ;  /* 0x000000ffff227224 */ /* 0x000fe400078e001f */
[----:B------:R-:W-:Y:S01]  /*6bab0*/  IMAD.MOV.U32 R35, RZ, RZ, R30 ;  /* 0x000000ffff237224 */ /* 0x000fe200078e001e */
[----:B------:R-:W-:Y:S01]  /*6bac0*/  MOV R30, R33 ;  /* 0x00000021001e7202 */ /* 0x000fe20000000f00 */
[----:B------:R-:W-:-:S07]  /*6bad0*/  IMAD.MOV.U32 R31, RZ, RZ, R32 ;  /* 0x000000ffff1f7224 */ /* 0x000fce00078e0020 */
.L_x_5831:
[----:B------:R-:W-:Y:S05]  /*6bae0*/  BSYNC.RECONVERGENT B0 ;  /* 0x0000000000007941 */ /* 0x000fea0003800200 */
.L_x_5829:
        /* <DEDUP_REMOVED lines=9> */
.L_x_5833:
[----:B------:R-:W-:Y:S01]  /*6bb80*/  IMAD.MOV.U32 R33, RZ, RZ, R28 ;  /* 0x000000ffff217224 */ /* 0x000fe200078e001c */
[----:B------:R-:W-:Y:S01]  /*6bb90*/  MOV R28, R31 ;  /* 0x0000001f001c7202 */ /* 0x000fe20000000f00 */
[----:B------:R-:W-:Y:S02]  /*6bba0*/  IMAD.MOV.U32 R32, RZ, RZ, R29 ;  /* 0x000000ffff207224 */ /* 0x000fe400078e001d */
[----:B------:R-:W-:-:S07]  /*6bbb0*/  IMAD.MOV.U32 R29, RZ, RZ, R30 ;  /* 0x000000ffff1d7224 */ /* 0x000fce00078e001e */
.L_x_5834:
[----:B------:R-:W-:Y:S05]  /*6bbc0*/  BSYNC.RECONVERGENT B0 ;  /* 0x0000000000007941 */ /* 0x000fea0003800200 */
.L_x_5832:
        /* <DEDUP_REMOVED lines=9> */
.L_x_5836:
[----:B------:R-:W-:Y:S01]  /*6bc60*/  IMAD.MOV.U32 R30, RZ, RZ, R27 ;  /* 0x000000ffff1e7224 */ /* 0x000fe200078e001b */
[----:B------:R-:W-:Y:S01]  /*6bc70*/  MOV R31, R26 ;  /* 0x0000001a001f7202 */ /* 0x000fe20000000f00 */
[----:B------:R-:W-:Y:S02]  /*6bc80*/  IMAD.MOV.U32 R27, RZ, RZ, R28 ;  /* 0x000000ffff1b7224 */ /* 0x000fe400078e001c */
[----:B------:R-:W-:-:S07]  /*6bc90*/  IMAD.MOV.U32 R26, RZ, RZ, R29 ;  /* 0x000000ffff1a7224 */ /* 0x000fce00078e001d */
.L_x_5837:
[----:B------:R-:W-:Y:S05]  /*6bca0*/  BSYNC.RECONVERGENT B0 ;  /* 0x0000000000007941 */ /* 0x000fea0003800200 */
.L_x_5835:
        /* <DEDUP_REMOVED lines=9> */
.L_x_5839:
[----:B------:R-:W-:Y:S01]  /*6bd40*/  MOV R29, R24 ;  /* 0x00000018001d7202 */ /* 0x000fe20000000f00 */
[----:B------:R-:W-:Y:S02]  /*6bd50*/  IMAD.MOV.U32 R28, RZ, RZ, R25 ;  /* 0x000000ffff1c7224 */ /* 0x000fe400078e0019 */
[----:B------:R-:W-:Y:S02]  /*6bd60*/  IMAD.MOV.U32 R24, RZ, RZ, R27 ;  /* 0x000000ffff187224 */ /* 0x000fe400078e001b */
[----:B------:R-:W-:-:S07]  /*6bd70*/  IMAD.MOV.U32 R25, RZ, RZ, R26 ;  /* 0x000000ffff197224 */ /* 0x000fce00078e001a */
.L_x_5840:
[----:B------:R-:W-:Y:S05]  /*6bd80*/  BSYNC.RECONVERGENT B0 ;  /* 0x0000000000007941 */ /* 0x000fea0003800200 */
.L_x_5838:
        /* <DEDUP_REMOVED lines=9> */
.L_x_5842:
[----:B------:R-:W-:Y:S02]  /*6be20*/  IMAD.MOV.U32 R26, RZ, RZ, R23 ;  /* 0x000000ffff1a7224 */ /* 0x000fe400078e0017 */
[----:B------:R-:W-:Y:S02]  /*6be30*/  IMAD.MOV.U32 R27, RZ, RZ, R22 ;  /* 0x000000ffff1b7224 */ /* 0x000fe400078e0016 */
[----:B------:R-:W-:Y:S02]  /*6be40*/  IMAD.MOV.U32 R23, RZ, RZ, R24 ;  /* 0x000000ffff177224 */ /* 0x000fe400078e0018 */
[----:B------:R-:W-:-:S07]  /*6be50*/  IMAD.MOV.U32 R22, RZ, RZ, R25 ;  /* 0x000000ffff167224 */ /* 0x000fce00078e0019 */
.L_x_5843:
[----:B------:R-:W-:Y:S05]  /*6be60*/  BSYNC.RECONVERGENT B0 ;  /* 0x0000000000007941 */ /* 0x000fea0003800200 */
.L_x_5841:
        /* <DEDUP_REMOVED lines=9> */
.L_x_5845:
[----:B------:R-:W-:Y:S02]  /*6bf00*/  IMAD.MOV.U32 R25, RZ, RZ, R20 ;  /* 0x000000ffff197224 */ /* 0x000fe400078e0014 */
[----:B------:R-:W-:Y:S01]  /*6bf10*/  IMAD.MOV.U32 R24, RZ, RZ, R21 ;  /* 0x000000ffff187224 */ /* 0x000fe200078e0015 */
[----:B------:R-:W-:Y:S01]  /*6bf20*/  MOV R21, R22 ;  /* 0x0000001600157202 */ /* 0x000fe20000000f00 */
[----:B------:R-:W-:-:S07]  /*6bf30*/  IMAD.MOV.U32 R20, RZ, RZ, R23 ;  /* 0x000000ffff147224 */ /* 0x000fce00078e0017 */
.L_x_5846:
[----:B------:R-:W-:Y:S05]  /*6bf40*/  BSYNC.RECONVERGENT B0 ;  /* 0x0000000000007941 */ /* 0x000fea0003800200 */
.L_x_5844:
        /* <DEDUP_REMOVED lines=9> */
.L_x_5848:
[----:B------:R-:W-:Y:S01]  /*6bfe0*/  IMAD.MOV.U32 R22, RZ, RZ, R19 ;  /* 0x000000ffff167224 */ /* 0x000fe200078e0013 */
[----:B------:R-:W-:Y:S01]  /*6bff0*/  MOV R19, R20 ;  /* 0x0000001400137202 */ /* 0x000fe20000000f00 */
[----:B------:R-:W-:Y:S02]  /*6c000*/  IMAD.MOV.U32 R23, RZ, RZ, R18 ;  /* 0x000000ffff177224 */ /* 0x000fe400078e0012 */
[----:B------:R-:W-:-:S07]  /*6c010*/  IMAD.MOV.U32 R18, RZ, RZ, R21 ;  /* 0x000000ffff127224 */ /* 0x000fce00078e0015 */
.L_x_5849:
[----:B------:R-:W-:Y:S05]  /*6c020*/  BSYNC.RECONVERGENT B0 ;  /* 0x0000000000007941 */ /* 0x000fea0003800200 */
.L_x_5847:
        /* <DEDUP_REMOVED lines=9> */
.L_x_5851:
[----:B------:R-:W-:Y:S01]  /*6c0c0*/  IMAD.MOV.U32 R21, RZ, RZ, R16 ;  /* 0x000000ffff157224 */ /* 0x000fe200078e0010 */
[----:B------:R-:W-:Y:S01]  /*6c0d0*/  MOV R20, R17 ;  /* 0x0000001100147202 */ /* 0x000fe20000000f00 */
[----:B------:R-:W-:Y:S02]  /*6c0e0*/  IMAD.MOV.U32 R16, RZ, RZ, R19 ;  /* 0x000000ffff107224 */ /* 0x000fe400078e0013 */
[----:B------:R-:W-:-:S07]  /*6c0f0*/  IMAD.MOV.U32 R17, RZ, RZ, R18 ;  /* 0x000000ffff117224 */ /* 0x000fce00078e0012 */
.L_x_5852:
[----:B------:R-:W-:Y:S05]  /*6c100*/  BSYNC.RECONVERGENT B0 ;  /* 0x0000000000007941 */ /* 0x000fea0003800200 */
.L_x_5850:
        /* <DEDUP_REMOVED lines=9> */
.L_x_5854:
[----:B------:R-:W-:Y:S01]  /*6c1a0*/  MOV R18, R15 ;  /* 0x0000000f00127202 */ /* 0x000fe20000000f00 */
[----:B------:R-:W-:Y:S02]  /*6c1b0*/  IMAD.MOV.U32 R19, RZ, RZ, R14 ;  /* 0x000000ffff137224 */ /* 0x000fe400078e000e */
[----:B------:R-:W-:Y:S02]  /*6c1c0*/  IMAD.MOV.U32 R15, RZ, RZ, R16 ;  /* 0x000000ffff0f7224 */ /* 0x000fe400078e0010 */
[----:B------:R-:W-:-:S07]  /*6c1d0*/  IMAD.MOV.U32 R14, RZ, RZ, R17 ;  /* 0x000000ffff0e7224 */ /* 0x000fce00078e0011 */
.L_x_5855:
[----:B------:R-:W-:Y:S05]  /*6c1e0*/  BSYNC.RECONVERGENT B0 ;  /* 0x0000000000007941 */ /* 0x000fea0003800200 */
.L_x_5853:
        /* <DEDUP_REMOVED lines=9> */
.L_x_5857:
[----:B------:R-:W-:Y:S02]  /*6c280*/  IMAD.MOV.U32 R17, RZ, RZ, R0 ;  /* 0x000000ffff117224 */ /* 0x000fe400078e0000 */
[----:B------:R-:W-:Y:S02]  /*6c290*/  IMAD.MOV.U32 R16, RZ, RZ, R13 ;  /* 0x000000ffff107224 */ /* 0x000fe400078e000d */
[----:B------:R-:W-:Y:S02]  /*6c2a0*/  IMAD.MOV.U32 R0, RZ, RZ, R15 ;  /* 0x000000ffff007224 */ /* 0x000fe400078e000f */
[----:B------:R-:W-:-:S07]  /*6c2b0*/  IMAD.MOV.U32 R13, RZ, RZ, R14 ;  /* 0x000000ffff0d7224 */ /* 0x000fce00078e000e */
.L_x_5858:
[----:B------:R-:W-:Y:S05]  /*6c2c0*/  BSYNC.RECONVERGENT B0 ;  /* 0x0000000000007941 */ /* 0x000fea0003800200 */
.L_x_5856:
        /* <DEDUP_REMOVED lines=9> */
.L_x_5860:
[----:B------:R-:W-:Y:S02]  /*6c360*/  IMAD.MOV.U32 R14, RZ, RZ, R11 ;  /* 0x000000ffff0e7224 */ /* 0x000fe400078e000b */
[----:B------:R-:W-:Y:S01]  /*6c370*/  IMAD.MOV.U32 R15, RZ, RZ, R12 ;  /* 0x000000ffff0f7224 */ /* 0x000fe200078e000c */
[----:B------:R-:W-:Y:S01]  /*6c380*/  MOV R12, R13 ;  /* 0x0000000d000c7202 */ /* 0x000fe20000000f00 */
[----:B------:R-:W-:-:S07]  /*6c390*/  IMAD.MOV.U32 R11, RZ, RZ, R0 ;  /* 0x000000ffff0b7224 */ /* 0x000fce00078e0000 */
.L_x_5861:
[----:B------:R-:W-:Y:S05]  /*6c3a0*/  BSYNC.RECONVERGENT B0 ;  /* 0x0000000000007941 */ /* 0x000fea0003800200 */
.L_x_5859:
        /* <DEDUP_REMOVED lines=9> */
.L_x_5863:
[----:B------:R-:W-:Y:S01]  /*6c440*/  IMAD.MOV.U32 R13, RZ, RZ, R10 ;  /* 0x000000ffff0d7224 */ /* 0x000fe200078e000a */
[----:B------:R-:W-:Y:S01]  /*6c450*/  MOV R10, R11 ;  /* 0x0000000b000a7202 */ /* 0x000fe20000000f00 */
[----:B------:R-:W-:Y:S02]  /*6c460*/  IMAD.MOV.U32 R0, RZ, RZ, R9 ;  /* 0x000000ffff007224 */ /* 0x000fe400078e0009 */
[----:B------:R-:W-:-:S07]  /*6c470*/  IMAD.MOV.U32 R9, RZ, RZ, R12 ;  /* 0x000000ffff097224 */ /* 0x000fce00078e000c */
.L_x_5864:
[----:B------:R-:W-:Y:S05]  /*6c480*/  BSYNC.RECONVERGENT B0 ;  /* 0x0000000000007941 */ /* 0x000fea0003800200 */
.L_x_5862:
        /* <DEDUP_REMOVED lines=9> */
.L_x_5866:
[----:B------:R-:W-:Y:S01]  /*6c520*/  IMAD.MOV.U32 R12, RZ, RZ, R7 ;  /* 0x000000ffff0c7224 */ /* 0x000fe200078e0007 */
[----:B------:R-:W-:Y:S01]  /*6c530*/  MOV R11, R8 ;  /* 0x00000008000b7202 */ /* 0x000fe20000000f00 */
[----:B------:R-:W-:Y:S02]  /*6c540*/  IMAD.MOV.U32 R7, RZ, RZ, R10 ;  /* 0x000000ffff077224 */ /* 0x000fe400078e000a */
[----:B------:R-:W-:-:S07]  /*6c550*/  IMAD.MOV.U32 R8, RZ, RZ, R9 ;  /* 0x000000ffff087224 */ /* 0x000fce00078e0009 */
.L_x_5867:
[----:B------:R-:W-:Y:S05]  /*6c560*/  BSYNC.RECONVERGENT B0 ;  /* 0x0000000000007941 */ /* 0x000fea0003800200 */
.L_x_5865:
        /* <DEDUP_REMOVED lines=9> */
.L_x_5869:
[----:B------:R-:W-:Y:S01]  /*6c600*/  MOV R9, R134 ;  /* 0x0000008600097202 */ /* 0x000fe20000000f00 */
[----:B------:R-:W-:Y:S02]  /*6c610*/  IMAD.MOV.U32 R10, RZ, RZ, R135 ;  /* 0x000000ffff0a7224 */ /* 0x000fe400078e0087 */
[----:B------:R-:W-:Y:S02]  /*6c620*/  IMAD.MOV.U32 R134, RZ, RZ, R7 ;  /* 0x000000ffff867224 */ /* 0x000fe400078e0007 */
[----:B------:R-:W-:-:S07]  /*6c630*/  IMAD.MOV.U32 R135, RZ, RZ, R8 ;  /* 0x000000ffff877224 */ /* 0x000fce00078e0008 */
.L_x_5870:
[----:B------:R-:W-:Y:S05]  /*6c640*/  BSYNC.RECONVERGENT B0 ;  /* 0x0000000000007941 */ /* 0x000fea0003800200 */
.L_x_5868:
        /* <DEDUP_REMOVED lines=9> */
.L_x_5872:
[----:B------:R-:W-:Y:S02]  /*6c6e0*/  IMAD.MOV.U32 R8, RZ, RZ, R37 ;  /* 0x000000ffff087224 */ /* 0x000fe400078e0025 */
[----:B------:R-:W-:Y:S02]  /*6c6f0*/  IMAD.MOV.U32 R7, RZ, RZ, R98 ;  /* 0x000000ffff077224 */ /* 0x000fe400078e0062 */
[----:B------:R-:W-:Y:S02]  /*6c700*/  IMAD.MOV.U32 R37, RZ, RZ, R134 ;  /* 0x000000ffff257224 */ /* 0x000fe400078e0086 */
[----:B------:R-:W-:-:S07]  /*6c710*/  IMAD.MOV.U32 R98, RZ, RZ, R135 ;  /* 0x000000ffff627224 */ /* 0x000fce00078e0087 */
.L_x_5873:
[----:B------:R-:W-:Y:S05]  /*6c720*/  BSYNC.RECONVERGENT B0 ;  /* 0x0000000000007941 */ /* 0x000fea0003800200 */
.L_x_5871:
        /* <DEDUP_REMOVED lines=18> */
.L_x_5875:
[----:B------:R-:W-:Y:S01]  /*6c850*/  IMAD.MOV.U32 R158, RZ, RZ, R39 ;  /* 0x000000ffff9e7224 */ /* 0x000fe200078e0027 */
[----:B------:R-:W-:Y:S01]  /*6c860*/  MOV R161, R132 ;  /* 0x0000008400a17202 */ /* 0x000fe20000000f00 */
[----:B------:R-:W-:Y:S02]  /*6c870*/  IMAD.MOV.U32 R39, RZ, RZ, R36 ;  /* 0x000000ffff277224 */ /* 0x000fe400078e0024 */
[----:B------:R-:W-:-:S07]  /*6c880*/  IMAD.MOV.U32 R132, RZ, RZ, R133 ;  /* 0x000000ffff847224 */ /* 0x000fce00078e0085 */
.L_x_5876:
[----:B------:R-:W-:Y:S05]  /*6c890*/  BSYNC.RECONVERGENT B0 ;  /* 0x0000000000007941 */ /* 0x000fea0003800200 */
.L_x_5874:
        /* <DEDUP_REMOVED lines=9> */
.L_x_5878:
[----:B------:R-:W-:Y:S01]  /*6c930*/  MOV R159, R38 ;  /* 0x00000026009f7202 */ /* 0x000fe20000000f00 */
[----:B------:R-:W-:Y:S02]  /*6c940*/  IMAD.MOV.U32 R36, RZ, RZ, R131 ;  /* 0x000000ffff247224 */ /* 0x000fe400078e0083 */
[----:B------:R-:W-:Y:S02]  /*6c950*/  IMAD.MOV.U32 R38, RZ, RZ, R39 ;  /* 0x000000ffff267224 */ /* 0x000fe400078e0027 */
[----:B------:R-:W-:-:S07]  /*6c960*/  IMAD.MOV.U32 R131, RZ, RZ, R132 ;  /* 0x000000ffff837224 */ /* 0x000fce00078e0084 */
.L_x_5879:
[----:B------:R-:W-:Y:S05]  /*6c970*/  BSYNC.RECONVERGENT B0 ;  /* 0x0000000000007941 */ /* 0x000fea0003800200 */
.L_x_5877:
        /* <DEDUP_REMOVED lines=9> */
.L_x_5881:
[----:B------:R-:W-:Y:S02]  /*6ca10*/  IMAD.MOV.U32 R156, RZ, RZ, R41 ;  /* 0x000000ffff9c7224 */ /* 0x000fe400078e0029 */
[----:B------:R-:W-:Y:S02]  /*6ca20*/  IMAD.MOV.U32 R39, RZ, RZ, R130 ;  /* 0x000000ffff277224 */ /* 0x000fe400078e0082 */
[----:B------:R-:W-:Y:S02]  /*6ca30*/  IMAD.MOV.U32 R41, RZ, RZ, R38 ;  /* 0x000000ffff297224 */ /* 0x000fe400078e0026 */
[----:B------:R-:W-:-:S07]  /*6ca40*/  IMAD.MOV.U32 R130, RZ, RZ, R131 ;  /* 0x000000ffff827224 */ /* 0x000fce00078e0083 */
.L_x_5882:
[----:B------:R-:W-:Y:S05]  /*6ca50*/  BSYNC.RECONVERGENT B0 ;  /* 0x0000000000007941 */ /* 0x000fea0003800200 */
.L_x_5880:
        /* <DEDUP_REMOVED lines=9> */
.L_x_5884:
[----:B------:R-:W-:Y:S02]  /*6caf0*/  IMAD.MOV.U32 R157, RZ, RZ, R40 ;  /* 0x000000ffff9d7224 */ /* 0x000fe400078e0028 */
[----:B------:R-:W-:Y:S01]  /*6cb00*/  IMAD.MOV.U32 R38, RZ, RZ, R129 ;  /* 0x000000ffff267224 */ /* 0x000fe200078e0081 */
[----:B------:R-:W-:Y:S01]  /*6cb10*/  MOV R129, R130 ;  /* 0x0000008200817202 */ /* 0x000fe20000000f00 */
[----:B------:R-:W-:-:S07]  /*6cb20*/  IMAD.MOV.U32 R40, RZ, RZ, R41 ;  /* 0x000000ffff287224 */ /* 0x000fce00078e0029 */
.L_x_5885:
[----:B------:R-:W-:Y:S05]  /*6cb30*/  BSYNC.RECONVERGENT B0 ;  /* 0x0000000000007941 */ /* 0x000fea0003800200 */
.L_x_5883:
        /* <DEDUP_REMOVED lines=9> */
.L_x_5887:
[----:B------:R-:W-:Y:S01]  /*6cbd0*/  IMAD.MOV.U32 R154, RZ, RZ, R43 ;  /* 0x000000ffff9a7224 */ /* 0x000fe200078e002b */
[----:B------:R-:W-:Y:S01]  /*6cbe0*/  MOV R43, R40 ;  /* 0x00000028002b7202 */ /* 0x000fe20000000f00 */
[----:B------:R-:W-:Y:S02]  /*6cbf0*/  IMAD.MOV.U32 R41, RZ, RZ, R128 ;  /* 0x000000ffff297224 */ /* 0x000fe400078e0080 */
[----:B------:R-:W-:-:S07]  /*6cc00*/  IMAD.MOV.U32 R128, RZ, RZ, R129 ;  /* 0x000000ffff807224 */ /* 0x000fce00078e0081 */
.L_x_5888:
[----:B------:R-:W-:Y:S05]  /*6cc10*/  BSYNC.RECONVERGENT B0 ;  /* 0x0000000000007941 */ /* 0x000fea0003800200 */
.L_x_5886:
        /* <DEDUP_REMOVED lines=9> */
.L_x_5890:
[----:B------:R-:W-:Y:S01]  /*6ccb0*/  IMAD.MOV.U32 R155, RZ, RZ, R42 ;  /* 0x000000ffff9b7224 */ /* 0x000fe200078e002a */
[----:B------:R-:W-:Y:S01]  /*6ccc0*/  MOV R40, R127 ;  /* 0x0000007f00287202 */ /* 0x000fe20000000f00 */
[----:B------:R-:W-:Y:S02]  /*6ccd0*/  IMAD.MOV.U32 R42, RZ, RZ, R43 ;  /* 0x000000ffff2a7224 */ /* 0x000fe400078e002b */
[----:B------:R-:W-:-:S07]  /*6cce0*/  IMAD.MOV.U32 R127, RZ, RZ, R128 ;  /* 0x000000ffff7f7224 */ /* 0x000fce00078e0080 */
.L_x_5891:
[----:B------:R-:W-:Y:S05]  /*6ccf0*/  BSYNC.RECONVERGENT B0 ;  /* 0x0000000000007941 */ /* 0x000fea0003800200 */
.L_x_5889:
        /* <DEDUP_REMOVED lines=9> */
.L_x_5893:
[----:B------:R-:W-:Y:S01]  /*6cd90*/  MOV R152, R45 ;  /* 0x0000002d00987202 */ /* 0x000fe20000000f00 */
[----:B------:R-:W-:Y:S02]  /*6cda0*/  IMAD.MOV.U32 R43, RZ, RZ, R126 ;  /* 0x000000ffff2b7224 */ /* 0x000fe400078e007e */
[----:B------:R-:W-:Y:S02]  /*6cdb0*/  IMAD.MOV.U32 R45, RZ, RZ, R42 ;  /* 0x000000ffff2d7224 */ /* 0x000fe400078e002a */
[----:B------:R-:W-:-:S07]  /*6cdc0*/  IMAD.MOV.U32 R126, RZ, RZ, R127 ;  /* 0x000000ffff7e7224 */ /* 0x000fce00078e007f */
.L_x_5894:
[----:B------:R-:W-:Y:S05]  /*6cdd0*/  BSYNC.RECONVERGENT B0 ;  /* 0x0000000000007941 */ /* 0x000fea0003800200 */
.L_x_5892:
        /* <DEDUP_REMOVED lines=9> */
.L_x_5896:
[----:B------:R-:W-:Y:S02]  /*6ce70*/  IMAD.MOV.U32 R153, RZ, RZ, R44 ;  /* 0x000000ffff997224 */ /* 0x000fe400078e002c */
[----:B------:R-:W-:Y:S02]  /*6ce80*/  IMAD.MOV.U32 R42, RZ, RZ, R125 ;  /* 0x000000ffff2a7224 */ /* 0x000fe400078e007d */
[----:B------:R-:W-:Y:S02]  /*6ce90*/  IMAD.MOV.U32 R44, RZ, RZ, R45 ;  /* 0x000000ffff2c7224 */ /* 0x000fe400078e002d */
[----:B------:R-:W-:-:S07]  /*6cea0*/  IMAD.MOV.U32 R125, RZ, RZ, R126 ;  /* 0x000000ffff7d7224 */ /* 0x000fce00078e007e */
.L_x_5897:
[----:B------:R-:W-:Y:S05]  /*6ceb0*/  BSYNC.RECONVERGENT B0 ;  /* 0x0000000000007941 */ /* 0x000fea0003800200 */
.L_x_5895:
        /* <DEDUP_REMOVED lines=9> */
.L_x_5899:
[----:B------:R-:W-:Y:S02]  /*6cf50*/  IMAD.MOV.U32 R150, RZ, RZ, R47 ;  /* 0x000000ffff967224 */ /* 0x000fe400078e002f */
[----:B------:R-:W-:Y:S01]  /*6cf60*/  IMAD.MOV.U32 R45, RZ, RZ, R124 ;  /* 0x000000ffff2d7224 */ /* 0x000fe200078e007c */
[----:B------:R-:W-:Y:S01]  /*6cf70*/  MOV R124, R125 ;  /* 0x0000007d007c7202 */ /* 0x000fe20000000f00 */
[----:B------:R-:W-:-:S07]  /*6cf80*/  IMAD.MOV.U32 R47, RZ, RZ, R44 ;  /* 0x000000ffff2f7224 */ /* 0x000fce00078e002c */
.L_x_5900:
[----:B------:R-:W-:Y:S05]  /*6cf90*/  BSYNC.RECONVERGENT B0 ;  /* 0x0000000000007941 */ /* 0x000fea0003800200 */
.L_x_5898:
        /* <DEDUP_REMOVED lines=9> */
.L_x_5902:
[----:B------:R-:W-:Y:S01]  /*6d030*/  IMAD.MOV.U32 R151, RZ, RZ, R46 ;  /* 0x000000ffff977224 */ /* 0x000fe200078e002e */
[----:B------:R-:W-:Y:S01]  /*6d040*/  MOV R46, R47 ;  /* 0x0000002f002e7202 */ /* 0x000fe20000000f00 */
[----:B------:R-:W-:Y:S02]  /*6d050*/  IMAD.MOV.U32 R44, RZ, RZ, R123 ;  /* 0x000000ffff2c7224 */ /* 0x000fe400078e007b */
[----:B------:R-:W-:-:S07]  /*6d060*/  IMAD.MOV.U32 R123, RZ, RZ, R124 ;  /* 0x000000ffff7b7224 */ /* 0x000fce00078e007c */
.L_x_5903:
[----:B------:R-:W-:Y:S05]  /*6d070*/  BSYNC.RECONVERGENT B0 ;  /* 0x0000000000007941 */ /* 0x000fea0003800200 */
.L_x_5901:
        /* <DEDUP_REMOVED lines=9> */
.L_x_5905:
[----:B------:R-:W-:Y:S01]  /*6d110*/  IMAD.MOV.U32 R148, RZ, RZ, R49 ;  /* 0x000000ffff947224 */ /* 0x000fe200078e0031 */
[----:B------:R-:W-:Y:S01]  /*6d120*/  MOV R47, R122 ;  /* 0x0000007a002f7202 */ /* 0x000fe20000000f00 */
[----:B------:R-:W-:Y:S02]  /*6d130*/  IMAD.MOV.U32 R49, RZ, RZ, R46 ;  /* 0x000000ffff317224 */ /* 0x000fe400078e002e */
[----:B------:R-:W-:-:S07]  /*6d140*/  IMAD.MOV.U32 R122, RZ, RZ, R123 ;  /* 0x000000ffff7a7224 */ /* 0x000fce00078e007b */
.L_x_5906:
[----:B------:R-:W-:Y:S05]  /*6d150*/  BSYNC.RECONVERGENT B0 ;  /* 0x0000000000007941 */ /* 0x000fea0003800200 */
.L_x_5904:
        /* <DEDUP_REMOVED lines=9> */
.L_x_5908:
[----:B------:R-:W-:Y:S01]  /*6d1f0*/  MOV R149, R48 ;  /* 0x0000003000957202 */ /* 0x000fe20000000f00 */
[----:B------:R-:W-:Y:S02]  /*6d200*/  IMAD.MOV.U32 R46, RZ, RZ, R121 ;  /* 0x000000ffff2e7224 */ /* 0x000fe400078e0079 */
[----:B------:R-:W-:Y:S02]  /*6d210*/  IMAD.MOV.U32 R48, RZ, RZ, R49 ;  /* 0x000000ffff307224 */ /* 0x000fe400078e0031 */
[----:B------:R-:W-:-:S07]  /*6d220*/  IMAD.MOV.U32 R121, RZ, RZ, R122 ;  /* 0x000000ffff797224 */ /* 0x000fce00078e007a */
.L_x_5909:
[----:B------:R-:W-:Y:S05]  /*6d230*/  BSYNC.RECONVERGENT B0 ;  /* 0x0000000000007941 */ /* 0x000fea0003800200 */
.L_x_5907:
        /* <DEDUP_REMOVED lines=9> */
.L_x_5911:
[----:B------:R-:W-:Y:S02]  /*6d2d0*/  IMAD.MOV.U32 R146, RZ, RZ, R51 ;  /* 0x000000ffff927224 */ /* 0x000fe400078e0033 */
[----:B------:R-:W-:Y:S02]  /*6d2e0*/  IMAD.MOV.U32 R49, RZ, RZ, R120 ;  /* 0x000000ffff317224 */ /* 0x000fe400078e0078 */
[----:B------:R-:W-:Y:S02]  /*6d2f0*/  IMAD.MOV.U32 R51, RZ, RZ, R48 ;  /* 0x000000ffff337224 */ /* 0x000fe400078e0030 */
[----:B------:R-:W-:-:S07]  /*6d300*/  IMAD.MOV.U32 R120, RZ, RZ, R121 ;  /* 0x000000ffff787224 */ /* 0x000fce00078e0079 */
.L_x_5912:
[----:B------:R-:W-:Y:S05]  /*6d310*/  BSYNC.RECONVERGENT B0 ;  /* 0x0000000000007941 */ /* 0x000fea0003800200 */
.L_x_5910:
        /* <DEDUP_REMOVED lines=9> */
.L_x_5914:
[----:B------:R-:W-:Y:S02]  /*6d3b0*/  IMAD.MOV.U32 R147, RZ, RZ, R50 ;  /* 0x000000ffff937224 */ /* 0x000fe400078e0032 */
[----:B------:R-:W-:Y:S01]  /*6d3c0*/  IMAD.MOV.U32 R48, RZ, RZ, R119 ;  /* 0x000000ffff307224 */ /* 0x000fe200078e0077 */
[----:B------:R-:W-:Y:S01]  /*6d3d0*/  MOV R119, R120 ;  /* 0x0000007800777202 */ /* 0x000fe20000000f00 */
[----:B------:R-:W-:-:S07]  /*6d3e0*/  IMAD.MOV.U32 R50, RZ, RZ, R51 ;  /* 0x000000ffff327224 */ /* 0x000fce00078e0033 */
.L_x_5915:
[----:B------:R-:W-:Y:S05]  /*6d3f0*/  BSYNC.RECONVERGENT B0 ;  /* 0x0000000000007941 */ /* 0x000fea0003800200 */
.L_x_5913:
        /* <DEDUP_REMOVED lines=9> */
.L_x_5917:
[----:B------:R-:W-:Y:S01]  /*6d490*/  IMAD.MOV.U32 R144, RZ, RZ, R53 ;  /* 0x000000ffff907224 */ /* 0x000fe200078e0035 */
[----:B------:R-:W-:Y:S01]  /*6d4a0*/  MOV R53, R50 ;  /* 0x0000003200357202 */ /* 0x000fe20000000f00 */
[----:B------:R-:W-:Y:S02]  /*6d4b0*/  IMAD.MOV.U32 R51, RZ, RZ, R118 ;  /* 0x000000ffff337224 */ /* 0x000fe400078e0076 */
[----:B------:R-:W-:-:S07]  /*6d4c0*/  IMAD.MOV.U32 R118, RZ, RZ, R119 ;  /* 0x000000ffff767224 */ /* 0x000fce00078e0077 */
.L_x_5918:
[----:B------:R-:W-:Y:S05]  /*6d4d0*/  BSYNC.RECONVERGENT B0 ;  /* 0x0000000000007941 */ /* 0x000fea0003800200 */
.L_x_5916:
        /* <DEDUP_REMOVED lines=9> */
.L_x_5920:
[----:B------:R-:W-:Y:S01]  /*6d570*/  IMAD.MOV.U32 R145, RZ, RZ, R52 ;  /* 0x000000ffff917224 */ /* 0x000fe200078e0034 */
[----:B------:R-:W-:Y:S01]  /*6d580*/  MOV R50, R117 ;  /* 0x0000007500327202 */ /* 0x000fe20000000f00 */
[----:B------:R-:W-:Y:S02]  /*6d590*/  IMAD.MOV.U32 R52, RZ, RZ, R53 ;  /* 0x000000ffff347224 */ /* 0x000fe400078e0035 */
[----:B------:R-:W-:-:S07]  /*6d5a0*/  IMAD.MOV.U32 R117, RZ, RZ, R118 ;  /* 0x000000ffff757224 */ /* 0x000fce00078e0076 */
.L_x_5921:
[----:B------:R-:W-:Y:S05]  /*6d5b0*/  BSYNC.RECONVERGENT B0 ;  /* 0x0000000000007941 */ /* 0x000fea0003800200 */
.L_x_5919:
        /* <DEDUP_REMOVED lines=9> */
.L_x_5923:
[----:B------:R-:W-:Y:S01]  /*6d650*/  MOV R142, R55 ;  /* 0x00000037008e7202 */ /* 0x000fe20000000f00 */
[----:B------:R-:W-:Y:S02]  /*6d660*/  IMAD.MOV.U32 R53, RZ, RZ, R116 ;  /* 0x000000ffff357224 */ /* 0x000fe400078e0074 */
[----:B------:R-:W-:Y:S02]  /*6d670*/  IMAD.MOV.U32 R55, RZ, RZ, R52 ;  /* 0x000000ffff377224 */ /* 0x000fe400078e0034 */
[----:B------:R-:W-:-:S07]  /*6d680*/  IMAD.MOV.U32 R116, RZ, RZ, R117 ;  /* 0x000000ffff747224 */ /* 0x000fce00078e0075 */
.L_x_5924:
[----:B------:R-:W-:Y:S05]  /*6d690*/  BSYNC.RECONVERGENT B0 ;  /* 0x0000000000007941 */ /* 0x000fea0003800200 */
.L_x_5922:
        /* <DEDUP_REMOVED lines=9> */
.L_x_5926:
[----:B------:R-:W-:Y:S02]  /*6d730*/  IMAD.MOV.U32 R143, RZ, RZ, R54 ;  /* 0x000000ffff8f7224 */ /* 0x000fe400078e0036 */
[----:B------:R-:W-:Y:S02]  /*6d740*/  IMAD.MOV.U32 R52, RZ, RZ, R115 ;  /* 0x000000ffff347224 */ /* 0x000fe400078e0073 */
[----:B------:R-:W-:Y:S02]  /*6d750*/  IMAD.MOV.U32 R54, RZ, RZ, R55 ;  /* 0x000000ffff367224 */ /* 0x000fe400078e0037 */
[----:B------:R-:W-:-:S07]  /*6d760*/  IMAD.MOV.U32 R115, RZ, RZ, R116 ;  /* 0x000000ffff737224 */ /* 0x000fce00078e0074 */
.L_x_5927:
[----:B------:R-:W-:Y:S05]  /*6d770*/  BSYNC.RECONVERGENT B0 ;  /* 0x0000000000007941 */ /* 0x000fea0003800200 */
.L_x_5925:
        /* <DEDUP_REMOVED lines=9> */
.L_x_5929:
[----:B------:R-:W-:Y:S02]  /*6d810*/  IMAD.MOV.U32 R140, RZ, RZ, R57 ;  /* 0x000000ffff8c7224 */ /* 0x000fe400078e0039 */
[----:B------:R-:W-:Y:S01]  /*6d820*/  IMAD.MOV.U32 R55, RZ, RZ, R114 ;  /* 0x000000ffff377224 */ /* 0x000fe200078e0072 */
[----:B------:R-:W-:Y:S01]  /*6d830*/  MOV R114, R115 ;  /* 0x0000007300727202 */ /* 0x000fe20000000f00 */
[----:B------:R-:W-:-:S07]  /*6d840*/  IMAD.MOV.U32 R57, RZ, RZ, R54 ;  /* 0x000000ffff397224 */ /* 0x000fce00078e0036 */
.L_x_5930:
[----:B------:R-:W-:Y:S05]  /*6d850*/  BSYNC.RECONVERGENT B0 ;  /* 0x0000000000007941 */ /* 0x000fea0003800200 */
.L_x_5928:
        /* <DEDUP_REMOVED lines=9> */
.L_x_5932:
[----:B------:R-:W-:Y:S01]  /*6d8f0*/  IMAD.MOV.U32 R141, RZ, RZ, R56 ;  /* 0x000000ffff8d7224 */ /* 0x000fe200078e0038 */
[----:B------:R-:W-:Y:S01]  /*6d900*/  MOV R56, R57 ;  /* 0x0000003900387202 */ /* 0x000fe20000000f00 */
[----:B------:R-:W-:Y:S02]  /*6d910*/  IMAD.MOV.U32 R54, RZ, RZ, R113 ;  /* 0x000000ffff367224 */ /* 0x000fe400078e0071 */
[----:B------:R-:W-:-:S07]  /*6d920*/  IMAD.MOV.U32 R113, RZ, RZ, R114 ;  /* 0x000000ffff717224 */ /* 0x000fce00078e0072 */
.L_x_5933:
[----:B------:R-:W-:Y:S05]  /*6d930*/  BSYNC.RECONVERGENT B0 ;  /* 0x0000000000007941 */ /* 0x000fea0003800200 */
.L_x_5931:
        /* <DEDUP_REMOVED lines=9> */
.L_x_5935:
[----:B------:R-:W-:Y:S01]  /*6d9d0*/  IMAD.MOV.U32 R138, RZ, RZ, R59 ;  /* 0x000000ffff8a7224 */ /* 0x000fe200078e003b */
[----:B------:R-:W-:Y:S01]  /*6d9e0*/  MOV R57, R112 ;  /* 0x0000007000397202 */ /* 0x000fe20000000f00 */
[----:B------:R-:W-:Y:S02]  /*6d9f0*/  IMAD.MOV.U32 R59, RZ, RZ, R56 ;  /* 0x000000ffff3b7224 */ /* 0x000fe400078e0038 */
[----:B------:R-:W-:-:S07]  /*6da00*/  IMAD.MOV.U32 R112, RZ, RZ, R113 ;  /* 0x000000ffff707224 */ /* 0x000fce00078e0071 */
.L_x_5936:
[----:B------:R-:W-:Y:S05]  /*6da10*/  BSYNC.RECONVERGENT B0 ;  /* 0x0000000000007941 */ /* 0x000fea0003800200 */
.L_x_5934:
        /* <DEDUP_REMOVED lines=9> */
.L_x_5938:
[----:B------:R-:W-:Y:S01]  /*6dab0*/  MOV R139, R58 ;  /* 0x0000003a008b7202 */ /* 0x000fe20000000f00 */
[----:B------:R-:W-:Y:S02]  /*6dac0*/  IMAD.MOV.U32 R56, RZ, RZ, R111 ;  /* 0x000000ffff387224 */ /* 0x000fe400078e006f */
[----:B------:R-:W-:Y:S02]  /*6dad0*/  IMAD.MOV.U32 R58, RZ, RZ, R59 ;  /* 0x000000ffff3a7224 */ /* 0x000fe400078e003b */
[----:B------:R-:W-:-:S07]  /*6dae0*/  IMAD.MOV.U32 R111, RZ, RZ, R112 ;  /* 0x000000ffff6f7224 */ /* 0x000fce00078e0070 */
.L_x_5939:
[----:B------:R-:W-:Y:S05]  /*6daf0*/  BSYNC.RECONVERGENT B0 ;  /* 0x0000000000007941 */ /* 0x000fea0003800200 */
.L_x_5937:
        /* <DEDUP_REMOVED lines=9> */
.L_x_5941:
[----:B------:R-:W-:Y:S02]  /*6db90*/  IMAD.MOV.U32 R136, RZ, RZ, R61 ;  /* 0x000000ffff887224 */ /* 0x000fe400078e003d */
[----:B------:R-:W-:Y:S02]  /*6dba0*/  IMAD.MOV.U32 R59, RZ, RZ, R110 ;  /* 0x000000ffff3b7224 */ /* 0x000fe400078e006e */
[----:B------:R-:W-:Y:S02]  /*6dbb0*/  IMAD.MOV.U32 R61, RZ, RZ, R58 ;  /* 0x000000ffff3d7224 */ /* 0x000fe400078e003a */
[----:B------:R-:W-:-:S07]  /*6dbc0*/  IMAD.MOV.U32 R110, RZ, RZ, R111 ;  /* 0x000000ffff6e7224 */ /* 0x000fce00078e006f */
.L_x_5942:
[----:B------:R-:W-:Y:S05]  /*6dbd0*/  BSYNC.RECONVERGENT B0 ;  /* 0x0000000000007941 */ /* 0x000fea0003800200 */
.L_x_5940:
        /* <DEDUP_REMOVED lines=9> */
.L_x_5944:
[----:B------:R-:W-:Y:S02]  /*6dc70*/  IMAD.MOV.U32 R137, RZ, RZ, R60 ;  /* 0x000000ffff897224 */ /* 0x000fe400078e003c */
[----:B------:R-:W-:Y:S01]  /*6dc80*/  IMAD.MOV.U32 R58, RZ, RZ, R109 ;  /* 0x000000ffff3a7224 */ /* 0x000fe200078e006d */
[----:B------:R-:W-:Y:S01]  /*6dc90*/  MOV R109, R110 ;  /* 0x0000006e006d7202 */ /* 0x000fe20000000f00 */
[----:B------:R-:W-:-:S07]  /*6dca0*/  IMAD.MOV.U32 R60, RZ, RZ, R61 ;  /* 0x000000ffff3c7224 */ /* 0x000fce00078e003d */
.L_x_5945:
[----:B------:R-:W-:Y:S05]  /*6dcb0*/  BSYNC.RECONVERGENT B0 ;  /* 0x0000000000007941 */ /* 0x000fea0003800200 */
.L_x_5943:
        /* <DEDUP_REMOVED lines=9> */
.L_x_5947:
[----:B------:R-:W-:Y:S01]  /*6dd50*/  IMAD.MOV.U32 R134, RZ, RZ, R63 ;  /* 0x000000ffff867224 */ /* 0x000fe200078e003f */
[----:B------:R-:W-:Y:S01]  /*6dd60*/  MOV R63, R60 ;  /* 0x0000003c003f7202 */ /* 0x000fe20000000f00 */
[----:B------:R-:W-:Y:S02]  /*6dd70*/  IMAD.MOV.U32 R61, RZ, RZ, R108 ;  /* 0x000000ffff3d7224 */ /* 0x000fe400078e006c */
[----:B------:R-:W-:-:S07]  /*6dd80*/  IMAD.MOV.U32 R108, RZ, RZ, R109 ;  /* 0x000000ffff6c7224 */ /* 0x000fce00078e006d */
.L_x_5948:
[----:B------:R-:W-:Y:S05]  /*6dd90*/  BSYNC.RECONVERGENT B0 ;  /* 0x0000000000007941 */ /* 0x000fea0003800200 */
.L_x_5946:
        /* <DEDUP_REMOVED lines=9> */
.L_x_5950:
[----:B------:R-:W-:Y:S01]  /*6de30*/  IMAD.MOV.U32 R135, RZ, RZ, R62 ;  /* 0x000000ffff877224 */ /* 0x000fe200078e003e */
[----:B------:R-:W-:Y:S01]  /*6de40*/  MOV R60, R107 ;  /* 0x0000006b003c7202 */ /* 0x000fe20000000f00 */
[----:B------:R-:W-:Y:S02]  /*6de50*/  IMAD.MOV.U32 R62, RZ, RZ, R63 ;  /* 0x000000ffff3e7224 */ /* 0x000fe400078e003f */
[----:B------:R-:W-:-:S07]  /*6de60*/  IMAD.MOV.U32 R107, RZ, RZ, R108 ;  /* 0x000000ffff6b7224 */ /* 0x000fce00078e006c */
.L_x_5951:
[----:B------:R-:W-:Y:S05]  /*6de70*/  BSYNC.RECONVERGENT B0 ;  /* 0x0000000000007941 */ /* 0x000fea0003800200 */
.L_x_5949:
        /* <DEDUP_REMOVED lines=9> */
.L_x_5953:
[----:B------:R-:W-:Y:S01]  /*6df10*/  MOV R132, R65 ;  /* 0x0000004100847202 */ /* 0x000fe20000000f00 */
[----:B------:R-:W-:Y:S02]  /*6df20*/  IMAD.MOV.U32 R63, RZ, RZ, R106 ;  /* 0x000000ffff3f7224 */ /* 0x000fe400078e006a */
[----:B------:R-:W-:Y:S02]  /*6df30*/  IMAD.MOV.U32 R65, RZ, RZ, R62 ;  /* 0x000000ffff417224 */ /* 0x000fe400078e003e */
[----:B------:R-:W-:-:S07]  /*6df40*/  IMAD.MOV.U32 R106, RZ, RZ, R107 ;  /* 0x000000ffff6a7224 */ /* 0x000fce00078e006b */
.L_x_5954:
[----:B------:R-:W-:Y:S05]  /*6df50*/  BSYNC.RECONVERGENT B0 ;  /* 0x0000000000007941 */ /* 0x000fea0003800200 */
.L_x_5952:
        /* <DEDUP_REMOVED lines=9> */
.L_x_5956:
[----:B------:R-:W-:Y:S02]  /*6dff0*/  IMAD.MOV.U32 R133, RZ, RZ, R64 ;  /* 0x000000ffff857224 */ /* 0x000fe400078e0040 */
[----:B------:R-:W-:Y:S02]  /*6e000*/  IMAD.MOV.U32 R62, RZ, RZ, R105 ;  /* 0x000000ffff3e7224 */ /* 0x000fe400078e0069 */
[----:B------:R-:W-:Y:S02]  /*6e010*/  IMAD.MOV.U32 R64, RZ, RZ, R65 ;  /* 0x000000ffff407224 */ /* 0x000fe400078e0041 */
[----:B------:R-:W-:-:S07]  /*6e020*/  IMAD.MOV.U32 R105, RZ, RZ, R106 ;  /* 0x000000ffff697224 */ /* 0x000fce00078e006a */
.L_x_5957:
[----:B------:R-:W-:Y:S05]  /*6e030*/  BSYNC.RECONVERGENT B0 ;  /* 0x0000000000007941 */ /* 0x000fea0003800200 */
.L_x_5955:
        /* <DEDUP_REMOVED lines=9> */
.L_x_5959:
[----:B------:R-:W-:Y:S02]  /*6e0d0*/  IMAD.MOV.U32 R130, RZ, RZ, R67 ;  /* 0x000000ffff827224 */ /* 0x000fe400078e0043 */
[----:B------:R-:W-:Y:S01]  /*6e0e0*/  IMAD.MOV.U32 R65, RZ, RZ, R104 ;  /* 0x000000ffff417224 */ /* 0x000fe200078e0068 */
[----:B------:R-:W-:Y:S01]  /*6e0f0*/  MOV R104, R105 ;  /* 0x0000006900687202 */ /* 0x000fe20000000f00 */
[----:B------:R-:W-:-:S07]  /*6e100*/  IMAD.MOV.U32 R67, RZ, RZ, R64 ;  /* 0x000000ffff437224 */ /* 0x000fce00078e0040 */
.L_x_5960:
[----:B------:R-:W-:Y:S05]  /*6e110*/  BSYNC.RECONVERGENT B0 ;  /* 0x0000000000007941 */ /* 0x000fea0003800200 */
.L_x_5958:
        /* <DEDUP_REMOVED lines=9> */
.L_x_5962:
[----:B------:R-:W-:Y:S01]  /*6e1b0*/  IMAD.MOV.U32 R131, RZ, RZ, R66 ;  /* 0x000000ffff837224 */ /* 0x000fe200078e0042 */
[----:B------:R-:W-:Y:S01]  /*6e1c0*/  MOV R66, R67 ;  /* 0x0000004300427202 */ /* 0x000fe20000000f00 */
[----:B------:R-:W-:Y:S02]  /*6e1d0*/  IMAD.MOV.U32 R64, RZ, RZ, R103 ;  /* 0x000000ffff407224 */ /* 0x000fe400078e0067 */
[----:B------:R-:W-:-:S07]  /*6e1e0*/  IMAD.MOV.U32 R103, RZ, RZ, R104 ;  /* 0x000000ffff677224 */ /* 0x000fce00078e0068 */
.L_x_5963:
[----:B------:R-:W-:Y:S05]  /*6e1f0*/  BSYNC.RECONVERGENT B0 ;  /* 0x0000000000007941 */ /* 0x000fea0003800200 */
.L_x_5961:
        /* <DEDUP_REMOVED lines=9> */
.L_x_5965:
[----:B------:R-:W-:Y:S01]  /*6e290*/  IMAD.MOV.U32 R128, RZ, RZ, R69 ;  /* 0x000000ffff807224 */ /* 0x000fe200078e0045 */
[----:B------:R-:W-:Y:S01]  /*6e2a0*/  MOV R67, R102 ;  /* 0x0000006600437202 */ /* 0x000fe20000000f00 */
[----:B------:R-:W-:Y:S02]  /*6e2b0*/  IMAD.MOV.U32 R69, RZ, RZ, R66 ;  /* 0x000000ffff457224 */ /* 0x000fe400078e0042 */
[----:B------:R-:W-:-:S07]  /*6e2c0*/  IMAD.MOV.U32 R102, RZ, RZ, R103 ;  /* 0x000000ffff667224 */ /* 0x000fce00078e0067 */
.L_x_5966:
[----:B------:R-:W-:Y:S05]  /*6e2d0*/  BSYNC.RECONVERGENT B0 ;  /* 0x0000000000007941 */ /* 0x000fea0003800200 */
.L_x_5964:
        /* <DEDUP_REMOVED lines=9> */
.L_x_5968:
[----:B------:R-:W-:Y:S01]  /*6e370*/  MOV R129, R68 ;  /* 0x0000004400817202 */ /* 0x000fe20000000f00 */
[----:B------:R-:W-:Y:S02]  /*6e380*/  IMAD.MOV.U32 R66, RZ, RZ, R101 ;  /* 0x000000ffff427224 */ /* 0x000fe400078e0065 */
[----:B------:R-:W-:Y:S02]  /*6e390*/  IMAD.MOV.U32 R68, RZ, RZ, R69 ;  /* 0x000000ffff447224 */ /* 0x000fe400078e0045 */
[----:B------:R-:W-:-:S07]  /*6e3a0*/  IMAD.MOV.U32 R101, RZ, RZ, R102 ;  /* 0x000000ffff657224 */ /* 0x000fce00078e0066 */
.L_x_5969:
[----:B------:R-:W-:Y:S05]  /*6e3b0*/  BSYNC.RECONVERGENT B0 ;  /* 0x0000000000007941 */ /* 0x000fea0003800200 */
.L_x_5967:
        /* <DEDUP_REMOVED lines=9> */
.L_x_5971:
[----:B------:R-:W-:Y:S02]  /*6e450*/  IMAD.MOV.U32 R126, RZ, RZ, R71 ;  /* 0x000000ffff7e7224 */ /* 0x000fe400078e0047 */
[----:B------:R-:W-:Y:S02]  /*6e460*/  IMAD.MOV.U32 R69, RZ, RZ, R100 ;  /* 0x000000ffff457224 */ /* 0x000fe400078e0064 */
[----:B------:R-:W-:Y:S02]  /*6e470*/  IMAD.MOV.U32 R71, RZ, RZ, R68 ;  /* 0x000000ffff477224 */ /* 0x000fe400078e0044 */
[----:B------:R-:W-:-:S07]  /*6e480*/  IMAD.MOV.U32 R100, RZ, RZ, R101 ;  /* 0x000000ffff647224 */ /* 0x000fce00078e0065 */
.L_x_5972:
[----:B------:R-:W-:Y:S05]  /*6e490*/  BSYNC.RECONVERGENT B0 ;  /* 0x0000000000007941 */ /* 0x000fea0003800200 */
.L_x_5970:
        /* <DEDUP_REMOVED lines=9> */
.L_x_5974:
[----:B------:R-:W-:Y:S02]  /*6e530*/  IMAD.MOV.U32 R127, RZ, RZ, R70 ;  /* 0x000000ffff7f7224 */ /* 0x000fe400078e0046 */
[----:B------:R-:W-:Y:S01]  /*6e540*/  IMAD.MOV.U32 R68, RZ, RZ, R99 ;  /* 0x000000ffff447224 */ /* 0x000fe200078e0063 */
[----:B------:R-:W-:Y:S01]  /*6e550*/  MOV R99, R100 ;  /* 0x0000006400637202 */ /* 0x000fe20000000f00 */
[----:B------:R-:W-:-:S07]  /*6e560*/  IMAD.MOV.U32 R70, RZ, RZ, R71 ;  /* 0x000000ffff467224 */ /* 0x000fce00078e0047 */
.L_x_5975:
[----:B------:R-:W-:Y:S05]  /*6e570*/  BSYNC.RECONVERGENT B0 ;  /* 0x0000000000007941 */ /* 0x000fea0003800200 */
.L_x_5973:
        /* <DEDUP_REMOVED lines=9> */
.L_x_5977:
[----:B------:R-:W-:Y:S01]  /*6e610*/  IMAD.MOV.U32 R124, RZ, RZ, R73 ;  /* 0x000000ffff7c7224 */ /* 0x000fe200078e0049 */
[----:B------:R-:W-:Y:S01]  /*6e620*/  MOV R73, R70 ;  /* 0x0000004600497202 */ /* 0x000fe20000000f00 */
[----:B------:R-:W-:Y:S02]  /*6e630*/  IMAD.MOV.U32 R71, RZ, RZ, R96 ;  /* 0x000000ffff477224 */ /* 0x000fe400078e0060 */
[----:B------:R-:W-:-:S07]  /*6e640*/  IMAD.MOV.U32 R96, RZ, RZ, R99 ;  /* 0x000000ffff607224 */ /* 0x000fce00078e0063 */
.L_x_5978:
[----:B------:R-:W-:Y:S05]  /*6e650*/  BSYNC.RECONVERGENT B0 ;  /* 0x0000000000007941 */ /* 0x000fea0003800200 */
.L_x_5976:
        /* <DEDUP_REMOVED lines=9> */
.L_x_5980:
[----:B------:R-:W-:Y:S01]  /*6e6f0*/  IMAD.MOV.U32 R125, RZ, RZ, R72 ;  /* 0x000000ffff7d7224 */ /* 0x000fe200078e0048 */
[----:B------:R-:W-:Y:S01]  /*6e700*/  MOV R70, R97 ;  /* 0x0000006100467202 */ /* 0x000fe20000000f00 */
[----:B------:R-:W-:Y:S02]  /*6e710*/  IMAD.MOV.U32 R72, RZ, RZ, R73 ;  /* 0x000000ffff487224 */ /* 0x000fe400078e0049 */
[----:B------:R-:W-:-:S07]  /*6e720*/  IMAD.MOV.U32 R97, RZ, RZ, R96 ;  /* 0x000000ffff617224 */ /* 0x000fce00078e0060 */
.L_x_5981:
[----:B------:R-:W-:Y:S05]  /*6e730*/  BSYNC.RECONVERGENT B0 ;  /* 0x0000000000007941 */ /* 0x000fea0003800200 */
.L_x_5979:
        /* <DEDUP_REMOVED lines=9> */
.L_x_5983:
[----:B------:R-:W-:Y:S01]  /*6e7d0*/  MOV R122, R75 ;  /* 0x0000004b007a7202 */ /* 0x000fe20000000f00 */
[----:B------:R-:W-:Y:S02]  /*6e7e0*/  IMAD.MOV.U32 R73, RZ, RZ, R94 ;  /* 0x000000ffff497224 */ /* 0x000fe400078e005e */
[----:B------:R-:W-:Y:S02]  /*6e7f0*/  IMAD.MOV.U32 R75, RZ, RZ, R72 ;  /* 0x000000ffff4b7224 */ /* 0x000fe400078e0048 */
[----:B------:R-:W-:-:S07]  /*6e800*/  IMAD.MOV.U32 R94, RZ, RZ, R97 ;  /* 0x000000ffff5e7224 */ /* 0x000fce00078e0061 */
.L_x_5984:
[----:B------:R-:W-:Y:S05]  /*6e810*/  BSYNC.RECONVERGENT B0 ;  /* 0x0000000000007941 */ /* 0x000fea0003800200 */
.L_x_5982:
        /* <DEDUP_REMOVED lines=9> */
.L_x_5986:
[----:B------:R-:W-:Y:S02]  /*6e8b0*/  IMAD.MOV.U32 R123, RZ, RZ, R74 ;  /* 0x000000ffff7b7224 */ /* 0x000fe400078e004a */
[----:B------:R-:W-:Y:S02]  /*6e8c0*/  IMAD.MOV.U32 R72, RZ, RZ, R95 ;  /* 0x000000ffff487224 */ /* 0x000fe400078e005f */
[----:B------:R-:W-:Y:S02]  /*6e8d0*/  IMAD.MOV.U32 R74, RZ, RZ, R75 ;  /* 0x000000ffff4a7224 */ /* 0x000fe400078e004b */
[----:B------:R-:W-:-:S07]  /*6e8e0*/  IMAD.MOV.U32 R95, RZ, RZ, R94 ;  /* 0x000000ffff5f7224 */ /* 0x000fce00078e005e */
.L_x_5987:
[----:B------:R-:W-:Y:S05]  /*6e8f0*/  BSYNC.RECONVERGENT B0 ;  /* 0x0000000000007941 */ /* 0x000fea0003800200 */
.L_x_5985:
        /* <DEDUP_REMOVED lines=9> */
.L_x_5989:
[----:B------:R-:W-:Y:S02]  /*6e990*/  IMAD.MOV.U32 R120, RZ, RZ, R77 ;  /* 0x000000ffff787224 */ /* 0x000fe400078e004d */
[----:B------:R-:W-:Y:S01]  /*6e9a0*/  IMAD.MOV.U32 R75, RZ, RZ, R92 ;  /* 0x000000ffff4b7224 */ /* 0x000fe200078e005c */
[----:B------:R-:W-:Y:S01]  /*6e9b0*/  MOV R92, R95 ;  /* 0x0000005f005c7202 */ /* 0x000fe20000000f00 */
[----:B------:R-:W-:-:S07]  /*6e9c0*/  IMAD.MOV.U32 R77, RZ, RZ, R74 ;  /* 0x000000ffff4d7224 */ /* 0x000fce00078e004a */
.L_x_5990:
[----:B------:R-:W-:Y:S05]  /*6e9d0*/  BSYNC.RECONVERGENT B0 ;  /* 0x0000000000007941 */ /* 0x000fea0003800200 */
.L_x_5988:
        /* <DEDUP_REMOVED lines=9> */
.L_x_5992:
[----:B------:R-:W-:Y:S01]  /*6ea70*/  IMAD.MOV.U32 R121, RZ, RZ, R76 ;  /* 0x000000ffff797224 */ /* 0x000fe200078e004c */
[----:B------:R-:W-:Y:S01]  /*6ea80*/  MOV R76, R77 ;  /* 0x0000004d004c7202 */ /* 0x000fe20000000f00 */
[----:B------:R-:W-:Y:S02]  /*6ea90*/  IMAD.MOV.U32 R74, RZ, RZ, R93 ;  /* 0x000000ffff4a7224 */ /* 0x000fe400078e005d */
[----:B------:R-:W-:-:S07]  /*6eaa0*/  IMAD.MOV.U32 R93, RZ, RZ, R92 ;  /* 0x000000ffff5d7224 */ /* 0x000fce00078e005c */
.L_x_5993:
[----:B------:R-:W-:Y:S05]  /*6eab0*/  BSYNC.RECONVERGENT B0 ;  /* 0x0000000000007941 */ /* 0x000fea0003800200 */
.L_x_5991:
        /* <DEDUP_REMOVED lines=9> */
.L_x_5995:
[----:B------:R-:W-:Y:S01]  /*6eb50*/  IMAD.MOV.U32 R118, RZ, RZ, R79 ;  /* 0x000000ffff767224 */ /* 0x000fe200078e004f */
[----:B------:R-:W-:Y:S01]  /*6eb60*/  MOV R77, R90 ;  /* 0x0000005a004d7202 */ /* 0x000fe20000000f00 */
[----:B------:R-:W-:Y:S02]  /*6eb70*/  IMAD.MOV.U32 R79, RZ, RZ, R76 ;  /* 0x000000ffff4f7224 */ /* 0x000fe400078e004c */
[----:B------:R-:W-:-:S07]  /*6eb80*/  IMAD.MOV.U32 R90, RZ, RZ, R93 ;  /* 0x000000ffff5a7224 */ /* 0x000fce00078e005d */
.L_x_5996:
[----:B------:R-:W-:Y:S05]  /*6eb90*/  BSYNC.RECONVERGENT B0 ;  /* 0x0000000000007941 */ /* 0x000fea0003800200 */
.L_x_5994:
        /* <DEDUP_REMOVED lines=9> */
.L_x_5998:
[----:B------:R-:W-:Y:S01]  /*6ec30*/  MOV R119, R78 ;  /* 0x0000004e00777202 */ /* 0x000fe20000000f00 */
[----:B------:R-:W-:Y:S02]  /*6ec40*/  IMAD.MOV.U32 R76, RZ, RZ, R91 ;  /* 0x000000ffff4c7224 */ /* 0x000fe400078e005b */
[----:B------:R-:W-:Y:S02]  /*6ec50*/  IMAD.MOV.U32 R78, RZ, RZ, R79 ;  /* 0x000000ffff4e7224 */ /* 0x000fe400078e004f */
[----:B------:R-:W-:-:S07]  /*6ec60*/  IMAD.MOV.U32 R91, RZ, RZ, R90 ;  /* 0x000000ffff5b7224 */ /* 0x000fce00078e005a */
.L_x_5999:
[----:B------:R-:W-:Y:S05]  /*6ec70*/  BSYNC.RECONVERGENT B0 ;  /* 0x0000000000007941 */ /* 0x000fea0003800200 */
.L_x_5997:
        /* <DEDUP_REMOVED lines=9> */
.L_x_6001:
[----:B------:R-:W-:Y:S02]  /*6ed10*/  IMAD.MOV.U32 R116, RZ, RZ, R81 ;  /* 0x000000ffff747224 */ /* 0x000fe400078e0051 */
[----:B------:R-:W-:Y:S02]  /*6ed20*/  IMAD.MOV.U32 R79, RZ, RZ, R88 ;  /* 0x000000ffff4f7224 */ /* 0x000fe400078e0058 */
[----:B------:R-:W-:Y:S02]  /*6ed30*/  IMAD.MOV.U32 R81, RZ, RZ, R78 ;  /* 0x000000ffff517224 */ /* 0x000fe400078e004e */
[----:B------:R-:W-:-:S07]  /*6ed40*/  IMAD.MOV.U32 R88, RZ, RZ, R91 ;  /* 0x000000ffff587224 */ /* 0x000fce00078e005b */
.L_x_6002:
[----:B------:R-:W-:Y:S05]  /*6ed50*/  BSYNC.RECONVERGENT B0 ;  /* 0x0000000000007941 */ /* 0x000fea0003800200 */
.L_x_6000:
        /* <DEDUP_REMOVED lines=9> */
.L_x_6004:
[----:B------:R-:W-:Y:S02]  /*6edf0*/  IMAD.MOV.U32 R117, RZ, RZ, R80 ;  /* 0x000000ffff757224 */ /* 0x000fe400078e0050 */
[----:B------:R-:W-:Y:S01]  /*6ee00*/  IMAD.MOV.U32 R78, RZ, RZ, R89 ;  /* 0x000000ffff4e7224 */ /* 0x000fe200078e0059 */
[----:B------:R-:W-:Y:S01]  /*6ee10*/  MOV R89, R88 ;  /* 0x0000005800597202 */ /* 0x000fe20000000f00 */
[----:B------:R-:W-:-:S07]  /*6ee20*/  IMAD.MOV.U32 R80, RZ, RZ, R81 ;  /* 0x000000ffff507224 */ /* 0x000fce00078e0051 */
.L_x_6005:
[----:B------:R-:W-:Y:S05]  /*6ee30*/  BSYNC.RECONVERGENT B0 ;  /* 0x0000000000007941 */ /* 0x000fea0003800200 */
.L_x_6003:
        /* <DEDUP_REMOVED lines=9> */
.L_x_6007:
[----:B------:R-:W-:Y:S01]  /*6eed0*/  IMAD.MOV.U32 R114, RZ, RZ, R83 ;  /* 0x000000ffff727224 */ /* 0x000fe200078e0053 */
[----:B------:R-:W-:Y:S01]  /*6eee0*/  MOV R83, R80 ;  /* 0x0000005000537202 */ /* 0x000fe20000000f00 */
[----:B------:R-:W-:Y:S02]  /*6eef0*/  IMAD.MOV.U32 R81, RZ, RZ, R86 ;  /* 0x000000ffff517224 */ /* 0x000fe400078e0056 */
[----:B------:R-:W-:-:S07]  /*6ef00*/  IMAD.MOV.U32 R86, RZ, RZ, R89 ;  /* 0x000000ffff567224 */ /* 0x000fce00078e0059 */
.L_x_6008:
[----:B------:R-:W-:Y:S05]  /*6ef10*/  BSYNC.RECONVERGENT B0 ;  /* 0x0000000000007941 */ /* 0x000fea0003800200 */
.L_x_6006:
        /* <DEDUP_REMOVED lines=9> */
.L_x_6010:
[----:B------:R-:W-:Y:S01]  /*6efb0*/  IMAD.MOV.U32 R115, RZ, RZ, R82 ;  /* 0x000000ffff737224 */ /* 0x000fe200078e0052 */
[----:B------:R-:W-:Y:S01]  /*6efc0*/  MOV R80, R87 ;  /* 0x0000005700507202 */ /* 0x000fe20000000f00 */
[----:B------:R-:W-:Y:S02]  /*6efd0*/  IMAD.MOV.U32 R82, RZ, RZ, R83 ;  /* 0x000000ffff527224 */ /* 0x000fe400078e0053 */
[----:B------:R-:W-:-:S07]  /*6efe0*/  IMAD.MOV.U32 R87, RZ, RZ, R86 ;  /* 0x000000ffff577224 */ /* 0x000fce00078e0056 */
.L_x_6011:
[----:B------:R-:W-:Y:S05]  /*6eff0*/  BSYNC.RECONVERGENT B0 ;  /* 0x0000000000007941 */ /* 0x000fea0003800200 */
.L_x_6009:
        /* <DEDUP_REMOVED lines=9> */
.L_x_6013:
[----:B------:R-:W-:Y:S01]  /*6f090*/  MOV R112, R85 ;  /* 0x0000005500707202 */ /* 0x000fe20000000f00 */
[----:B------:R-:W-:Y:S02]  /*6f0a0*/  IMAD.MOV.U32 R83, RZ, RZ, R84 ;  /* 0x000000ffff537224 */ /* 0x000fe400078e0054 */
[----:B------:R-:W-:Y:S02]  /*6f0b0*/  IMAD.MOV.U32 R85, RZ, RZ, R82 ;  /* 0x000000ffff557224 */ /* 0x000fe400078e0052 */
[----:B------:R-:W-:-:S07]  /*6f0c0*/  IMAD.MOV.U32 R84, RZ, RZ, R87 ;  /* 0x000000ffff547224 */ /* 0x000fce00078e0057 */
.L_x_6014:
[----:B------:R-:W-:Y:S05]  /*6f0d0*/  BSYNC.RECONVERGENT B0 ;  /* 0x0000000000007941 */ /* 0x000fea0003800200 */
.L_x_6012:
        /* <DEDUP_REMOVED lines=9> */
.L_x_6016:
[----:B------:R-:W-:Y:S02]  /*6f170*/  IMAD.MOV.U32 R113, RZ, RZ, R34 ;  /* 0x000000ffff717224 */ /* 0x000fe400078e0022 */
[----:B------:R-:W-:Y:S02]  /*6f180*/  IMAD.MOV.U32 R82, RZ, RZ, R35 ;  /* 0x000000ffff527224 */ /* 0x000fe400078e0023 */
[----:B------:R-:W-:Y:S02]  /*6f190*/  IMAD.MOV.U32 R34, RZ, RZ, R85 ;  /* 0x000000ffff227224 */ /* 0x000fe400078e0055 */
[----:B------:R-:W-:-:S07]  /*6f1a0*/  IMAD.MOV.U32 R35, RZ, RZ, R84 ;  /* 0x000000ffff237224 */ /* 0x000fce00078e0054 */
.L_x_6017:
[----:B------:R-:W-:Y:S05]  /*6f1b0*/  BSYNC.RECONVERGENT B0 ;  /* 0x0000000000007941 */ /* 0x000fea0003800200 */
.L_x_6015:
        /* <DEDUP_REMOVED lines=9> */
.L_x_6019:
[----:B------:R-:W-:Y:S02]  /*6f250*/  IMAD.MOV.U32 R110, RZ, RZ, R33 ;  /* 0x000000ffff6e7224 */ /* 0x000fe400078e0021 */
[----:B------:R-:W-:Y:S01]  /*6f260*/  IMAD.MOV.U32 R85, RZ, RZ, R32 ;  /* 0x000000ffff557224 */ /* 0x000fe200078e0020 */
[----:B------:R-:W-:Y:S01]  /*6f270*/  MOV R32, R35 ;  /* 0x0000002300207202 */ /* 0x000fe20000000f00 */
[----:B------:R-:W-:-:S07]  /*6f280*/  IMAD.MOV.U32 R33, RZ, RZ, R34 ;  /* 0x000000ffff217224 */ /* 0x000fce00078e0022 */
.L_x_6020:
[----:B------:R-:W-:Y:S05]  /*6f290*/  BSYNC.RECONVERGENT B0 ;  /* 0x0000000000007941 */ /* 0x000fea0003800200 */
.L_x_6018:
        /* <DEDUP_REMOVED lines=9> */
.L_x_6022:
[----:B------:R-:W-:Y:S01]  /*6f330*/  IMAD.MOV.U32 R111, RZ, RZ, R30 ;  /* 0x000000ffff6f7224 */ /* 0x000fe200078e001e */
[----:B------:R-:W-:Y:S01]  /*6f340*/  MOV R30, R33 ;  /* 0x00000021001e7202 */ /* 0x000fe20000000f00 */
[----:B------:R-:W-:Y:S02]  /*6f350*/  IMAD.MOV.U32 R84, RZ, RZ, R31 ;  /* 0x000000ffff547224 */ /* 0x000fe400078e001f */
[----:B------:R-:W-:-:S07]  /*6f360*/  IMAD.MOV.U32 R31, RZ, RZ, R32 ;  /* 0x000000ffff1f7224 */ /* 0x000fce00078e0020 */
.L_x_6023:
[----:B------:R-:W-:Y:S05]  /*6f370*/  BSYNC.RECONVERGENT B0 ;  /* 0x0000000000007941 */ /* 0x000fea0003800200 */
.L_x_6021:
        /* <DEDUP_REMOVED lines=9> */
.L_x_6025:
[----:B------:R-:W-:Y:S01]  /*6f410*/  IMAD.MOV.U32 R108, RZ, RZ, R29 ;  /* 0x000000ffff6c7224 */ /* 0x000fe200078e001d */
[----:B------:R-:W-:Y:S01]  /*6f420*/  MOV R87, R28 ;  /* 0x0000001c00577202 */ /* 0x000fe20000000f00 */
[----:B------:R-:W-:Y:S02]  /*6f430*/  IMAD.MOV.U32 R29, RZ, RZ, R30 ;  /* 0x000000ffff1d7224 */ /* 0x000fe400078e001e */
[----:B------:R-:W-:-:S07]  /*6f440*/  IMAD.MOV.U32 R28, RZ, RZ, R31 ;  /* 0x000000ffff1c7224 */ /* 0x000fce00078e001f */
.L_x_6026:
[----:B------:R-:W-:Y:S05]  /*6f450*/  BSYNC.RECONVERGENT B0 ;  /* 0x0000000000007941 */ /* 0x000fea0003800200 */
.L_x_6024:
        /* <DEDUP_REMOVED lines=9> */
.L_x_6028:
[----:B------:R-:W-:Y:S01]  /*6f4f0*/  MOV R109, R26 ;  /* 0x0000001a006d7202 */ /* 0x000fe20000000f00 */
[----:B------:R-:W-:Y:S02]  /*6f500*/  IMAD.MOV.U32 R86, RZ, RZ, R27 ;  /* 0x000000ffff567224 */ /* 0x000fe400078e001b */
[----:B------:R-:W-:Y:S02]  /*6f510*/  IMAD.MOV.U32 R26, RZ, RZ, R29 ;  /* 0x000000ffff1a7224 */ /* 0x000fe400078e001d */
[----:B------:R-:W-:-:S07]  /*6f520*/  IMAD.MOV.U32 R27, RZ, RZ, R28 ;  /* 0x000000ffff1b7224 */ /* 0x000fce00078e001c */
.L_x_6029:
[----:B------:R-:W-:Y:S05]  /*6f530*/  BSYNC.RECONVERGENT B0 ;  /* 0x0000000000007941 */ /* 0x000fea0003800200 */
.L_x_6027:
        /* <DEDUP_REMOVED lines=9> */
.L_x_6031:
[----:B------:R-:W-:Y:S02]  /*6f5d0*/  IMAD.MOV.U32 R106, RZ, RZ, R25 ;  /* 0x000000ffff6a7224 */ /* 0x000fe400078e0019 */
[----:B------:R-:W-:Y:S02]  /*6f5e0*/  IMAD.MOV.U32 R89, RZ, RZ, R24 ;  /* 0x000000ffff597224 */ /* 0x000fe400078e0018 */
[----:B------:R-:W-:Y:S02]  /*6f5f0*/  IMAD.MOV.U32 R25, RZ, RZ, R26 ;  /* 0x000000ffff197224 */ /* 0x000fe400078e001a */
[----:B------:R-:W-:-:S07]  /*6f600*/  IMAD.MOV.U32 R24, RZ, RZ, R27 ;  /* 0x000000ffff187224 */ /* 0x000fce00078e001b */
.L_x_6032:
[----:B------:R-:W-:Y:S05]  /*6f610*/  BSYNC.RECONVERGENT B0 ;  /* 0x0000000000007941 */ /* 0x000fea0003800200 */
.L_x_6030:
        /* <DEDUP_REMOVED lines=9> */
.L_x_6034:
[----:B------:R-:W-:Y:S02]  /*6f6b0*/  IMAD.MOV.U32 R107, RZ, RZ, R22 ;  /* 0x000000ffff6b7224 */ /* 0x000fe400078e0016 */
[----:B------:R-:W-:Y:S01]  /*6f6c0*/  IMAD.MOV.U32 R88, RZ, RZ, R23 ;  /* 0x000000ffff587224 */ /* 0x000fe200078e0017 */
[----:B------:R-:W-:Y:S01]  /*6f6d0*/  MOV R23, R24 ;  /* 0x0000001800177202 */ /* 0x000fe20000000f00 */
[----:B------:R-:W-:-:S07]  /*6f6e0*/  IMAD.MOV.U32 R22, RZ, RZ, R25 ;  /* 0x000000ffff167224 */ /* 0x000fce00078e0019 */
.L_x_6035:
[----:B------:R-:W-:Y:S05]  /*6f6f0*/  BSYNC.RECONVERGENT B0 ;  /* 0x0000000000007941 */ /* 0x000fea0003800200 */
.L_x_6033:
        /* <DEDUP_REMOVED lines=9> */
.L_x_6037:
[----:B------:R-:W-:Y:S01]  /*6f790*/  IMAD.MOV.U32 R104, RZ, RZ, R21 ;  /* 0x000000ffff687224 */ /* 0x000fe200078e0015 */
[----:B------:R-:W-:Y:S01]  /*6f7a0*/  MOV R21, R22 ;  /* 0x0000001600157202 */ /* 0x000fe20000000f00 */
[----:B------:R-:W-:Y:S02]  /*6f7b0*/  IMAD.MOV.U32 R91, RZ, RZ, R20 ;  /* 0x000000ffff5b7224 */ /* 0x000fe400078e0014 */
[----:B------:R-:W-:-:S07]  /*6f7c0*/  IMAD.MOV.U32 R20, RZ, RZ, R23 ;  /* 0x000000ffff147224 */ /* 0x000fce00078e0017 */
.L_x_6038:
[----:B------:R-:W-:Y:S05]  /*6f7d0*/  BSYNC.RECONVERGENT B0 ;  /* 0x0000000000007941 */ /* 0x000fea0003800200 */
.L_x_6036:
        /* <DEDUP_REMOVED lines=9> */
.L_x_6040:
[----:B------:R-:W-:Y:S01]  /*6f870*/  IMAD.MOV.U32 R105, RZ, RZ, R18 ;  /* 0x000000ffff697224 */ /* 0x000fe200078e0012 */
[----:B------:R-:W-:Y:S01]  /*6f880*/  MOV R90, R19 ;  /* 0x00000013005a7202 */ /* 0x000fe20000000f00 */
[----:B------:R-:W-:Y:S02]  /*6f890*/  IMAD.MOV.U32 R18, RZ, RZ, R21 ;  /* 0x000000ffff127224 */ /* 0x000fe400078e0015 */
[----:B------:R-:W-:-:S07]  /*6f8a0*/  IMAD.MOV.U32 R19, RZ, RZ, R20 ;  /* 0x000000ffff137224 */ /* 0x000fce00078e0014 */
.L_x_6041:
[----:B------:R-:W-:Y:S05]  /*6f8b0*/  BSYNC.RECONVERGENT B0 ;  /* 0x0000000000007941 */ /* 0x000fea0003800200 */
.L_x_6039:
        /* <DEDUP_REMOVED lines=9> */
.L_x_6043:
[----:B------:R-:W-:Y:S01]  /*6f950*/  MOV R102, R17 ;  /* 0x0000001100667202 */ /* 0x000fe20000000f00 */
[----:B------:R-:W-:Y:S02]  /*6f960*/  IMAD.MOV.U32 R93, RZ, RZ, R16 ;  /* 0x000000ffff5d7224 */ /* 0x000fe400078e0010 */
[----:B------:R-:W-:Y:S02]  /*6f970*/  IMAD.MOV.U32 R17, RZ, RZ, R18 ;  /* 0x000000ffff117224 */ /* 0x000fe400078e0012 */
[----:B------:R-:W-:-:S07]  /*6f980*/  IMAD.MOV.U32 R16, RZ, RZ, R19 ;  /* 0x000000ffff107224 */ /* 0x000fce00078e0013 */
.L_x_6044:
[----:B------:R-:W-:Y:S05]  /*6f990*/  BSYNC.RECONVERGENT B0 ;  /* 0x0000000000007941 */ /* 0x000fea0003800200 */
.L_x_6042:
        /* <DEDUP_REMOVED lines=9> */
.L_x_6046:
[----:B------:R-:W-:Y:S02]  /*6fa30*/  IMAD.MOV.U32 R103, RZ, RZ, R14 ;  /* 0x000000ffff677224 */ /* 0x000fe400078e000e */
[----:B------:R-:W-:Y:S02]  /*6fa40*/  IMAD.MOV.U32 R92, RZ, RZ, R15 ;  /* 0x000000ffff5c7224 */ /* 0x000fe400078e000f */
[----:B------:R-:W-:Y:S02]  /*6fa50*/  IMAD.MOV.U32 R14, RZ, RZ, R17 ;  /* 0x000000ffff0e7224 */ /* 0x000fe400078e0011 */
[----:B------:R-:W-:-:S07]  /*6fa60*/  IMAD.MOV.U32 R15, RZ, RZ, R16 ;  /* 0x000000ffff0f7224 */ /* 0x000fce00078e0010 */
.L_x_6047:
[----:B------:R-:W-:Y:S05]  /*6fa70*/  BSYNC.RECONVERGENT B0 ;  /* 0x0000000000007941 */ /* 0x000fea0003800200 */
.L_x_6045:
        /* <DEDUP_REMOVED lines=9> */
.L_x_6049:
[----:B------:R-:W-:Y:S02]  /*6fb10*/  IMAD.MOV.U32 R100, RZ, RZ, R13 ;  /* 0x000000ffff647224 */ /* 0x000fe400078e000d */
[----:B------:R-:W-:Y:S01]  /*6fb20*/  IMAD.MOV.U32 R95, RZ, RZ, R0 ;  /* 0x000000ffff5f7224 */ /* 0x000fe200078e0000 */
[----:B------:R-:W-:Y:S01]  /*6fb30*/  MOV R0, R15 ;  /* 0x0000000f00007202 */ /* 0x000fe20000000f00 */
[----:B------:R-:W-:-:S07]  /*6fb40*/  IMAD.MOV.U32 R13, RZ, RZ, R14 ;  /* 0x000000ffff0d7224 */ /* 0x000fce00078e000e */
.L_x_6050:
[----:B------:R-:W-:Y:S05]  /*6fb50*/  BSYNC.RECONVERGENT B0 ;  /* 0x0000000000007941 */ /* 0x000fea0003800200 */
.L_x_6048:
        /* <DEDUP_REMOVED lines=9> */
.L_x_6052:
[----:B------:R-:W-:Y:S01]  /*6fbf0*/  IMAD.MOV.U32 R101, RZ, RZ, R12 ;  /* 0x000000ffff657224 */ /* 0x000fe200078e000c */
[----:B------:R-:W-:Y:S01]  /*6fc00*/  MOV R12, R13 ;  /* 0x0000000d000c7202 */ /* 0x000fe20000000f00 */
[----:B------:R-:W-:Y:S02]  /*6fc10*/  IMAD.MOV.U32 R94, RZ, RZ, R11 ;  /* 0x000000ffff5e7224 */ /* 0x000fe400078e000b */
[----:B------:R-:W-:-:S07]  /*6fc20*/  IMAD.MOV.U32 R11, RZ, RZ, R0 ;  /* 0x000000ffff0b7224 */ /* 0x000fce00078e0000 */
.L_x_6053:
[----:B------:R-:W-:Y:S05]  /*6fc30*/  BSYNC.RECONVERGENT B0 ;  /* 0x0000000000007941 */ /* 0x000fea0003800200 */
.L_x_6051:
        /* <DEDUP_REMOVED lines=9> */
.L_x_6055:
[----:B------:R-:W-:Y:S01]  /*6fcd0*/  IMAD.MOV.U32 R0, RZ, RZ, R9 ;  /* 0x000000ffff007224 */ /* 0x000fe200078e0009 */
[----:B------:R-:W-:Y:S01]  /*6fce0*/  MOV R97, R10 ;  /* 0x0000000a00617202 */ /* 0x000fe20000000f00 */
[----:B------:R-:W-:Y:S02]  /*6fcf0*/  IMAD.MOV.U32 R9, RZ, RZ, R12 ;  /* 0x000000ffff097224 */ /* 0x000fe400078e000c */
[----:B------:R-:W-:-:S07]  /*6fd00*/  IMAD.MOV.U32 R10, RZ, RZ, R11 ;  /* 0x000000ffff0a7224 */ /* 0x000fce00078e000b */
.L_x_6056:
[----:B------:R-:W-:Y:S05]  /*6fd10*/  BSYNC.RECONVERGENT B0 ;  /* 0x0000000000007941 */ /* 0x000fea0003800200 */
.L_x_6054:
        /* <DEDUP_REMOVED lines=9> */
.L_x_6058:
[----:B------:R-:W-:Y:S01]  /*6fdb0*/  MOV R35, R8 ;  /* 0x0000000800237202 */ /* 0x000fe20000000f00 */
[----:B------:R-:W-:Y:S02]  /*6fdc0*/  IMAD.MOV.U32 R96, RZ, RZ, R7 ;  /* 0x000000ffff607224 */ /* 0x000fe400078e0007 */
[----:B------:R-:W-:Y:S02]  /*6fdd0*/  IMAD.MOV.U32 R8, RZ, RZ, R9 ;  /* 0x000000ffff087224 */ /* 0x000fe400078e0009 */
[----:B------:R-:W-:-:S07]  /*6fde0*/  IMAD.MOV.U32 R7, RZ, RZ, R10 ;  /* 0x000000ffff077224 */ /* 0x000fce00078e000a */
.L_x_6059:
[----:B------:R-:W-:Y:S05]  /*6fdf0*/  BSYNC.RECONVERGENT B0 ;  /* 0x0000000000007941 */ /* 0x000fea0003800200 */
.L_x_6057:
        /* <DEDUP_REMOVED lines=9> */
.L_x_6061:
[----:B------:R-:W-:Y:S02]  /*6fe90*/  IMAD.MOV.U32 R34, RZ, RZ, R37 ;  /* 0x000000ffff227224 */ /* 0x000fe400078e0025 */
[----:B------:R-:W-:Y:S02]  /*6fea0*/  IMAD.MOV.U32 R99, RZ, RZ, R98 ;  /* 0x000000ffff637224 */ /* 0x000fe400078e0062 */
[----:B------:R-:W-:Y:S02]  /*6feb0*/  IMAD.MOV.U32 R37, RZ, RZ, R8 ;  /* 0x000000ffff257224 */ /* 0x000fe400078e0008 */
[----:B------:R-:W-:-:S07]  /*6fec0*/  IMAD.MOV.U32 R98, RZ, RZ, R7 ;  /* 0x000000ffff627224 */ /* 0x000fce00078e0007 */
.L_x_6062:
[----:B------:R-:W-:Y:S05]  /*6fed0*/  BSYNC.RECONVERGENT B0 ;  /* 0x0000000000007941 */ /* 0x000fea0003800200 */
.L_x_6060:
[----:B------:R-:W-:Y:S01]  /*6fee0*/  IADD3 R6, PT, PT, R6, 0x400, RZ ;  /* 0x0000040006067810 */ /* 0x000fe20007ffe0ff */
[----:B------:R-:W-:Y:S06]  /*6fef0*/  BRA.U UP0, `(.L_x_6063) ;  /* 0xfffff90900607547 */ /* 0x000fec000b83ffff */
[----:B------:R-:W-:Y:S01]  /*6ff00*/  SHFL.DOWN PT, R14, R98, 0x1, 0x1f ;  /* 0x08201f00620e7f89 */ /* 0x000fe200000e0000 */
[----:B------:R-:W-:Y:S03]  /*6ff10*/  BSSY.RECONVERGENT B0, `(.L_x_6064) ;  /* 0x00004c5000007945 */ /* 0x000fe60003800200 */
[----:B------:R-:W0:Y:S04]  /*6ff20*/  SHFL.DOWN PT, R15, R99, 0x1, 0x1f ;  /* 0x08201f00630f7f89 */ /* 0x000e2800000e0000 */
[----:B------:R-:W-:Y:S04]  /*6ff30*/  SHFL.DOWN PT, R32, R66, 0x1, 0x1f ;  /* 0x08201f0042207f89 */ /* 0x000fe800000e0000 */
[----:B------:R-:W1:Y:S04]  /*6ff40*/  SHFL.DOWN PT, R33, R67, 0x1, 0x1f ;  /* 0x08201f0043217f89 */ /* 0x000e6800000e0000 */
[----:B------:R-:W-:Y:S04]  /*6ff50*/  SHFL.DOWN PT, R2, R96, 0x1, 0x1f ;  /* 0x08201f0060027f89 */ /* 0x000fe800000e0000 */
[----:B------:R-:W2:Y:S04]  /*6ff60*/  SHFL.DOWN PT, R3, R97, 0x1, 0x1f ;  /* 0x08201f0061037f89 */ /* 0x000ea800000e0000 */
[----:B------:R-:W-:Y:S04]  /*6ff70*/  SHFL.DOWN PT, R4, R94, 0x1, 0x1f ;  /* 0x08201f005e047f89 */ /* 0x000fe800000e0000 */
[----:B0-----:R-:W-:Y:S04]  /*6ff80*/  STL.64 [R1], R14 ;  /* 0x0000000e01007387 */ /* 0x001fe80000100a00 */
[----:B------:R-:W0:Y:S04]  /*6ff90*/  SHFL.DOWN PT, R5, R95, 0x1, 0x1f ;  /* 0x08201f005f057f89 */ /* 0x000e2800000e0000 */
[----:B------:R-:W-:Y:S04]  /*6ffa0*/  SHFL.DOWN PT, R6, R92, 0x1, 0x1f ;  /* 0x08201f005c067f89 */ /* 0x000fe800000e0000 */
[----:B------:R-:W3:Y:S04]  /*6ffb0*/  SHFL.DOWN PT, R7, R93, 0x1, 0x1f ;  /* 0x08201f005d077f89 */ /* 0x000ee800000e0000 */
[----:B------:R-:W-:Y:S04]  /*6ffc0*/  SHFL.DOWN PT, R8, R90, 0x1, 0x1f ;  /* 0x08201f005a087f89 */ /* 0x000fe800000e0000 */
[----:B------:R-:W4:Y:S04]  /*6ffd0*/  SHFL.DOWN PT, R9, R91, 0x1, 0x1f ;  /* 0x08201f005b097f89 */ /* 0x000f2800000e0000 */
[----:B------:R-:W-:Y:S04]  /*6ffe0*/  SHFL.DOWN PT, R10, R88, 0x1, 0x1f ;  /* 0x08201f00580a7f89 */ /* 0x000fe800000e0000 */
[----:B------:R-:W5:Y:S04]  /*6fff0*/  SHFL.DOWN PT, R11, R89, 0x1, 0x1f ;  /* 0x08201f00590b7f89 */ /* 0x000f6800000e0000 */
        /* <DEDUP_REMOVED lines=20> */
[----:B-1----:R-:W-:Y:S04]  /*70140*/  STL.64 [R1+0x80], R32 ;  /* 0x0000802001007387 */ /* 0x002fe80000100a00 */
[----:B------:R-:W-:Y:S04]  /*70150*/  SHFL.DOWN PT, R32, R37, 0x1, 0x1f ;  /* 0x08201f0025207f89 */ /* 0x000fe800000e0000 */
[----:B------:R-:W1:Y:S04]  /*70160*/  SHFL.DOWN PT, R33, R34, 0x1, 0x1f ;  /* 0x08201f0022217f89 */ /* 0x000e6800000e0000 */
[----:B--2---:R-:W-:Y:S04]  /*70170*/  STL.64 [R1+0x8], R2 ;  /* 0x0000080201007387 */ /* 0x004fe80000100a00 */
[----:B0-----:R-:W-:Y:S04]  /*70180*/  STL.64 [R1+0x10], R4 ;  /* 0x0000100401007387 */ /* 0x001fe80000100a00 */
[----:B---3--:R-:W-:Y:S04]  /*70190*/  STL.64 [R1+0x18], R6 ;  /* 0x0000180601007387 */ /* 0x008fe80000100a00 */
[----:B----4-:R-:W-:Y:S04]  /*701a0*/  STL.64 [R1+0x20], R8 ;  /* 0x0000200801007387 */ /* 0x010fe80000100a00 */
[----:B-----5:R-:W-:Y:S04]  /*701b0*/  STL.64 [R1+0x28], R10 ;  /* 0x0000280a01007387 */ /* 0x020fe80000100a00 */
[----:B------:R-:W-:Y:S04]  /*701c0*/  STL.64 [R1+0x30], R12 ;  /* 0x0000300c01007387 */ /* 0x000fe80000100a00 */
        /* <DEDUP_REMOVED lines=9> */
[----:B------:R-:W-:Y:S04]  /*70260*/  SHFL.DOWN PT, R2, R64, 0x1, 0x1f ;  /* 0x08201f0040027f89 */ /* 0x000fe800000e0000 */
[----:B------:R-:W0:Y:S04]  /*70270*/  SHFL.DOWN PT, R3, R65, 0x1, 0x1f ;  /* 0x08201f0041037f89 */ /* 0x000e2800000e0000 */
[----:B------:R-:W-:Y:S04]  /*70280*/  SHFL.DOWN PT, R4, R62, 0x1, 0x1f ;  /* 0x08201f003e047f89 */ /* 0x000fe800000e0000 */
[----:B------:R-:W2:Y:S04]  /*70290*/  SHFL.DOWN PT, R5, R63, 0x1, 0x1f ;  /* 0x08201f003f057f89 */ /* 0x000ea800000e0000 */
        /* <DEDUP_REMOVED lines=29> */
[----:B0-----:R-:W-:Y:S04]  /*70470*/  STL.64 [R1+0x88], R2 ;  /* 0x0000880201007387 */ /* 0x001fe80000100a00 */
[----:B--2---:R-:W-:Y:S04]  /*70480*/  STL.64 [R1+0x90], R4 ;  /* 0x0000900401007387 */ /* 0x004fe80000100a00 */
        /* <DEDUP_REMOVED lines=43> */
[----:B-1----:R1:W-:Y:S04]  /*70740*/  STL.64 [R1+0x180], R32 ;  /* 0x0001802001007387 */ /* 0x0023e80000100a00 */
[----:B0-----:R-:W-:Y:S04]  /*70750*/  STL.64 [R1+0x108], R2 ;  /* 0x0001080201007387 */ /* 0x001fe80000100a00 */
[----:B--2---:R-:W-:Y:S01]  /*70760*/  STL.64 [R1+0x110], R4 ;  /* 0x0001100401007387 */ /* 0x004fe20000100a00 */
[----:B-1----:R-:W0:Y:S03]  /*70770*/  S2R R32, SR_LANEID ;  /* 0x0000000000207919 */ /* 0x002e260000000000 */
[----:B---3--:R-:W-:Y:S04]  /*70780*/  STL.64 [R1+0x118], R6 ;  /* 0x0001180601007387 */ /* 0x008fe80000100a00 */
[----:B----4-:R-:W-:Y:S04]  /*70790*/  STL.64 [R1+0x120], R8 ;  /* 0x0001200801007387 */ /* 0x010fe80000100a00 */
[----:B-----5:R-:W-:Y:S04]  /*707a0*/  STL.64 [R1+0x128], R10 ;  /* 0x0001280a01007387 */ /* 0x020fe80000100a00 */
[----:B------:R-:W-:Y:S04]  /*707b0*/  STL.64 [R1+0x130], R12 ;  /* 0x0001300c01007387 */ /* 0x000fe80000100a00 */
[----:B------:R-:W-:Y:S04]  /*707c0*/  STL.64 [R1+0x138], R14 ;  /* 0x0001380e01007387 */ /* 0x000fe80000100a00 */
[----:B------:R-:W-:Y:S04]  /*707d0*/  STL.64 [R1+0x140], R16 ;  /* 0x0001401001007387 */ /* 0x000fe80000100a00 */
[----:B------:R-:W-:Y:S04]  /*707e0*/  STL.64 [R1+0x148], R18 ;  /* 0x0001481201007387 */ /* 0x000fe80000100a00 */
[----:B------:R-:W-:Y:S01]  /*707f0*/  STL.64 [R1+0x150], R20 ;  /* 0x0001501401007387 */ /* 0x000fe20000100a00 */
[----:B0-----:R-:W-:Y:S01]  /*70800*/  ISETP.GT.AND P0, PT, R32, 0x1e, PT ;  /* 0x0000001e2000780c */ /* 0x001fe20003f04270 */
[----:B------:R-:W-:-:S02]  /*70810*/  VIADD R32, R1, 0x100 ;  /* 0x0000010001207836 */ /* 0x000fc40000000000 */
        /* <DEDUP_REMOVED lines=8> */
[----:B------:R-:W1:Y:S04]  /*708a0*/  SHFL.DOWN PT, R5, R132, 0x1, 0x1f ;  /* 0x08201f0084057f89 */ /* 0x000e6800000e0000 */
        /* <DEDUP_REMOVED lines=26> */
[----:B0-----:R0:W-:Y:S04]  /*70a50*/  STL.64 [R1+0x188], R2 ;  /* 0x0001880201007387 */ /* 0x0011e80000100a00 */
[----:B-1----:R0:W-:Y:S04]  /*70a60*/  STL.64 [R1+0x190], R4 ;  /* 0x0001900401007387 */ /* 0x0021e80000100a00 */
[----:B--2---:R0:W-:Y:S04]  /*70a70*/  STL.64 [R1+0x198], R6 ;  /* 0x0001980601007387 */ /* 0x0041e80000100a00 */
[----:B---3--:R0:W-:Y:S04]  /*70a80*/  STL.64 [R1+0x1a0], R8 ;  /* 0x0001a00801007387 */ /* 0x0081e80000100a00 */
[----:B----4-:R0:W-:Y:S04]  /*70a90*/  STL.64 [R1+0x1a8], R10 ;  /* 0x0001a80a01007387 */ /* 0x0101e80000100a00 */
[----:B-----5:R0:W-:Y:S04]  /*70aa0*/  STL.64 [R1+0x1b0], R12 ;  /* 0x0001b00c01007387 */ /* 0x0201e80000100a00 */
[----:B------:R0:W-:Y:S04]  /*70ab0*/  STL.64 [R1+0x1b8], R14 ;  /* 0x0001b80e01007387 */ /* 0x0001e80000100a00 */
[----:B------:R0:W-:Y:S04]  /*70ac0*/  STL.64 [R1+0x1c0], R16 ;  /* 0x0001c01001007387 */ /* 0x0001e80000100a00 */
[----:B------:R0:W-:Y:S04]  /*70ad0*/  STL.64 [R1+0x1c8], R18 ;  /* 0x0001c81201007387 */ /* 0x0001e80000100a00 */
[----:B------:R0:W-:Y:S04]  /*70ae0*/  STL.64 [R1+0x1d0], R20 ;  /* 0x0001d01401007387 */ /* 0x0001e80000100a00 */
[----:B------:R0:W-:Y:S04]  /*70af0*/  STL.64 [R1+0x1d8], R22 ;  /* 0x0001d81601007387 */ /* 0x0001e80000100a00 */
[----:B------:R0:W-:Y:S04]  /*70b00*/  STL.64 [R1+0x1e0], R24 ;  /* 0x0001e01801007387 */ /* 0x0001e80000100a00 */
[----:B------:R0:W-:Y:S04]  /*70b10*/  STL.64 [R1+0x1e8], R26 ;  /* 0x0001e81a01007387 */ /* 0x0001e80000100a00 */
[----:B------:R0:W-:Y:S04]  /*70b20*/  STL.64 [R1+0x1f0], R28 ;  /* 0x0001f01c01007387 */ /* 0x0001e80000100a00 */
[----:B------:R0:W-:Y:S01]  /*70b30*/  STL.64 [R1+0x1f8], R30 ;  /* 0x0001f81e01007387 */ /* 0x0001e20000100a00 */
[----:B------:R-:W-:Y:S05]  /*70b40*/  @P0 BRA `(.L_x_6065) ;  /* 0x0000004000040947 */ /* 0x000fea0003800000 */
[----:B0-----:R-:W-:Y:S01]  /*70b50*/  IMAD.MOV.U32 R5, RZ, RZ, R98 ;  /* 0x000000ffff057224 */ /* 0x001fe200078e0062 */
[----:B------:R-:W-:Y:S01]  /*70b60*/  MOV R2, R32 ;  /* 0x0000002000027202 */ /* 0x000fe20000000f00 */
[----:B------:R-:W-:Y:S02]  /*70b70*/  IMAD.MOV.U32 R4, RZ, RZ, R37 ;  /* 0x000000ffff047224 */ /* 0x000fe400078e0025 */
[----:B------:R-:W-:-:S07]  /*70b80*/  IMAD.MOV.U32 R3, RZ, RZ, RZ ;  /* 0x000000ffff037224 */ /* 0x000fce00078e00ff */
.L_x_6255:
[----:B------:R-:W2:Y:S04]  /*70b90*/  LDL R7, [R2] ;  /* 0x0000000002077983 */ /* 0x000ea80000100800 */
[----:B------:R-:W3:Y:S01]  /*70ba0*/  LDL R6, [R2+-0x100] ;  /* 0xffff000002067983 */ /* 0x000ee20000100800 */
[----:B------:R-:W-:Y:S01]  /*70bb0*/  VIADD R3, R3, 0x1 ;  /* 0x0000000103037836 */ /* 0x000fe20000000000 */
[----:B------:R-:W-:Y:S04]  /*70bc0*/  BSSY.RECONVERGENT B1, `(.L_x_6066) ;  /* 0x0000015000017945 */ /* 0x000fe80003800200 */
[----:B------:R-:W-:-:S02]  /*70bd0*/  ISETP.NE.AND P2, PT, R3, 0x40, PT ;  /* 0x000000400300780c */ /* 0x000fc40003f45270 */
[CC--:B--2---:R-:W-:Y:S02]  /*70be0*/  FSETP.GT.FTZ.AND P0, PT, R7.reuse, R158.reuse, PT ;  /* 0x0000009e0700720b */ /* 0x0c4fe40003f14000 */
[----:B------:R-:W-:Y:S02]  /*70bf0*/  FSETP.NEU.FTZ.AND P1, PT, R7, R158, PT ;  /* 0x0000009e0700720b */ /* 0x000fe40003f3d000 */
[----:B------:R-:W-:Y:S02]  /*70c00*/  ISETP.EQ.OR P0, PT, R161, -0x1, P0 ;  /* 0xffffffffa100780c */ /* 0x000fe40000702670 */
[----:B---3--:R-:W-:-:S04]  /*70c10*/  ISETP.GE.OR P1, PT, R6, R161, P1 ;  /* 0x000000a10600720c */ /* 0x008fc80000f26670 */
[----:B------:R-:W-:-:S13]  /*70c20*/  PLOP3.LUT P0, PT, P0, P1, PT, 0x8, 0x80 ;  /* 0x000000000080781c */ /* 0x000fda0000702170 */
[----:B------:R-:W-:Y:S02]  /*70c30*/  @!P0 IMAD.MOV.U32 R158, RZ, RZ, R7 ;  /* 0x000000ffff9e8224 */ /* 0x000fe400078e0007 */
[----:B------:R-:W-:-:S03]  /*70c40*/  @!P0 IMAD.MOV.U32 R161, RZ, RZ, R6 ;  /* 0x000000ffffa18224 */ /* 0x000fc600078e0006 */
[----:B------:R-:W-:-:S04]  /*70c50*/  FSETP.GT.FTZ.AND P1, PT, R158, R159, PT ;  /* 0x0000009f9e00720b */ /* 0x000fc80003f34000 */
[----:B------:R-:W-:-:S13]  /*70c60*/  ISETP.EQ.OR P1, PT, R36, -0x1, P1 ;  /* 0xffffffff2400780c */ /* 0x000fda0000f22670 */
[----:B------:R-:W-:Y:S05]  /*70c70*/  @P1 BRA `(.L_x_6067) ;  /* 0x0000000000141947 */ /* 0x000fea0003800000 */
[-C--:B------:R-:W-:Y:S01]  /*70c80*/  FSETP.NEU.FTZ.AND P0, PT, R158, R159.reuse, PT ;  /* 0x0000009f9e00720b */ /* 0x080fe20003f1d000 */
[----:B------:R-:W-:Y:S01]  /*70c90*/  IMAD.MOV.U32 R6, RZ, RZ, R36 ;  /* 0x000000ffff067224 */ /* 0x000fe200078e0024 */
[----:B------:R-:W-:Y:S02]  /*70ca0*/  MOV R7, R159 ;  /* 0x0000009f00077202 */ /* 0x000fe40000000f00 */
[----:B------:R-:W-:-:S13]  /*70cb0*/  ISETP.GE.OR P0, PT, R161, R36, P0 ;  /* 0x00000024a100720c */ /* 0x000fda0000706670 */
[----:B------:R-:W-:Y:S05]  /*70cc0*/  @P0 BRA `(.L_x_6068) ;  /* 0x0000000000100947 */ /* 0x000fea0003800000 */
.L_x_6067:
[----:B------:R-:W-:Y:S02]  /*70cd0*/  IMAD.MOV.U32 R6, RZ, RZ, R161 ;  /* 0x000000ffff067224 */ /* 0x000fe400078e00a1 */
[----:B------:R-:W-:Y:S02]  /*70ce0*/  IMAD.MOV.U32 R7, RZ, RZ, R158 ;  /* 0x000000ffff077224 */ /* 0x000fe400078e009e */
[----:B------:R-:W-:Y:S02]  /*70cf0*/  IMAD.MOV.U32 R161, RZ, RZ, R36 ;  /* 0x000000ffffa17224 */ /* 0x000fe400078e0024 */
[----:B------:R-:W-:-:S07]  /*70d00*/  IMAD.MOV.U32 R158, RZ, RZ, R159 ;  /* 0x000000ffff9e7224 */ /* 0x000fce00078e009f */
.L_x_6068:
[----:B------:R-:W-:Y:S05]  /*70d10*/  BSYNC.RECONVERGENT B1 ;  /* 0x0000000000017941 */ /* 0x000fea0003800200 */
.L_x_6066:
[----:B------:R-:W-:Y:S01]  /*70d20*/  FSETP.GT.FTZ.AND P0, PT, R7, R156, PT ;  /* 0x0000009c0700720b */ /* 0x000fe20003f14000 */
[----:B------:R-:W-:Y:S03]  /*70d30*/  BSSY.RECONVERGENT B1, `(.L_x_6069) ;  /* 0x000000e000017945 */ /* 0x000fe60003800200 */
[----:B------:R-:W-:-:S13]  /*70d40*/  ISETP.EQ.OR P0, PT, R39, -0x1, P0 ;  /* 0xffffffff2700780c */ /* 0x000fda0000702670 */
[----:B------:R-:W-:Y:S05]  /*70d50*/  @P0 BRA `(.L_x_6070) ;  /* 0x00000000001c0947 */ /* 0x000fea0003800000 */
[----:B------:R-:W-:Y:S01]  /*70d60*/  FSETP.NEU.FTZ.AND P0, PT, R7, R156, PT ;  /* 0x0000009c0700720b */ /* 0x000fe20003f1d000 */
[----:B------:R-:W-:Y:S01]  /*70d70*/  IMAD.MOV.U32 R36, RZ, RZ, R6 ;  /* 0x000000ffff247224 */ /* 0x000fe200078e0006 */
[-C--:B------:R-:W-:Y:S01]  /*70d80*/  MOV R9, R39.reuse ;  /* 0x0000002700097202 */ /* 0x080fe20000000f00 */
[----:B------:R-:W-:Y:S01]  /*70d90*/  IMAD.MOV.U32 R8, RZ, RZ, R156 ;  /* 0x000000ffff087224 */ /* 0x000fe200078e009c */
[----:B------:R-:W-:Y:S01]  /*70da0*/  ISETP.GE.OR P0, PT, R6, R39, P0 ;  /* 0x000000270600720c */ /* 0x000fe20000706670 */
[----:B------:R-:W-:-:S12]  /*70db0*/  IMAD.MOV.U32 R159, RZ, RZ, R7 ;  /* 0x000000ffff9f7224 */ /* 0x000fd800078e0007 */
[----:B------:R-:W-:Y:S05]  /*70dc0*/  @P0 BRA `(.L_x_6071) ;  /* 0x0000000000100947 */ /* 0x000fea0003800000 */
.L_x_6070:
[----:B------:R-:W-:Y:S01]  /*70dd0*/  IMAD.MOV.U32 R9, RZ, RZ, R6 ;  /* 0x000000ffff097224 */ /* 0x000fe200078e0006 */
[----:B------:R-:W-:Y:S01]  /*70de0*/  MOV R36, R39 ;  /* 0x0000002700247202 */ /* 0x000fe20000000f00 */
[----:B------:R-:W-:Y:S02]  /*70df0*/  IMAD.MOV.U32 R8, RZ, RZ, R7 ;  /* 0x000000ffff087224 */ /* 0x000fe400078e0007 */
[----:B------:R-:W-:-:S07]  /*70e00*/  IMAD.MOV.U32 R159, RZ, RZ, R156 ;  /* 0x000000ffff9f7224 */ /* 0x000fce00078e009c */
.L_x_6071:
[----:B------:R-:W-:Y:S05]  /*70e10*/  BSYNC.RECONVERGENT B1 ;  /* 0x0000000000017941 */ /* 0x000fea0003800200 */
.L_x_6069:
[----:B------:R-:W-:Y:S01]  /*70e20*/  FSETP.GT.FTZ.AND P0, PT, R8, R157, PT ;  /* 0x0000009d0800720b */ /* 0x000fe20003f14000 */
[----:B------:R-:W-:Y:S03]  /*70e30*/  BSSY.RECONVERGENT B1, `(.L_x_6072) ;  /* 0x000000e000017945 */ /* 0x000fe60003800200 */
[----:B------:R-:W-:-:S13]  /*70e40*/  ISETP.EQ.OR P0, PT, R38, -0x1, P0 ;  /* 0xffffffff2600780c */ /* 0x000fda0000702670 */
[----:B------:R-:W-:Y:S05]  /*70e50*/  @P0 BRA `(.L_x_6073) ;  /* 0x00000000001c0947 */ /* 0x000fea0003800000 */
[-C--:B------:R-:W-:Y:S01]  /*70e60*/  FSETP.NEU.FTZ.AND P0, PT, R8, R157.reuse, PT ;  /* 0x0000009d0800720b */ /* 0x080fe20003f1d000 */
[----:B------:R-:W-:Y:S01]  /*70e70*/  IMAD.MOV.U32 R6, RZ, RZ, R38 ;  /* 0x000000ffff067224 */ /* 0x000fe200078e0026 */
[----:B------:R-:W-:Y:S01]  /*70e80*/  MOV R7, R157 ;  /* 0x0000009d00077202 */ /* 0x000fe20000000f00 */
[----:B------:R-:W-:Y:S01]  /*70e90*/  IMAD.MOV.U32 R39, RZ, RZ, R9 ;  /* 0x000000ffff277224 */ /* 0x000fe200078e0009 */
[----:B------:R-:W-:Y:S01]  /*70ea0*/  ISETP.GE.OR P0, PT, R9, R38, P0 ;  /* 0x000000260900720c */ /* 0x000fe20000706670 */
[----:B------:R-:W-:-:S12]  /*70eb0*/  IMAD.MOV.U32 R156, RZ, RZ, R8 ;  /* 0x000000ffff9c7224 */ /* 0x000fd800078e0008 */
[----:B------:R-:W-:Y:S05]  /*70ec0*/  @P0 BRA `(.L_x_6074) ;  /* 0x0000000000100947 */ /* 0x000fea0003800000 */
.L_x_6073:
[----:B------:R-:W-:Y:S01]  /*70ed0*/  IMAD.MOV.U32 R6, RZ, RZ, R9 ;  /* 0x000000ffff067224 */ /* 0x000fe200078e0009 */
[----:B------:R-:W-:Y:S01]  /*70ee0*/  MOV R156, R157 ;  /* 0x0000009d009c7202 */ /* 0x000fe20000000f00 */
[----:B------:R-:W-:Y:S02]  /*70ef0*/  IMAD.MOV.U32 R39, RZ, RZ, R38 ;  /* 0x000000ffff277224 */ /* 0x000fe400078e0026 */
[----:B------:R-:W-:-:S07]  /*70f00*/  IMAD.MOV.U32 R7, RZ, RZ, R8 ;  /* 0x000000ffff077224 */ /* 0x000fce00078e0008 */
.L_x_6074:
[----:B------:R-:W-:Y:S05]  /*70f10*/  BSYNC.RECONVERGENT B1 ;  /* 0x0000000000017941 */ /* 0x000fea0003800200 */
.L_x_6072:
[----:B------:R-:W-:Y:S01]  /*70f20*/  FSETP.GT.FTZ.AND P0, PT, R7, R154, PT ;  /* 0x0000009a0700720b */ /* 0x000fe20003f14000 */
[----:B------:R-:W-:Y:S03]  /*70f30*/  BSSY.RECONVERGENT B1, `(.L_x_6075) ;  /* 0x000000e000017945 */ /* 0x000fe60003800200 */
[----:B------:R-:W-:-:S13]  /*70f40*/  ISETP.EQ.OR P0, PT, R41, -0x1, P0 ;  /* 0xffffffff2900780c */ /* 0x000fda0000702670 */
[----:B------:R-:W-:Y:S05]  /*70f50*/  @P0 BRA `(.L_x_6076) ;  /* 0x00000000001c0947 */ /* 0x000fea0003800000 */
[----:B------:R-:W-:Y:S01]  /*70f60*/  FSETP.NEU.FTZ.AND P0, PT, R7, R154, PT ;  /* 0x0000009a0700720b */ /* 0x000fe20003f1d000 */
[----:B------:R-:W-:Y:S02]  /*70f70*/  IMAD.MOV.U32 R9, RZ, RZ, R41 ;  /* 0x000000ffff097224 */ /* 0x000fe400078e0029 */
[----:B------:R-:W-:Y:S01]  /*70f80*/  IMAD.MOV.U32 R38, RZ, RZ, R6 ;  /* 0x000000ffff267224 */ /* 0x000fe200078e0006 */
[----:B------:R-:W-:Y:S01]  /*70f90*/  ISETP.GE.OR P0, PT, R6, R41, P0 ;  /* 0x000000290600720c */ /* 0x000fe20000706670 */
[----:B------:R-:W-:Y:S02]  /*70fa0*/  IMAD.MOV.U32 R8, RZ, RZ, R154 ;  /* 0x000000ffff087224 */ /* 0x000fe400078e009a */
[----:B------:R-:W-:-:S10]  /*70fb0*/  IMAD.MOV.U32 R157, RZ, RZ, R7 ;  /* 0x000000ffff9d7224 */ /* 0x000fd400078e0007 */
[----:B------:R-:W-:Y:S05]  /*70fc0*/  @P0 BRA `(.L_x_6077) ;  /* 0x0000000000100947 */ /* 0x000fea0003800000 */
.L_x_6076:
[----:B------:R-:W-:Y:S01]  /*70fd0*/  MOV R9, R6 ;  /* 0x0000000600097202 */ /* 0x000fe20000000f00 */
[----:B------:R-:W-:Y:S02]  /*70fe0*/  IMAD.MOV.U32 R38, RZ, RZ, R41 ;  /* 0x000000ffff267224 */ /* 0x000fe400078e0029 */
[----:B------:R-:W-:Y:S02]  /*70ff0*/  IMAD.MOV.U32 R8, RZ, RZ, R7 ;  /* 0x000000ffff087224 */ /* 0x000fe400078e0007 */
[----:B------:R-:W-:-:S07]  /*71000*/  IMAD.MOV.U32 R157, RZ, RZ, R154 ;  /* 0x000000ffff9d7224 */ /* 0x000fce00078e009a */
.L_x_6077:
[----:B------:R-:W-:Y:S05]  /*71010*/  BSYNC.RECONVERGENT B1 ;  /* 0x0000000000017941 */ /* 0x000fea0003800200 */
.L_x_6075:
[----:B------:R-:W-:Y:S01]  /*71020*/  FSETP.GT.FTZ.AND P0, PT, R8, R155, PT ;  /* 0x0000009b0800720b */ /* 0x000fe20003f14000 */
[----:B------:R-:W-:Y:S03]  /*71030*/  BSSY.RECONVERGENT B1, `(.L_x_6078) ;  /* 0x000000e000017945 */ /* 0x000fe60003800200 */
[----:B------:R-:W-:-:S13]  /*71040*/  ISETP.EQ.OR P0, PT, R40, -0x1, P0 ;  /* 0xffffffff2800780c */ /* 0x000fda0000702670 */
[----:B------:R-:W-:Y:S05]  /*71050*/  @P0 BRA `(.L_x_6079) ;  /* 0x00000000001c0947 */ /* 0x000fea0003800000 */
[----:B------:R-:W-:Y:S01]  /*71060*/  FSETP.NEU.FTZ.AND P0, PT, R8, R155, PT ;  /* 0x0000009b0800720b */ /* 0x000fe20003f1d000 */
[----:B------:R-:W-:Y:S01]  /*71070*/  IMAD.MOV.U32 R6, RZ, RZ, R40 ;  /* 0x000000ffff067224 */ /* 0x000fe200078e0028 */
[----:B------:R-:W-:Y:S01]  /*71080*/  MOV R41, R9 ;  /* 0x0000000900297202 */ /* 0x000fe20000000f00 */
[----:B------:R-:W-:Y:S01]  /*71090*/  IMAD.MOV.U32 R7, RZ, RZ, R155 ;  /* 0x000000ffff077224 */ /* 0x000fe200078e009b */
[----:B------:R-:W-:Y:S01]  /*710a0*/  ISETP.GE.OR P0, PT, R9, R40, P0 ;  /* 0x000000280900720c */ /* 0x000fe20000706670 */
[----:B------:R-:W-:-:S12]  /*710b0*/  IMAD.MOV.U32 R154, RZ, RZ, R8 ;  /* 0x000000ffff9a7224 */ /* 0x000fd800078e0008 */
[----:B------:R-:W-:Y:S05]  /*710c0*/  @P0 BRA `(.L_x_6080) ;  /* 0x0000000000100947 */ /* 0x000fea0003800000 */
.L_x_6079:
[----:B------:R-:W-:Y:S01]  /*710d0*/  IMAD.MOV.U32 R6, RZ, RZ, R9 ;  /* 0x000000ffff067224 */ /* 0x000fe200078e0009 */
[----:B------:R-:W-:Y:S01]  /*710e0*/  MOV R7, R8 ;  /* 0x0000000800077202 */ /* 0x000fe20000000f00 */
[----:B------:R-:W-:Y:S02]  /*710f0*/  IMAD.MOV.U32 R41, RZ, RZ, R40 ;  /* 0x000000ffff297224 */ /* 0x000fe400078e0028 */
[----:B------:R-:W-:-:S07]  /*71100*/  IMAD.MOV.U32 R154, RZ, RZ, R155 ;  /* 0x000000ffff9a7224 */ /* 0x000fce00078e009b */
.L_x_6080:
[----:B------:R-:W-:Y:S05]  /*71110*/  BSYNC.RECONVERGENT B1 ;  /* 0x0000000000017941 */ /* 0x000fea0003800200 */
.L_x_6078:
        /* <DEDUP_REMOVED lines=11> */
.L_x_6082:
[----:B------:R-:W-:Y:S02]  /*711d0*/  IMAD.MOV.U32 R9, RZ, RZ, R6 ;  /* 0x000000ffff097224 */ /* 0x000fe400078e0006 */
[----:B------:R-:W-:Y:S02]  /*711e0*/  IMAD.MOV.U32 R40, RZ, RZ, R43 ;  /* 0x000000ffff287224 */ /* 0x000fe400078e002b */
[----:B------:R-:W-:Y:S02]  /*711f0*/  IMAD.MOV.U32 R8, RZ, RZ, R7 ;  /* 0x000000ffff087224 */ /* 0x000fe400078e0007 */
[----:B------:R-:W-:-:S07]  /*71200*/  IMAD.MOV.U32 R155, RZ, RZ, R152 ;  /* 0x000000ffff9b7224 */ /* 0x000fce00078e0098 */
.L_x_6083:
[----:B------:R-:W-:Y:S05]  /*71210*/  BSYNC.RECONVERGENT B1 ;  /* 0x0000000000017941 */ /* 0x000fea0003800200 */
.L_x_6081:
        /* <DEDUP_REMOVED lines=11> */
.L_x_6085:
[----:B------:R-:W-:Y:S01]  /*712d0*/  IMAD.MOV.U32 R6, RZ, RZ, R9 ;  /* 0x000000ffff067224 */ /* 0x000fe200078e0009 */
[----:B------:R-:W-:Y:S01]  /*712e0*/  MOV R43, R42 ;  /* 0x0000002a002b7202 */ /* 0x000fe20000000f00 */
[----:B------:R-:W-:Y:S02]  /*712f0*/  IMAD.MOV.U32 R7, RZ, RZ, R8 ;  /* 0x000000ffff077224 */ /* 0x000fe400078e0008 */
[----:B------:R-:W-:-:S07]  /*71300*/  IMAD.MOV.U32 R152, RZ, RZ, R153 ;  /* 0x000000ffff987224 */ /* 0x000fce00078e0099 */
.L_x_6086:
[----:B------:R-:W-:Y:S05]  /*71310*/  BSYNC.RECONVERGENT B1 ;  /* 0x0000000000017941 */ /* 0x000fea0003800200 */
.L_x_6084:
        /* <DEDUP_REMOVED lines=11> */
.L_x_6088:
[----:B------:R-:W-:Y:S01]  /*713d0*/  IMAD.MOV.U32 R9, RZ, RZ, R6 ;  /* 0x000000ffff097224 */ /* 0x000fe200078e0006 */
[----:B------:R-:W-:Y:S01]  /*713e0*/  MOV R153, R150 ;  /* 0x0000009600997202 */ /* 0x000fe20000000f00 */
[----:B------:R-:W-:Y:S02]  /*713f0*/  IMAD.MOV.U32 R42, RZ, RZ, R45 ;  /* 0x000000ffff2a7224 */ /* 0x000fe400078e002d */
[----:B------:R-:W-:-:S07]  /*71400*/  IMAD.MOV.U32 R8, RZ, RZ, R7 ;  /* 0x000000ffff087224 */ /* 0x000fce00078e0007 */
.L_x_6089:
[----:B------:R-:W-:Y:S05]  /*71410*/  BSYNC.RECONVERGENT B1 ;  /* 0x0000000000017941 */ /* 0x000fea0003800200 */
.L_x_6087:
        /* <DEDUP_REMOVED lines=11> */
.L_x_6091:
[----:B------:R-:W-:Y:S01]  /*714d0*/  MOV R6, R9 ;  /* 0x0000000900067202 */ /* 0x000fe20000000f00 */
[----:B------:R-:W-:Y:S02]  /*714e0*/  IMAD.MOV.U32 R45, RZ, RZ, R44 ;  /* 0x000000ffff2d7224 */ /* 0x000fe400078e002c */
[----:B------:R-:W-:Y:S02]  /*714f0*/  IMAD.MOV.U32 R7, RZ, RZ, R8 ;  /* 0x000000ffff077224 */ /* 0x000fe400078e0008 */
[----:B------:R-:W-:-:S07]  /*71500*/  IMAD.MOV.U32 R150, RZ, RZ, R151 ;  /* 0x000000ffff967224 */ /* 0x000fce00078e0097 */
.L_x_6092:
[----:B------:R-:W-:Y:S05]  /*71510*/  BSYNC.RECONVERGENT B1 ;  /* 0x0000000000017941 */ /* 0x000fea0003800200 */
.L_x_6090:
        /* <DEDUP_REMOVED lines=11> */
.L_x_6094:
[----:B------:R-:W-:Y:S01]  /*715d0*/  IMAD.MOV.U32 R9, RZ, RZ, R6 ;  /* 0x000000ffff097224 */ /* 0x000fe200078e0006 */
[----:B------:R-:W-:Y:S01]  /*715e0*/  MOV R8, R7 ;  /* 0x0000000700087202 */ /* 0x000fe20000000f00 */
[----:B------:R-:W-:Y:S02]  /*715f0*/  IMAD.MOV.U32 R44, RZ, RZ, R47 ;  /* 0x000000ffff2c7224 */ /* 0x000fe400078e002f */
[----:B------:R-:W-:-:S07]  /*71600*/  IMAD.MOV.U32 R151, RZ, RZ, R148 ;  /* 0x000000ffff977224 */ /* 0x000fce00078e0094 */
.L_x_6095:
[----:B------:R-:W-:Y:S05]  /*71610*/  BSYNC.RECONVERGENT B1 ;  /* 0x0000000000017941 */ /* 0x000fea0003800200 */
.L_x_6093:
        /* <DEDUP_REMOVED lines=11> */
.L_x_6097:
[----:B------:R-:W-:Y:S02]  /*716d0*/  IMAD.MOV.U32 R6, RZ, RZ, R9 ;  /* 0x000000ffff067224 */ /* 0x000fe400078e0009 */
[----:B------:R-:W-:Y:S02]  /*716e0*/  IMAD.MOV.U32 R47, RZ, RZ, R46 ;  /* 0x000000ffff2f7224 */ /* 0x000fe400078e002e */
[----:B------:R-:W-:Y:S02]  /*716f0*/  IMAD.MOV.U32 R7, RZ, RZ, R8 ;  /* 0x000000ffff077224 */ /* 0x000fe400078e0008 */
[----:B------:R-:W-:-:S07]  /*71700*/  IMAD.MOV.U32 R148, RZ, RZ, R149 ;  /* 0x000000ffff947224 */ /* 0x000fce00078e0095 */
.L_x_6098:
[----:B------:R-:W-:Y:S05]  /*71710*/  BSYNC.RECONVERGENT B1 ;  /* 0x0000000000017941 */ /* 0x000fea0003800200 */
.L_x_6096:
        /* <DEDUP_REMOVED lines=11> */
.L_x_6100:
[----:B------:R-:W-:Y:S01]  /*717d0*/  IMAD.MOV.U32 R9, RZ, RZ, R6 ;  /* 0x000000ffff097224 */ /* 0x000fe200078e0006 */
[----:B------:R-:W-:Y:S01]  /*717e0*/  MOV R46, R49 ;  /* 0x00000031002e7202 */ /* 0x000fe20000000f00 */
[----:B------:R-:W-:Y:S02]  /*717f0*/  IMAD.MOV.U32 R8, RZ, RZ, R7 ;  /* 0x000000ffff087224 */ /* 0x000fe400078e0007 */
[----:B------:R-:W-:-:S07]  /*71800*/  IMAD.MOV.U32 R149, RZ, RZ, R146 ;  /* 0x000000ffff957224 */ /* 0x000fce00078e0092 */
.L_x_6101:
[----:B------:R-:W-:Y:S05]  /*71810*/  BSYNC.RECONVERGENT B1 ;  /* 0x0000000000017941 */ /* 0x000fea0003800200 */
.L_x_6099:
        /* <DEDUP_REMOVED lines=11> */
.L_x_6103:
[----:B------:R-:W-:Y:S01]  /*718d0*/  IMAD.MOV.U32 R6, RZ, RZ, R9 ;  /* 0x000000ffff067224 */ /* 0x000fe200078e0009 */
[----:B------:R-:W-:Y:S01]  /*718e0*/  MOV R146, R147 ;  /* 0x0000009300927202 */ /* 0x000fe20000000f00 */
[----:B------:R-:W-:Y:S02]  /*718f0*/  IMAD.MOV.U32 R49, RZ, RZ, R48 ;  /* 0x000000ffff317224 */ /* 0x000fe400078e0030 */
[----:B------:R-:W-:-:S07]  /*71900*/  IMAD.MOV.U32 R7, RZ, RZ, R8 ;  /* 0x000000ffff077224 */ /* 0x000fce00078e0008 */
.L_x_6104:
[----:B------:R-:W-:Y:S05]  /*71910*/  BSYNC.RECONVERGENT B1 ;  /* 0x0000000000017941 */ /* 0x000fea0003800200 */
.L_x_6102:
        /* <DEDUP_REMOVED lines=11> */
.L_x_6106:
[----:B------:R-:W-:Y:S01]  /*719d0*/  MOV R9, R6 ;  /* 0x0000000600097202 */ /* 0x000fe20000000f00 */
[----:B------:R-:W-:Y:S02]  /*719e0*/  IMAD.MOV.U32 R48, RZ, RZ, R51 ;  /* 0x000000ffff307224 */ /* 0x000fe400078e0033 */
[----:B------:R-:W-:Y:S02]  /*719f0*/  IMAD.MOV.U32 R8, RZ, RZ, R7 ;  /* 0x000000ffff087224 */ /* 0x000fe400078e0007 */
[----:B------:R-:W-:-:S07]  /*71a00*/  IMAD.MOV.U32 R147, RZ, RZ, R144 ;  /* 0x000000ffff937224 */ /* 0x000fce00078e0090 */
.L_x_6107:
[----:B------:R-:W-:Y:S05]  /*71a10*/  BSYNC.RECONVERGENT B1 ;  /* 0x0000000000017941 */ /* 0x000fea0003800200 */
.L_x_6105:
        /* <DEDUP_REMOVED lines=11> */
.L_x_6109:
[----:B------:R-:W-:Y:S01]  /*71ad0*/  IMAD.MOV.U32 R6, RZ, RZ, R9 ;  /* 0x000000ffff067224 */ /* 0x000fe200078e0009 */
[----:B------:R-:W-:Y:S01]  /*71ae0*/  MOV R7, R8 ;  /* 0x0000000800077202 */ /* 0x000fe20000000f00 */
[----:B------:R-:W-:Y:S02]  /*71af0*/  IMAD.MOV.U32 R51, RZ, RZ, R50 ;  /* 0x000000ffff337224 */ /* 0x000fe400078e0032 */
[----:B------:R-:W-:-:S07]  /*71b00*/  IMAD.MOV.U32 R144, RZ, RZ, R145 ;  /* 0x000000ffff907224 */ /* 0x000fce00078e0091 */
.L_x_6110:
[----:B------:R-:W-:Y:S05]  /*71b10*/  BSYNC.RECONVERGENT B1 ;  /* 0x0000000000017941 */ /* 0x000fea0003800200 */
.L_x_6108:
        /* <DEDUP_REMOVED lines=11> */
.L_x_6112:
[----:B------:R-:W-:Y:S02]  /*71bd0*/  IMAD.MOV.U32 R9, RZ, RZ, R6 ;  /* 0x000000ffff097224 */ /* 0x000fe400078e0006 */
[----:B------:R-:W-:Y:S02]  /*71be0*/  IMAD.MOV.U32 R50, RZ, RZ, R53 ;  /* 0x000000ffff327224 */ /* 0x000fe400078e0035 */
[----:B------:R-:W-:Y:S02]  /*71bf0*/  IMAD.MOV.U32 R8, RZ, RZ, R7 ;  /* 0x000000ffff087224 */ /* 0x000fe400078e0007 */
[----:B------:R-:W-:-:S07]  /*71c00*/  IMAD.MOV.U32 R145, RZ, RZ, R142 ;  /* 0x000000ffff917224 */ /* 0x000fce00078e008e */
.L_x_6113:
[----:B------:R-:W-:Y:S05]  /*71c10*/  BSYNC.RECONVERGENT B1 ;  /* 0x0000000000017941 */ /* 0x000fea0003800200 */
.L_x_6111:
        /* <DEDUP_REMOVED lines=11> */
.L_x_6115:
[----:B------:R-:W-:Y:S01]  /*71cd0*/  IMAD.MOV.U32 R6, RZ, RZ, R9 ;  /* 0x000000ffff067224 */ /* 0x000fe200078e0009 */
[----:B------:R-:W-:Y:S01]  /*71ce0*/  MOV R53, R52 ;  /* 0x0000003400357202 */ /* 0x000fe20000000f00 */
[----:B------:R-:W-:Y:S02]  /*71cf0*/  IMAD.MOV.U32 R7, RZ, RZ, R8 ;  /* 0x000000ffff077224 */ /* 0x000fe400078e0008 */
[----:B------:R-:W-:-:S07]  /*71d00*/  IMAD.MOV.U32 R142, RZ, RZ, R143 ;  /* 0x000000ffff8e7224 */ /* 0x000fce00078e008f */
.L_x_6116:
[----:B------:R-:W-:Y:S05]  /*71d10*/  BSYNC.RECONVERGENT B1 ;  /* 0x0000000000017941 */ /* 0x000fea0003800200 */
.L_x_6114:
        /* <DEDUP_REMOVED lines=11> */
.L_x_6118:
[----:B------:R-:W-:Y:S01]  /*71dd0*/  IMAD.MOV.U32 R9, RZ, RZ, R6 ;  /* 0x000000ffff097224 */ /* 0x000fe200078e0006 */
[----:B------:R-:W-:Y:S01]  /*71de0*/  MOV R143, R140 ;  /* 0x0000008c008f7202 */ /* 0x000fe20000000f00 */
[----:B------:R-:W-:Y:S02]  /*71df0*/  IMAD.MOV.U32 R52, RZ, RZ, R55 ;  /* 0x000000ffff347224 */ /* 0x000fe400078e0037 */
[----:B------:R-:W-:-:S07]  /*71e00*/  IMAD.MOV.U32 R8, RZ, RZ, R7 ;  /* 0x000000ffff087224 */ /* 0x000fce00078e0007 */
.L_x_6119:
[----:B------:R-:W-:Y:S05]  /*71e10*/  BSYNC.RECONVERGENT B1 ;  /* 0x0000000000017941 */ /* 0x000fea0003800200 */
.L_x_6117:
        /* <DEDUP_REMOVED lines=11> */
.L_x_6121:
[----:B------:R-:W-:Y:S01]  /*71ed0*/  MOV R6, R9 ;  /* 0x0000000900067202 */ /* 0x000fe20000000f00 */
[----:B------:R-:W-:Y:S02]  /*71ee0*/  IMAD.MOV.U32 R55, RZ, RZ, R54 ;  /* 0x000000ffff377224 */ /* 0x000fe400078e0036 */
[----:B------:R-:W-:Y:S02]  /*71ef0*/  IMAD.MOV.U32 R7, RZ, RZ, R8 ;  /* 0x000000ffff077224 */ /* 0x000fe400078e0008 */
[----:B------:R-:W-:-:S07]  /*71f00*/  IMAD.MOV.U32 R140, RZ, RZ, R141 ;  /* 0x000000ffff8c7224 */ /* 0x000fce00078e008d */
.L_x_6122:
[----:B------:R-:W-:Y:S05]  /*71f10*/  BSYNC.RECONVERGENT B1 ;  /* 0x0000000000017941 */ /* 0x000fea0003800200 */
.L_x_6120:
        /* <DEDUP_REMOVED lines=11> */
.L_x_6124:
[----:B------:R-:W-:Y:S01]  /*71fd0*/  IMAD.MOV.U32 R9, RZ, RZ, R6 ;  /* 0x000000ffff097224 */ /* 0x000fe200078e0006 */
[----:B------:R-:W-:Y:S01]  /*71fe0*/  MOV R8, R7 ;  /* 0x0000000700087202 */ /* 0x000fe20000000f00 */
[----:B------:R-:W-:Y:S02]  /*71ff0*/  IMAD.MOV.U32 R54, RZ, RZ, R57 ;  /* 0x000000ffff367224 */ /* 0x000fe400078e0039 */
[----:B------:R-:W-:-:S07]  /*72000*/  IMAD.MOV.U32 R141, RZ, RZ, R138 ;  /* 0x000000ffff8d7224 */ /* 0x000fce00078e008a */
.L_x_6125:
[----:B------:R-:W-:Y:S05]  /*72010*/  BSYNC.RECONVERGENT B1 ;  /* 0x0000000000017941 */ /* 0x000fea0003800200 */
.L_x_6123:
        /* <DEDUP_REMOVED lines=11> */
.L_x_6127:
[----:B------:R-:W-:Y:S02]  /*720d0*/  IMAD.MOV.U32 R6, RZ, RZ, R9 ;  /* 0x000000ffff067224 */ /* 0x000fe400078e0009 */
[----:B------:R-:W-:Y:S02]  /*720e0*/  IMAD.MOV.U32 R57, RZ, RZ, R56 ;  /* 0x000000ffff397224 */ /* 0x000fe400078e0038 */
[----:B------:R-:W-:Y:S02]  /*720f0*/  IMAD.MOV.U32 R7, RZ, RZ, R8 ;  /* 0x000000ffff077224 */ /* 0x000fe400078e0008 */
[----:B------:R-:W-:-:S07]  /*72100*/  IMAD.MOV.U32 R138, RZ, RZ, R139 ;  /* 0x000000ffff8a7224 */ /* 0x000fce00078e008b */
.L_x_6128:
[----:B------:R-:W-:Y:S05]  /*72110*/  BSYNC.RECONVERGENT B1 ;  /* 0x0000000000017941 */ /* 0x000fea0003800200 */
.L_x_6126:
        /* <DEDUP_REMOVED lines=11> */
.L_x_6130:
[----:B------:R-:W-:Y:S01]  /*721d0*/  IMAD.MOV.U32 R9, RZ, RZ, R6 ;  /* 0x000000ffff097224 */ /* 0x000fe200078e0006 */
[----:B------:R-:W-:Y:S01]  /*721e0*/  MOV R56, R59 ;  /* 0x0000003b00387202 */ /* 0x000fe20000000f00 */
[----:B------:R-:W-:Y:S02]  /*721f0*/  IMAD.MOV.U32 R8, RZ, RZ, R7 ;  /* 0x000000ffff087224 */ /* 0x000fe400078e0007 */
[----:B------:R-:W-:-:S07]  /*72200*/  IMAD.MOV.U32 R139, RZ, RZ, R136 ;  /* 0x000000ffff8b7224 */ /* 0x000fce00078e0088 */
.L_x_6131:
[----:B------:R-:W-:Y:S05]  /*72210*/  BSYNC.RECONVERGENT B1 ;  /* 0x0000000000017941 */ /* 0x000fea0003800200 */
.L_x_6129:
        /* <DEDUP_REMOVED lines=11> */
.L_x_6133:
[----:B------:R-:W-:Y:S01]  /*722d0*/  IMAD.MOV.U32 R6, RZ, RZ, R9 ;  /* 0x000000ffff067224 */ /* 0x000fe200078e0009 */
[----:B------:R-:W-:Y:S01]  /*722e0*/  MOV R136, R137 ;  /* 0x0000008900887202 */ /* 0x000fe20000000f00 */
[----:B------:R-:W-:Y:S02]  /*722f0*/  IMAD.MOV.U32 R59, RZ, RZ, R58 ;  /* 0x000000ffff3b7224 */ /* 0x000fe400078e003a */
[----:B------:R-:W-:-:S07]  /*72300*/  IMAD.MOV.U32 R7, RZ, RZ, R8 ;  /* 0x000000ffff077224 */ /* 0x000fce00078e0008 */
.L_x_6134:
[----:B------:R-:W-:Y:S05]  /*72310*/  BSYNC.RECONVERGENT B1 ;  /* 0x0000000000017941 */ /* 0x000fea0003800200 */
.L_x_6132:
        /* <DEDUP_REMOVED lines=11> */
.L_x_6136:
[----:B------:R-:W-:Y:S01]  /*723d0*/  MOV R9, R6 ;  /* 0x0000000600097202 */ /* 0x000fe20000000f00 */
[----:B------:R-:W-:Y:S02]  /*723e0*/  IMAD.MOV.U32 R58, RZ, RZ, R61 ;  /* 0x000000ffff3a7224 */ /* 0x000fe400078e003d */
[----:B------:R-:W-:Y:S02]  /*723f0*/  IMAD.MOV.U32 R8, RZ, RZ, R7 ;  /* 0x000000ffff087224 */ /* 0x000fe400078e0007 */
[----:B------:R-:W-:-:S07]  /*72400*/  IMAD.MOV.U32 R137, RZ, RZ, R134 ;  /* 0x000000ffff897224 */ /* 0x000fce00078e0086 */
.L_x_6137:
[----:B------:R-:W-:Y:S05]  /*72410*/  BSYNC.RECONVERGENT B1 ;  /* 0x0000000000017941 */ /* 0x000fea0003800200 */
.L_x_6135:
        /* <DEDUP_REMOVED lines=11> */
.L_x_6139:
[----:B------:R-:W-:Y:S01]  /*724d0*/  IMAD.MOV.U32 R6, RZ, RZ, R9 ;  /* 0x000000ffff067224 */ /* 0x000fe200078e0009 */
[----:B------:R-:W-:Y:S01]  /*724e0*/  MOV R7, R8 ;  /* 0x0000000800077202 */ /* 0x000fe20000000f00 */
[----:B------:R-:W-:Y:S02]  /*724f0*/  IMAD.MOV.U32 R61, RZ, RZ, R60 ;  /* 0x000000ffff3d7224 */ /* 0x000fe400078e003c */
[----:B------:R-:W-:-:S07]  /*72500*/  IMAD.MOV.U32 R134, RZ, RZ, R135 ;  /* 0x000000ffff867224 */ /* 0x000fce00078e0087 */
.L_x_6140:
[----:B------:R-:W-:Y:S05]  /*72510*/  BSYNC.RECONVERGENT B1 ;  /* 0x0000000000017941 */ /* 0x000fea0003800200 */
.L_x_6138:
        /* <DEDUP_REMOVED lines=11> */
.L_x_6142:
[----:B------:R-:W-:Y:S02]  /*725d0*/  IMAD.MOV.U32 R9, RZ, RZ, R6 ;  /* 0x000000ffff097224 */ /* 0x000fe400078e0006 */
[----:B------:R-:W-:Y:S02]  /*725e0*/  IMAD.MOV.U32 R60, RZ, RZ, R63 ;  /* 0x000000ffff3c7224 */ /* 0x000fe400078e003f */
[----:B------:R-:W-:Y:S02]  /*725f0*/  IMAD.MOV.U32 R8, RZ, RZ, R7 ;  /* 0x000000ffff087224 */ /* 0x000fe400078e0007 */
[----:B------:R-:W-:-:S07]  /*72600*/  IMAD.MOV.U32 R135, RZ, RZ, R132 ;  /* 0x000000ffff877224 */ /* 0x000fce00078e0084 */
.L_x_6143:
[----:B------:R-:W-:Y:S05]  /*72610*/  BSYNC.RECONVERGENT B1 ;  /* 0x0000000000017941 */ /* 0x000fea0003800200 */
.L_x_6141:
        /* <DEDUP_REMOVED lines=11> */
.L_x_6145:
[----:B------:R-:W-:Y:S01]  /*726d0*/  IMAD.MOV.U32 R6, RZ, RZ, R9 ;  /* 0x000000ffff067224 */ /* 0x000fe200078e0009 */
[----:B------:R-:W-:Y:S01]  /*726e0*/  MOV R63, R62 ;  /* 0x0000003e003f7202 */ /* 0x000fe20000000f00 */
[----:B------:R-:W-:Y:S02]  /*726f0*/  IMAD.MOV.U32 R7, RZ, RZ, R8 ;  /* 0x000000ffff077224 */ /* 0x000fe400078e0008 */
[----:B------:R-:W-:-:S07]  /*72700*/  IMAD.MOV.U32 R132, RZ, RZ, R133 ;  /* 0x000000ffff847224 */ /* 0x000fce00078e0085 */
.L_x_6146:
[----:B------:R-:W-:Y:S05]  /*72710*/  BSYNC.RECONVERGENT B1 ;  /* 0x0000000000017941 */ /* 0x000fea0003800200 */
.L_x_6144:
        /* <DEDUP_REMOVED lines=11> */
.L_x_6148:
[----:B------:R-:W-:Y:S01]  /*727d0*/  IMAD.MOV.U32 R9, RZ, RZ, R6 ;  /* 0x000000ffff097224 */ /* 0x000fe200078e0006 */
[----:B------:R-:W-:Y:S01]  /*727e0*/  MOV R133, R130 ;  /* 0x0000008200857202 */ /* 0x000fe20000000f00 */
[----:B------:R-:W-:Y:S02]  /*727f0*/  IMAD.MOV.U32 R62, RZ, RZ, R65 ;  /* 0x000000ffff3e7224 */ /* 0x000fe400078e0041 */
[----:B------:R-:W-:-:S07]  /*72800*/  IMAD.MOV.U32 R8, RZ, RZ, R7 ;  /* 0x000000ffff087224 */ /* 0x000fce00078e0007 */
.L_x_6149:
[----:B------:R-:W-:Y:S05]  /*72810*/  BSYNC.RECONVERGENT B1 ;  /* 0x0000000000017941 */ /* 0x000fea0003800200 */
.L_x_6147:
        /* <DEDUP_REMOVED lines=11> */
.L_x_6151:
[----:B------:R-:W-:Y:S01]  /*728d0*/  MOV R6, R9 ;  /* 0x0000000900067202 */ /* 0x000fe20000000f00 */
[----:B------:R-:W-:Y:S02]  /*728e0*/  IMAD.MOV.U32 R65, RZ, RZ, R64 ;  /* 0x000000ffff417224 */ /* 0x000fe400078e0040 */
[----:B------:R-:W-:Y:S02]  /*728f0*/  IMAD.MOV.U32 R7, RZ, RZ, R8 ;  /* 0x000000ffff077224 */ /* 0x000fe400078e0008 */
[----:B------:R-:W-:-:S07]  /*72900*/  IMAD.MOV.U32 R130, RZ, RZ, R131 ;  /* 0x000000ffff827224 */ /* 0x000fce00078e0083 */
.L_x_6152:
[----:B------:R-:W-:Y:S05]  /*72910*/  BSYNC.RECONVERGENT B1 ;  /* 0x0000000000017941 */ /* 0x000fea0003800200 */
.L_x_6150:
        /* <DEDUP_REMOVED lines=11> */
.L_x_6154:
[----:B------:R-:W-:Y:S01]  /*729d0*/  IMAD.MOV.U32 R9, RZ, RZ, R6 ;  /* 0x000000ffff097224 */ /* 0x000fe200078e0006 */
[----:B------:R-:W-:Y:S01]  /*729e0*/  MOV R8, R7 ;  /* 0x0000000700087202 */ /* 0x000fe20000000f00 */
[----:B------:R-:W-:Y:S02]  /*729f0*/  IMAD.MOV.U32 R64, RZ, RZ, R67 ;  /* 0x000000ffff407224 */ /* 0x000fe400078e0043 */
[----:B------:R-:W-:-:S07]  /*72a00*/  IMAD.MOV.U32 R131, RZ, RZ, R128 ;  /* 0x000000ffff837224 */ /* 0x000fce00078e0080 */
.L_x_6155:
[----:B------:R-:W-:Y:S05]  /*72a10*/  BSYNC.RECONVERGENT B1 ;  /* 0x0000000000017941 */ /* 0x000fea0003800200 */
.L_x_6153:
        /* <DEDUP_REMOVED lines=11> */
.L_x_6157:
[----:B------:R-:W-:Y:S02]  /*72ad0*/  IMAD.MOV.U32 R6, RZ, RZ, R9 ;  /* 0x000000ffff067224 */ /* 0x000fe400078e0009 */
[----:B------:R-:W-:Y:S02]  /*72ae0*/  IMAD.MOV.U32 R67, RZ, RZ, R66 ;  /* 0x000000ffff437224 */ /* 0x000fe400078e0042 */
[----:B------:R-:W-:Y:S02]  /*72af0*/  IMAD.MOV.U32 R7, RZ, RZ, R8 ;  /* 0x000000ffff077224 */ /* 0x000fe400078e0008 */
[----:B------:R-:W-:-:S07]  /*72b00*/  IMAD.MOV.U32 R128, RZ, RZ, R129 ;  /* 0x000000ffff807224 */ /* 0x000fce00078e0081 */
.L_x_6158:
[----:B------:R-:W-:Y:S05]  /*72b10*/  BSYNC.RECONVERGENT B1 ;  /* 0x0000000000017941 */ /* 0x000fea0003800200 */
.L_x_6156:
        /* <DEDUP_REMOVED lines=11> */
.L_x_6160:
[----:B------:R-:W-:Y:S01]  /*72bd0*/  IMAD.MOV.U32 R9, RZ, RZ, R6 ;  /* 0x000000ffff097224 */ /* 0x000fe200078e0006 */
[----:B------:R-:W-:Y:S01]  /*72be0*/  MOV R66, R69 ;  /* 0x0000004500427202 */ /* 0x000fe20000000f00 */
[----:B------:R-:W-:Y:S02]  /*72bf0*/  IMAD.MOV.U32 R8, RZ, RZ, R7 ;  /* 0x000000ffff087224 */ /* 0x000fe400078e0007 */
[----:B------:R-:W-:-:S07]  /*72c00*/  IMAD.MOV.U32 R129, RZ, RZ, R126 ;  /* 0x000000ffff817224 */ /* 0x000fce00078e007e */
.L_x_6161:
[----:B------:R-:W-:Y:S05]  /*72c10*/  BSYNC.RECONVERGENT B1 ;  /* 0x0000000000017941 */ /* 0x000fea0003800200 */
.L_x_6159:
        /* <DEDUP_REMOVED lines=11> */
.L_x_6163:
[----:B------:R-:W-:Y:S01]  /*72cd0*/  IMAD.MOV.U32 R6, RZ, RZ, R9 ;  /* 0x000000ffff067224 */ /* 0x000fe200078e0009 */
[----:B------:R-:W-:Y:S01]  /*72ce0*/  MOV R126, R127 ;  /* 0x0000007f007e7202 */ /* 0x000fe20000000f00 */
[----:B------:R-:W-:Y:S02]  /*72cf0*/  IMAD.MOV.U32 R69, RZ, RZ, R68 ;  /* 0x000000ffff457224 */ /* 0x000fe400078e0044 */
[----:B------:R-:W-:-:S07]  /*72d00*/  IMAD.MOV.U32 R7, RZ, RZ, R8 ;  /* 0x000000ffff077224 */ /* 0x000fce00078e0008 */
.L_x_6164:
[----:B------:R-:W-:Y:S05]  /*72d10*/  BSYNC.RECONVERGENT B1 ;  /* 0x0000000000017941 */ /* 0x000fea0003800200 */
.L_x_6162:
        /* <DEDUP_REMOVED lines=11> */
.L_x_6166:
[----:B------:R-:W-:Y:S01]  /*72dd0*/  MOV R9, R6 ;  /* 0x0000000600097202 */ /* 0x000fe20000000f00 */
[----:B------:R-:W-:Y:S02]  /*72de0*/  IMAD.MOV.U32 R68, RZ, RZ, R71 ;  /* 0x000000ffff447224 */ /* 0x000fe400078e0047 */
[----:B------:R-:W-:Y:S02]  /*72df0*/  IMAD.MOV.U32 R8, RZ, RZ, R7 ;  /* 0x000000ffff087224 */ /* 0x000fe400078e0007 */
[----:B------:R-:W-:-:S07]  /*72e00*/  IMAD.MOV.U32 R127, RZ, RZ, R124 ;  /* 0x000000ffff7f7224 */ /* 0x000fce00078e007c */
.L_x_6167:
[----:B------:R-:W-:Y:S05]  /*72e10*/  BSYNC.RECONVERGENT B1 ;  /* 0x0000000000017941 */ /* 0x000fea0003800200 */
.L_x_6165:
        /* <DEDUP_REMOVED lines=11> */
.L_x_6169:
[----:B------:R-:W-:Y:S01]  /*72ed0*/  IMAD.MOV.U32 R6, RZ, RZ, R9 ;  /* 0x000000ffff067224 */ /* 0x000fe200078e0009 */
[----:B------:R-:W-:Y:S01]  /*72ee0*/  MOV R7, R8 ;  /* 0x0000000800077202 */ /* 0x000fe20000000f00 */
[----:B------:R-:W-:Y:S02]  /*72ef0*/  IMAD.MOV.U32 R71, RZ, RZ, R70 ;  /* 0x000000ffff477224 */ /* 0x000fe400078e0046 */
[----:B------:R-:W-:-:S07]  /*72f00*/  IMAD.MOV.U32 R124, RZ, RZ, R125 ;  /* 0x000000ffff7c7224 */ /* 0x000fce00078e007d */
.L_x_6170:
[----:B------:R-:W-:Y:S05]  /*72f10*/  BSYNC.RECONVERGENT B1 ;  /* 0x0000000000017941 */ /* 0x000fea0003800200 */
.L_x_6168:
        /* <DEDUP_REMOVED lines=11> */
.L_x_6172:
[----:B------:R-:W-:Y:S02]  /*72fd0*/  IMAD.MOV.U32 R9, RZ, RZ, R6 ;  /* 0x000000ffff097224 */ /* 0x000fe400078e0006 */
[----:B------:R-:W-:Y:S02]  /*72fe0*/  IMAD.MOV.U32 R70, RZ, RZ, R73 ;  /* 0x000000ffff467224 */ /* 0x000fe400078e0049 */
[----:B------:R-:W-:Y:S02]  /*72ff0*/  IMAD.MOV.U32 R8, RZ, RZ, R7 ;  /* 0x000000ffff087224 */ /* 0x000fe400078e0007 */
[----:B------:R-:W-:-:S07]  /*73000*/  IMAD.MOV.U32 R125, RZ, RZ, R122 ;  /* 0x000000ffff7d7224 */ /* 0x000fce00078e007a */
.L_x_6173:
[----:B------:R-:W-:Y:S05]  /*73010*/  BSYNC.RECONVERGENT B1 ;  /* 0x0000000000017941 */ /* 0x000fea0003800200 */
.L_x_6171:
        /* <DEDUP_REMOVED lines=11> */
.L_x_6175:
[----:B------:R-:W-:Y:S01]  /*730d0*/  IMAD.MOV.U32 R6, RZ, RZ, R9 ;  /* 0x000000ffff067224 */ /* 0x000fe200078e0009 */
[----:B------:R-:W-:Y:S01]  /*730e0*/  MOV R73, R72 ;  /* 0x0000004800497202 */ /* 0x000fe20000000f00 */
[----:B------:R-:W-:Y:S02]  /*730f0*/  IMAD.MOV.U32 R7, RZ, RZ, R8 ;  /* 0x000000ffff077224 */ /* 0x000fe400078e0008 */
[----:B------:R-:W-:-:S07]  /*73100*/  IMAD.MOV.U32 R122, RZ, RZ, R123 ;  /* 0x000000ffff7a7224 */ /* 0x000fce00078e007b */
.L_x_6176:
[----:B------:R-:W-:Y:S05]  /*73110*/  BSYNC.RECONVERGENT B1 ;  /* 0x0000000000017941 */ /* 0x000fea0003800200 */
.L_x_6174:
        /* <DEDUP_REMOVED lines=11> */
.L_x_6178:
[----:B------:R-:W-:Y:S01]  /*731d0*/  IMAD.MOV.U32 R9, RZ, RZ, R6 ;  /* 0x000000ffff097224 */ /* 0x000fe200078e0006 */
[----:B------:R-:W-:Y:S01]  /*731e0*/  MOV R123, R120 ;  /* 0x00000078007b7202 */ /* 0x000fe20000000f00 */
[----:B------:R-:W-:Y:S02]  /*731f0*/  IMAD.MOV.U32 R72, RZ, RZ, R75 ;  /* 0x000000ffff487224 */ /* 0x000fe400078e004b */
[----:B------:R-:W-:-:S07]  /*73200*/  IMAD.MOV.U32 R8, RZ, RZ, R7 ;  /* 0x000000ffff087224 */ /* 0x000fce00078e0007 */
.L_x_6179:
[----:B------:R-:W-:Y:S05]  /*73210*/  BSYNC.RECONVERGENT B1 ;  /* 0x0000000000017941 */ /* 0x000fea0003800200 */
.L_x_6177:
        /* <DEDUP_REMOVED lines=11> */
.L_x_6181:
[----:B------:R-:W-:Y:S01]  /*732d0*/  MOV R6, R9 ;  /* 0x0000000900067202 */ /* 0x000fe20000000f00 */
[----:B------:R-:W-:Y:S02]  /*732e0*/  IMAD.MOV.U32 R75, RZ, RZ, R74 ;  /* 0x000000ffff4b7224 */ /* 0x000fe400078e004a */
[----:B------:R-:W-:Y:S02]  /*732f0*/  IMAD.MOV.U32 R7, RZ, RZ, R8 ;  /* 0x000000ffff077224 */ /* 0x000fe400078e0008 */
[----:B------:R-:W-:-:S07]  /*73300*/  IMAD.MOV.U32 R120, RZ, RZ, R121 ;  /* 0x000000ffff787224 */ /* 0x000fce00078e0079 */
.L_x_6182:
[----:B------:R-:W-:Y:S05]  /*73310*/  BSYNC.RECONVERGENT B1 ;  /* 0x0000000000017941 */ /* 0x000fea0003800200 */
.L_x_6180:
        /* <DEDUP_REMOVED lines=11> */
.L_x_6184:
[----:B------:R-:W-:Y:S01]  /*733d0*/  IMAD.MOV.U32 R9, RZ, RZ, R6 ;  /* 0x000000ffff097224 */ /* 0x000fe200078e0006 */
[----:B------:R-:W-:Y:S01]  /*733e0*/  MOV R8, R7 ;  /* 0x0000000700087202 */ /* 0x000fe20000000f00 */
[----:B------:R-:W-:Y:S02]  /*733f0*/  IMAD.MOV.U32 R74, RZ, RZ, R77 ;  /* 0x000000ffff4a7224 */ /* 0x000fe400078e004d */
[----:B------:R-:W-:-:S07]  /*73400*/  IMAD.MOV.U32 R121, RZ, RZ, R118 ;  /* 0x000000ffff797224 */ /* 0x000fce00078e0076 */
.L_x_6185:
[----:B------:R-:W-:Y:S05]  /*73410*/  BSYNC.RECONVERGENT B1 ;  /* 0x0000000000017941 */ /* 0x000fea0003800200 */
.L_x_6183:
        /* <DEDUP_REMOVED lines=11> */
.L_x_6187:
[----:B------:R-:W-:Y:S02]  /*734d0*/  IMAD.MOV.U32 R6, RZ, RZ, R9 ;  /* 0x000000ffff067224 */ /* 0x000fe400078e0009 */
[----:B------:R-:W-:Y:S02]  /*734e0*/  IMAD.MOV.U32 R77, RZ, RZ, R76 ;  /* 0x000000ffff4d7224 */ /* 0x000fe400078e004c */
[----:B------:R-:W-:Y:S02]  /*734f0*/  IMAD.MOV.U32 R7, RZ, RZ, R8 ;  /* 0x000000ffff077224 */ /* 0x000fe400078e0008 */
[----:B------:R-:W-:-:S07]  /*73500*/  IMAD.MOV.U32 R118, RZ, RZ, R119 ;  /* 0x000000ffff767224 */ /* 0x000fce00078e0077 */
.L_x_6188:
[----:B------:R-:W-:Y:S05]  /*73510*/  BSYNC.RECONVERGENT B1 ;  /* 0x0000000000017941 */ /* 0x000fea0003800200 */
.L_x_6186:
        /* <DEDUP_REMOVED lines=11> */
.L_x_6190:
[----:B------:R-:W-:Y:S01]  /*735d0*/  IMAD.MOV.U32 R9, RZ, RZ, R6 ;  /* 0x000000ffff097224 */ /* 0x000fe200078e0006 */
[----:B------:R-:W-:Y:S01]  /*735e0*/  MOV R76, R79 ;  /* 0x0000004f004c7202 */ /* 0x000fe20000000f00 */
[----:B------:R-:W-:Y:S02]  /*735f0*/  IMAD.MOV.U32 R8, RZ, RZ, R7 ;  /* 0x000000ffff087224 */ /* 0x000fe400078e0007 */
[----:B------:R-:W-:-:S07]  /*73600*/  IMAD.MOV.U32 R119, RZ, RZ, R116 ;  /* 0x000000ffff777224 */ /* 0x000fce00078e0074 */
.L_x_6191:
[----:B------:R-:W-:Y:S05]  /*73610*/  BSYNC.RECONVERGENT B1 ;  /* 0x0000000000017941 */ /* 0x000fea0003800200 */
.L_x_6189:
        /* <DEDUP_REMOVED lines=11> */
.L_x_6193:
[----:B------:R-:W-:Y:S01]  /*736d0*/  IMAD.MOV.U32 R6, RZ, RZ, R9 ;  /* 0x000000ffff067224 */ /* 0x000fe200078e0009 */
[----:B------:R-:W-:Y:S01]  /*736e0*/  MOV R116, R117 ;  /* 0x0000007500747202 */ /* 0x000fe20000000f00 */
[----:B------:R-:W-:Y:S02]  /*736f0*/  IMAD.MOV.U32 R79, RZ, RZ, R78 ;  /* 0x000000ffff4f7224 */ /* 0x000fe400078e004e */
[----:B------:R-:W-:-:S07]  /*73700*/  IMAD.MOV.U32 R7, RZ, RZ, R8 ;  /* 0x000000ffff077224 */ /* 0x000fce00078e0008 */
.L_x_6194:
[----:B------:R-:W-:Y:S05]  /*73710*/  BSYNC.RECONVERGENT B1 ;  /* 0x0000000000017941 */ /* 0x000fea0003800200 */
.L_x_6192:
        /* <DEDUP_REMOVED lines=11> */
.L_x_6196:
[----:B------:R-:W-:Y:S01]  /*737d0*/  MOV R9, R6 ;  /* 0x0000000600097202 */ /* 0x000fe20000000f00 */
[----:B------:R-:W-:Y:S02]  /*737e0*/  IMAD.MOV.U32 R78, RZ, RZ, R81 ;  /* 0x000000ffff4e7224 */ /* 0x000fe400078e0051 */
[----:B------:R-:W-:Y:S02]  /*737f0*/  IMAD.MOV.U32 R8, RZ, RZ, R7 ;  /* 0x000000ffff087224 */ /* 0x000fe400078e0007 */
[----:B------:R-:W-:-:S07]  /*73800*/  IMAD.MOV.U32 R117, RZ, RZ, R114 ;  /* 0x000000ffff757224 */ /* 0x000fce00078e0072 */
.L_x_6197:
[----:B------:R-:W-:Y:S05]  /*73810*/  BSYNC.RECONVERGENT B1 ;  /* 0x0000000000017941 */ /* 0x000fea0003800200 */
.L_x_6195:
        /* <DEDUP_REMOVED lines=11> */
.L_x_6199:
[----:B------:R-:W-:Y:S01]  /*738d0*/  IMAD.MOV.U32 R6, RZ, RZ, R9 ;  /* 0x000000ffff067224 */ /* 0x000fe200078e0009 */
[----:B------:R-:W-:Y:S01]  /*738e0*/  MOV R7, R8 ;  /* 0x0000000800077202 */ /* 0x000fe20000000f00 */
[----:B------:R-:W-:Y:S02]  /*738f0*/  IMAD.MOV.U32 R81, RZ, RZ, R80 ;  /* 0x000000ffff517224 */ /* 0x000fe400078e0050 */
[----:B------:R-:W-:-:S07]  /*73900*/  IMAD.MOV.U32 R114, RZ, RZ, R115 ;  /* 0x000000ffff727224 */ /* 0x000fce00078e0073 */
.L_x_6200:
[----:B------:R-:W-:Y:S05]  /*73910*/  BSYNC.RECONVERGENT B1 ;  /* 0x0000000000017941 */ /* 0x000fea0003800200 */
.L_x_6198:
        /* <DEDUP_REMOVED lines=11> */
.L_x_6202:
[----:B------:R-:W-:Y:S02]  /*739d0*/  IMAD.MOV.U32 R9, RZ, RZ, R6 ;  /* 0x000000ffff097224 */ /* 0x000fe400078e0006 */
[----:B------:R-:W-:Y:S02]  /*739e0*/  IMAD.MOV.U32 R80, RZ, RZ, R83 ;  /* 0x000000ffff507224 */ /* 0x000fe400078e0053 */
[----:B------:R-:W-:Y:S02]  /*739f0*/  IMAD.MOV.U32 R8, RZ, RZ, R7 ;  /* 0x000000ffff087224 */ /* 0x000fe400078e0007 */
[----:B------:R-:W-:-:S07]  /*73a00*/  IMAD.MOV.U32 R115, RZ, RZ, R112 ;  /* 0x000000ffff737224 */ /* 0x000fce00078e0070 */
.L_x_6203:
[----:B------:R-:W-:Y:S05]  /*73a10*/  BSYNC.RECONVERGENT B1 ;  /* 0x0000000000017941 */ /* 0x000fea0003800200 */
.L_x_6201:
        /* <DEDUP_REMOVED lines=11> */
.L_x_6205:
[----:B------:R-:W-:Y:S01]  /*73ad0*/  IMAD.MOV.U32 R6, RZ, RZ, R9 ;  /* 0x000000ffff067224 */ /* 0x000fe200078e0009 */
[----:B------:R-:W-:Y:S01]  /*73ae0*/  MOV R83, R82 ;  /* 0x0000005200537202 */ /* 0x000fe20000000f00 */
[----:B------:R-:W-:Y:S02]  /*73af0*/  IMAD.MOV.U32 R7, RZ, RZ, R8 ;  /* 0x000000ffff077224 */ /* 0x000fe400078e0008 */
[----:B------:R-:W-:-:S07]  /*73b00*/  IMAD.MOV.U32 R112, RZ, RZ, R113 ;  /* 0x000000ffff707224 */ /* 0x000fce00078e0071 */
.L_x_6206:
[----:B------:R-:W-:Y:S05]  /*73b10*/  BSYNC.RECONVERGENT B1 ;  /* 0x0000000000017941 */ /* 0x000fea0003800200 */
.L_x_6204:
        /* <DEDUP_REMOVED lines=11> */
.L_x_6208:
[----:B------:R-:W-:Y:S01]  /*73bd0*/  IMAD.MOV.U32 R9, RZ, RZ, R6 ;  /* 0x000000ffff097224 */ /* 0x000fe200078e0006 */
[----:B------:R-:W-:Y:S01]  /*73be0*/  MOV R113, R110 ;  /* 0x0000006e00717202 */ /* 0x000fe20000000f00 */
[----:B------:R-:W-:Y:S02]  /*73bf0*/  IMAD.MOV.U32 R82, RZ, RZ, R85 ;  /* 0x000000ffff527224 */ /* 0x000fe400078e0055 */
[----:B------:R-:W-:-:S07]  /*73c00*/  IMAD.MOV.U32 R8, RZ, RZ, R7 ;  /* 0x000000ffff087224 */ /* 0x000fce00078e0007 */
.L_x_6209:
[----:B------:R-:W-:Y:S05]  /*73c10*/  BSYNC.RECONVERGENT B1 ;  /* 0x0000000000017941 */ /* 0x000fea0003800200 */
.L_x_6207:
        /* <DEDUP_REMOVED lines=11> */
.L_x_6211:
[----:B------:R-:W-:Y:S01]  /*73cd0*/  MOV R6, R9 ;  /* 0x0000000900067202 */ /* 0x000fe20000000f00 */
[----:B------:R-:W-:Y:S02]  /*73ce0*/  IMAD.MOV.U32 R85, RZ, RZ, R84 ;  /* 0x000000ffff557224 */ /* 0x000fe400078e0054 */
[----:B------:R-:W-:Y:S02]  /*73cf0*/  IMAD.MOV.U32 R7, RZ, RZ, R8 ;  /* 0x000000ffff077224 */ /* 0x000fe400078e0008 */
[----:B------:R-:W-:-:S07]  /*73d00*/  IMAD.MOV.U32 R110, RZ, RZ, R111 ;  /* 0x000000ffff6e7224 */ /* 0x000fce00078e006f */
.L_x_6212:
[----:B------:R-:W-:Y:S05]  /*73d10*/  BSYNC.RECONVERGENT B1 ;  /* 0x0000000000017941 */ /* 0x000fea0003800200 */
.L_x_6210:
        /* <DEDUP_REMOVED lines=11> */
.L_x_6214:
[----:B------:R-:W-:Y:S01]  /*73dd0*/  IMAD.MOV.U32 R9, RZ, RZ, R6 ;  /* 0x000000ffff097224 */ /* 0x000fe200078e0006 */
[----:B------:R-:W-:Y:S01]  /*73de0*/  MOV R8, R7 ;  /* 0x0000000700087202 */ /* 0x000fe20000000f00 */
[----:B------:R-:W-:Y:S02]  /*73df0*/  IMAD.MOV.U32 R84, RZ, RZ, R87 ;  /* 0x000000ffff547224 */ /* 0x000fe400078e0057 */
[----:B------:R-:W-:-:S07]  /*73e00*/  IMAD.MOV.U32 R111, RZ, RZ, R108 ;  /* 0x000000ffff6f7224 */ /* 0x000fce00078e006c */
.L_x_6215:
[----:B------:R-:W-:Y:S05]  /*73e10*/  BSYNC.RECONVERGENT B1 ;  /* 0x0000000000017941 */ /* 0x000fea0003800200 */
.L_x_6213:
        /* <DEDUP_REMOVED lines=11> */
.L_x_6217:
[----:B------:R-:W-:Y:S02]  /*73ed0*/  IMAD.MOV.U32 R6, RZ, RZ, R9 ;  /* 0x000000ffff067224 */ /* 0x000fe400078e0009 */
[----:B------:R-:W-:Y:S02]  /*73ee0*/  IMAD.MOV.U32 R87, RZ, RZ, R86 ;  /* 0x000000ffff577224 */ /* 0x000fe400078e0056 */
[----:B------:R-:W-:Y:S02]  /*73ef0*/  IMAD.MOV.U32 R7, RZ, RZ, R8 ;  /* 0x000000ffff077224 */ /* 0x000fe400078e0008 */
[----:B------:R-:W-:-:S07]  /*73f00*/  IMAD.MOV.U32 R108, RZ, RZ, R109 ;  /* 0x000000ffff6c7224 */ /* 0x000fce00078e006d */
.L_x_6218:
[----:B------:R-:W-:Y:S05]  /*73f10*/  BSYNC.RECONVERGENT B1 ;  /* 0x0000000000017941 */ /* 0x000fea0003800200 */
.L_x_6216:
        /* <DEDUP_REMOVED lines=11> */
.L_x_6220:
[----:B------:R-:W-:Y:S01]  /*73fd0*/  IMAD.MOV.U32 R9, RZ, RZ, R6 ;  /* 0x000000ffff097224 */ /* 0x000fe200078e0006 */
[----:B------:R-:W-:Y:S01]  /*73fe0*/  MOV R86, R89 ;  /* 0x0000005900567202 */ /* 0x000fe20000000f00 */
[----:B------:R-:W-:Y:S02]  /*73ff0*/  IMAD.MOV.U32 R8, RZ, RZ, R7 ;  /* 0x000000ffff087224 */ /* 0x000fe400078e0007 */
[----:B------:R-:W-:-:S07]  /*74000*/  IMAD.MOV.U32 R109, RZ, RZ, R106 ;  /* 0x000000ffff6d7224 */ /* 0x000fce00078e006a */
.L_x_6221:
[----:B------:R-:W-:Y:S05]  /*74010*/  BSYNC.RECONVERGENT B1 ;  /* 0x0000000000017941 */ /* 0x000fea0003800200 */
.L_x_6219:
        /* <DEDUP_REMOVED lines=11> */
.L_x_6223:
[----:B------:R-:W-:Y:S01]  /*740d0*/  IMAD.MOV.U32 R6, RZ, RZ, R9 ;  /* 0x000000ffff067224 */ /* 0x000fe200078e0009 */
[----:B------:R-:W-:Y:S01]  /*740e0*/  MOV R106, R107 ;  /* 0x0000006b006a7202 */ /* 0x000fe20000000f00 */
[----:B------:R-:W-:Y:S02]  /*740f0*/  IMAD.MOV.U32 R89, RZ, RZ, R88 ;  /* 0x000000ffff597224 */ /* 0x000fe400078e0058 */
[----:B------:R-:W-:-:S07]  /*74100*/  IMAD.MOV.U32 R7, RZ, RZ, R8 ;  /* 0x000000ffff077224 */ /* 0x000fce00078e0008 */
.L_x_6224:
[----:B------:R-:W-:Y:S05]  /*74110*/  BSYNC.RECONVERGENT B1 ;  /* 0x0000000000017941 */ /* 0x000fea0003800200 */
.L_x_6222:
        /* <DEDUP_REMOVED lines=11> */
.L_x_6226:
[----:B------:R-:W-:Y:S01]  /*741d0*/  MOV R9, R6 ;  /* 0x0000000600097202 */ /* 0x000fe20000000f00 */
[----:B------:R-:W-:Y:S02]  /*741e0*/  IMAD.MOV.U32 R88, RZ, RZ, R91 ;  /* 0x000000ffff587224 */ /* 0x000fe400078e005b */
[----:B------:R-:W-:Y:S02]  /*741f0*/  IMAD.MOV.U32 R8, RZ, RZ, R7 ;  /* 0x000000ffff087224 */ /* 0x000fe400078e0007 */
[----:B------:R-:W-:-:S07]  /*74200*/  IMAD.MOV.U32 R107, RZ, RZ, R104 ;  /* 0x000000ffff6b7224 */ /* 0x000fce00078e0068 */
.L_x_6227:
[----:B------:R-:W-:Y:S05]  /*74210*/  BSYNC.RECONVERGENT B1 ;  /* 0x0000000000017941 */ /* 0x000fea0003800200 */
.L_x_6225:
        /* <DEDUP_REMOVED lines=11> */
.L_x_6229:
[----:B------:R-:W-:Y:S01]  /*742d0*/  IMAD.MOV.U32 R6, RZ, RZ, R9 ;  /* 0x000000ffff067224 */ /* 0x000fe200078e0009 */
[----:B------:R-:W-:Y:S01]  /*742e0*/  MOV R7, R8 ;  /* 0x0000000800077202 */ /* 0x000fe20000000f00 */
[----:B------:R-:W-:Y:S02]  /*742f0*/  IMAD.MOV.U32 R91, RZ, RZ, R90 ;  /* 0x000000ffff5b7224 */ /* 0x000fe400078e005a */
[----:B------:R-:W-:-:S07]  /*74300*/  IMAD.MOV.U32 R104, RZ, RZ, R105 ;  /* 0x000000ffff687224 */ /* 0x000fce00078e0069 */
.L_x_6230:
[----:B------:R-:W-:Y:S05]  /*74310*/  BSYNC.RECONVERGENT B1 ;  /* 0x0000000000017941 */ /* 0x000fea0003800200 */
.L_x_6228:
        /* <DEDUP_REMOVED lines=11> */
.L_x_6232:
[----:B------:R-:W-:Y:S02]  /*743d0*/  IMAD.MOV.U32 R9, RZ, RZ, R6 ;  /* 0x000000ffff097224 */ /* 0x000fe400078e0006 */
[----:B------:R-:W-:Y:S02]  /*743e0*/  IMAD.MOV.U32 R90, RZ, RZ, R93 ;  /* 0x000000ffff5a7224 */ /* 0x000fe400078e005d */
[----:B------:R-:W-:Y:S02]  /*743f0*/  IMAD.MOV.U32 R8, RZ, RZ, R7 ;  /* 0x000000ffff087224 */ /* 0x000fe400078e0007 */
[----:B------:R-:W-:-:S07]  /*74400*/  IMAD.MOV.U32 R105, RZ, RZ, R102 ;  /* 0x000000ffff697224 */ /* 0x000fce00078e0066 */
.L_x_6233:
[----:B------:R-:W-:Y:S05]  /*74410*/  BSYNC.RECONVERGENT B1 ;  /* 0x0000000000017941 */ /* 0x000fea0003800200 */
.L_x_6231:
        /* <DEDUP_REMOVED lines=11> */
.L_x_6235:
[----:B------:R-:W-:Y:S01]  /*744d0*/  IMAD.MOV.U32 R6, RZ, RZ, R9 ;  /* 0x000000ffff067224 */ /* 0x000fe200078e0009 */
[----:B------:R-:W-:Y:S01]  /*744e0*/  MOV R93, R92 ;  /* 0x0000005c005d7202 */ /* 0x000fe20000000f00 */
[----:B------:R-:W-:Y:S02]  /*744f0*/  IMAD.MOV.U32 R7, RZ, RZ, R8 ;  /* 0x000000ffff077224 */ /* 0x000fe400078e0008 */
[----:B------:R-:W-:-:S07]  /*74500*/  IMAD.MOV.U32 R102, RZ, RZ, R103 ;  /* 0x000000ffff667224 */ /* 0x000fce00078e0067 */
.L_x_6236:
[----:B------:R-:W-:Y:S05]  /*74510*/  BSYNC.RECONVERGENT B1 ;  /* 0x0000000000017941 */ /* 0x000fea0003800200 */
.L_x_6234:
        /* <DEDUP_REMOVED lines=11> */
.L_x_6238:
[----:B------:R-:W-:Y:S01]  /*745d0*/  IMAD.MOV.U32 R9, RZ, RZ, R6 ;  /* 0x000000ffff097224 */ /* 0x000fe200078e0006 */
[----:B------:R-:W-:Y:S01]  /*745e0*/  MOV R103, R100 ;  /* 0x0000006400677202 */ /* 0x000fe20000000f00 */
[----:B------:R-:W-:Y:S02]  /*745f0*/  IMAD.MOV.U32 R92, RZ, RZ, R95 ;  /* 0x000000ffff5c7224 */ /* 0x000fe400078e005f */
[----:B------:R-:W-:-:S07]  /*74600*/  IMAD.MOV.U32 R8, RZ, RZ, R7 ;  /* 0x000000ffff087224 */ /* 0x000fce00078e0007 */
.L_x_6239:
[----:B------:R-:W-:Y:S05]  /*74610*/  BSYNC.RECONVERGENT B1 ;  /* 0x0000000000017941 */ /* 0x000fea0003800200 */
.L_x_6237:
        /* <DEDUP_REMOVED lines=11> */
.L_x_6241:
[----:B------:R-:W-:Y:S01]  /*746d0*/  MOV R6, R9 ;  /* 0x0000000900067202 */ /* 0x000fe20000000f00 */
[----:B------:R-:W-:Y:S02]  /*746e0*/  IMAD.MOV.U32 R95, RZ, RZ, R94 ;  /* 0x000000ffff5f7224 */ /* 0x000fe400078e005e */
[----:B------:R-:W-:Y:S02]  /*746f0*/  IMAD.MOV.U32 R7, RZ, RZ, R8 ;  /* 0x000000ffff077224 */ /* 0x000fe400078e0008 */
[----:B------:R-:W-:-:S07]  /*74700*/  IMAD.MOV.U32 R100, RZ, RZ, R101 ;  /* 0x000000ffff647224 */ /* 0x000fce00078e0065 */
.L_x_6242:
[----:B------:R-:W-:Y:S05]  /*74710*/  BSYNC.RECONVERGENT B1 ;  /* 0x0000000000017941 */ /* 0x000fea0003800200 */
.L_x_6240:
        /* <DEDUP_REMOVED lines=11> */
.L_x_6244:
[----:B------:R-:W-:Y:S01]  /*747d0*/  IMAD.MOV.U32 R9, RZ, RZ, R6 ;  /* 0x000000ffff097224 */ /* 0x000fe200078e0006 */
[----:B------:R-:W-:Y:S01]  /*747e0*/  MOV R8, R7 ;  /* 0x0000000700087202 */ /* 0x000fe20000000f00 */
[----:B------:R-:W-:Y:S02]  /*747f0*/  IMAD.MOV.U32 R94, RZ, RZ, R97 ;  /* 0x000000ffff5e7224 */ /* 0x000fe400078e0061 */
[----:B------:R-:W-:-:S07]  /*74800*/  IMAD.MOV.U32 R101, RZ, RZ, R0 ;  /* 0x000000ffff657224 */ /* 0x000fce00078e0000 */
.L_x_6245:
[----:B------:R-:W-:Y:S05]  /*74810*/  BSYNC.RECONVERGENT B1 ;  /* 0x0000000000017941 */ /* 0x000fea0003800200 */
.L_x_6243:
        /* <DEDUP_REMOVED lines=11> */
.L_x_6247:
[----:B------:R-:W-:Y:S02]  /*748d0*/  IMAD.MOV.U32 R6, RZ, RZ, R9 ;  /* 0x000000ffff067224 */ /* 0x000fe400078e0009 */
[----:B------:R-:W-:Y:S02]  /*748e0*/  IMAD.MOV.U32 R97, RZ, RZ, R96 ;  /* 0x000000ffff617224 */ /* 0x000fe400078e0060 */
[----:B------:R-:W-:Y:S02]  /*748f0*/  IMAD.MOV.U32 R7, RZ, RZ, R8 ;  /* 0x000000ffff077224 */ /* 0x000fe400078e0008 */
[----:B------:R-:W-:-:S07]  /*74900*/  IMAD.MOV.U32 R0, RZ, RZ, R35 ;  /* 0x000000ffff007224 */ /* 0x000fce00078e0023 */
.L_x_6248:
[----:B------:R-:W-:Y:S05]  /*74910*/  BSYNC.RECONVERGENT B1 ;  /* 0x0000000000017941 */ /* 0x000fea0003800200 */
.L_x_6246:
        /* <DEDUP_REMOVED lines=11> */
.L_x_6250:
[----:B------:R-:W-:Y:S01]  /*749d0*/  IMAD.MOV.U32 R8, RZ, RZ, R6 ;  /* 0x000000ffff087224 */ /* 0x000fe200078e0006 */
[----:B------:R-:W-:Y:S01]  /*749e0*/  MOV R96, R99 ;  /* 0x0000006300607202 */ /* 0x000fe20000000f00 */
[----:B------:R-:W-:Y:S02]  /*749f0*/  IMAD.MOV.U32 R9, RZ, RZ, R7 ;  /* 0x000000ffff097224 */ /* 0x000fe400078e0007 */
[----:B------:R-:W-:-:S07]  /*74a00*/  IMAD.MOV.U32 R35, RZ, RZ, R34 ;  /* 0x000000ffff237224 */ /* 0x000fce00078e0022 */
.L_x_6251:
[----:B------:R-:W-:Y:S05]  /*74a10*/  BSYNC.RECONVERGENT B1 ;  /* 0x0000000000017941 */ /* 0x000fea0003800200 */
.L_x_6249:
        /* <DEDUP_REMOVED lines=11> */
.L_x_6253:
[----:B------:R-:W-:Y:S01]  /*74ad0*/  IMAD.MOV.U32 R99, RZ, RZ, R5 ;  /* 0x000000ffff637224 */ /* 0x000fe200078e0005 */
[----:B------:R-:W-:Y:S01]  /*74ae0*/  MOV R37, R9 ;  /* 0x0000000900257202 */ /* 0x000fe20000000f00 */
[----:B------:R-:W-:Y:S02]  /*74af0*/  IMAD.MOV.U32 R34, RZ, RZ, R4 ;  /* 0x000000ffff227224 */ /* 0x000fe400078e0004 */
[--C-:B------:R-:W-:Y:S02]  /*74b00*/  IMAD.MOV.U32 R98, RZ, RZ, R8.reuse ;  /* 0x000000ffff627224 */ /* 0x100fe400078e0008 */
[----:B------:R-:W-:Y:S02]  /*74b10*/  IMAD.MOV.U32 R5, RZ, RZ, R8 ;  /* 0x000000ffff057224 */ /* 0x000fe400078e0008 */
[----:B------:R-:W-:-:S07]  /*74b20*/  IMAD.MOV.U32 R4, RZ, RZ, R9 ;  /* 0x000000ffff047224 */ /* 0x000fce00078e0009 */
.L_x_6254:
[----:B------:R-:W-:Y:S05]  /*74b30*/  BSYNC.RECONVERGENT B1 ;  /* 0x0000000000017941 */ /* 0x000fea0003800200 */
.L_x_6252:
[----:B------:R-:W-:Y:S01]  /*74b40*/  VIADD R2, R2, 0x4 ;  /* 0x0000000402027836 */ /* 0x000fe20000000000 */
[----:B------:R-:W-:Y:S06]  /*74b50*/  @P2 BRA `(.L_x_6255) ;  /* 0xffffffc0000c2947 */ /* 0x000fec000383ffff */
.L_x_6065:
[----:B------:R-:W-:Y:S05]  /*74b60*/  BSYNC.RECONVERGENT B0 ;  /* 0x0000000000007941 */ /* 0x000fea0003800200 */
.L_x_6064:
[----:B0-----:R-:W-:Y:S01]  /*74b70*/  SHFL.DOWN PT, R10, R98, 0x2, 0x1f ;  /* 0x08401f00620a7f89 */ /* 0x001fe200000e0000 */
[----:B------:R-:W-:Y:S03]  /*74b80*/  BSSY.RECONVERGENT B0, `(.L_x_6256) ;  /* 0x00004c4000007945 */ /* 0x000fe60003800200 */
[----:B------:R-:W0:Y:S04]  /*74b90*/  SHFL.DOWN PT, R11, R99, 0x2, 0x1f ;  /* 0x08401f00630b7f89 */ /* 0x000e2800000e0000 */
[----:B------:R-:W-:Y:S04]  /*74ba0*/  SHFL.DOWN PT, R12, R96, 0x2, 0x1f ;  /* 0x08401f00600c7f89 */ /* 0x000fe800000e0000 */
[----:B------:R-:W1:Y:S04]  /*74bb0*/  SHFL.DOWN PT, R13, R97, 0x2, 0x1f ;  /* 0x08401f00610d7f89 */ /* 0x000e6800000e0000 */
[----:B------:R-:W-:Y:S04]  /*74bc0*/  SHFL.DOWN PT, R14, R94, 0x2, 0x1f ;  /* 0x08401f005e0e7f89 */ /* 0x000fe800000e0000 */
[----:B------:R-:W2:Y:S04]  /*74bd0*/  SHFL.DOWN PT, R15, R95, 0x2, 0x1f ;  /* 0x08401f005f0f7f89 */ /* 0x000ea800000e0000 */
[----:B------:R-:W-:Y:S04]  /*74be0*/  SHFL.DOWN PT, R16, R92, 0x2, 0x1f ;  /* 0x08401f005c107f89 */ /* 0x000fe800000e0000 */
[----:B------:R-:W3:Y:S04]  /*74bf0*/  SHFL.DOWN PT, R17, R93, 0x2, 0x1f ;  /* 0x08401f005d117f89 */ /* 0x000ee800000e0000 */
[----:B0-----:R-:W-:Y:S04]  /*74c00*/  STL.64 [R1], R10 ;  /* 0x0000000a01007387 */ /* 0x001fe80000100a00 */
[----:B-1----:R-:W-:Y:S04]  /*74c10*/  STL.64 [R1+0x8], R12 ;  /* 0x0000080c01007387 */ /* 0x002fe80000100a00 */
[----:B------:R-:W-:Y:S04]  /*74c20*/  SHFL.DOWN PT, R2, R90, 0x2, 0x1f ;  /* 0x08401f005a027f89 */ /* 0x000fe800000e0000 */
[----:B--2---:R-:W-:Y:S04]  /*74c30*/  STL.64 [R1+0x10], R14 ;  /* 0x0000100e01007387 */ /* 0x004fe80000100a00 */
[----:B------:R-:W0:Y:S04]  /*74c40*/  SHFL.DOWN PT, R3, R91, 0x2, 0x1f ;  /* 0x08401f005b037f89 */ /* 0x000e2800000e0000 */
[----:B---3--:R-:W-:Y:S04]  /*74c50*/  STL.64 [R1+0x18], R16 ;  /* 0x0000181001007387 */ /* 0x008fe80000100a00 */
        /* <DEDUP_REMOVED lines=28> */
[----:B0-----:R-:W-:Y:S04]  /*74e20*/  STL.64 [R1+0x20], R2 ;  /* 0x0000200201007387 */ /* 0x001fe80000100a00 */
[----:B-1----:R-:W-:Y:S04]  /*74e30*/  STL.64 [R1+0x28], R4 ;  /* 0x0000280401007387 */ /* 0x002fe80000100a00 */
        /* <DEDUP_REMOVED lines=87> */
[----:B------:R-:W5:Y:S01]  /*753b0*/  SHFL.DOWN PT, R31, R128, 0x2, 0x1f ;  /* 0x08401f00801f7f89 */ /* 0x000f6200000e0000 */
[----:B------:R-:W5:Y:S03]  /*753c0*/  S2R R33, SR_LANEID ;  /* 0x0000000000217919 */ /* 0x000f660000000000 */
[----:B0-----:R-:W-:Y:S04]  /*753d0*/  STL.64 [R1+0x110], R2 ;  /* 0x0001100201007387 */ /* 0x001fe80000100a00 */
[----:B-1----:R-:W-:Y:S04]  /*753e0*/  STL.64 [R1+0x118], R4 ;  /* 0x0001180401007387 */ /* 0x002fe80000100a00 */
[----:B--2---:R-:W-:Y:S04]  /*753f0*/  STL.64 [R1+0x120], R6 ;  /* 0x0001200601007387 */ /* 0x004fe80000100a00 */
[----:B---3--:R-:W-:Y:S04]  /*75400*/  STL.64 [R1+0x128], R8 ;  /* 0x0001280801007387 */ /* 0x008fe80000100a00 */
[----:B----4-:R-:W-:Y:S04]  /*75410*/  STL.64 [R1+0x130], R10 ;  /* 0x0001300a01007387 */ /* 0x010fe80000100a00 */
[----:B-----5:R-:W-:Y:S04]  /*75420*/  STL.64 [R1+0x138], R12 ;  /* 0x0001380c01007387 */ /* 0x020fe80000100a00 */
[----:B------:R-:W-:Y:S04]  /*75430*/  STL.64 [R1+0x140], R14 ;  /* 0x0001400e01007387 */ /* 0x000fe80000100a00 */
[----:B------:R-:W-:Y:S01]  /*75440*/  STL.64 [R1+0x148], R16 ;  /* 0x0001481001007387 */ /* 0x000fe20000100a00 */
[----:B------:R-:W-:-:S03]  /*75450*/  ISETP.GT.AND P0, PT, R33, 0x1d, PT ;  /* 0x0000001d2100780c */ /* 0x000fc60003f04270 */
        /* <DEDUP_REMOVED lines=55> */
[----:B------:R-:W-:Y:S02]  /*757d0*/  IMAD.MOV.U32 R3, RZ, RZ, RZ ;  /* 0x000000ffff037224 */ /* 0x000fe400078e00ff */
[----:B------:R-:W-:-:S07]  /*757e0*/  IMAD.MOV.U32 R2, RZ, RZ, R32 ;  /* 0x000000ffff027224 */ /* 0x000fce00078e0020 */
.L_x_6447:
        /* <DEDUP_REMOVED lines=10> */
[----:B------:R-:W-:Y:S01]  /*75890*/  @!P0 IMAD.MOV.U32 R158, RZ, RZ, R7 ;  /* 0x000000ffff9e8224 */ /* 0x000fe200078e0007 */
[----:B------:R-:W-:-:S04]  /*758a0*/  @!P0 MOV R161, R6 ;  /* 0x0000000600a18202 */ /* 0x000fc80000000f00 */
        /* <DEDUP_REMOVED lines=8> */
.L_x_6259:
[----:B------:R-:W-:Y:S01]  /*75930*/  IMAD.MOV.U32 R6, RZ, RZ, R161 ;  /* 0x000000ffff067224 */ /* 0x000fe200078e00a1 */
[----:B------:R-:W-:Y:S01]  /*75940*/  MOV R161, R36 ;  /* 0x0000002400a17202 */ /* 0x000fe20000000f00 */
[----:B------:R-:W-:Y:S02]  /*75950*/  IMAD.MOV.U32 R7, RZ, RZ, R158 ;  /* 0x000000ffff077224 */ /* 0x000fe400078e009e */
[----:B------:R-:W-:-:S07]  /*75960*/  IMAD.MOV.U32 R158, RZ, RZ, R159 ;  /* 0x000000ffff9e7224 */ /* 0x000fce00078e009f */
.L_x_6260:
[----:B------:R-:W-:Y:S05]  /*75970*/  BSYNC.RECONVERGENT B1 ;  /* 0x0000000000017941 */ /* 0x000fea0003800200 */
.L_x_6258:
        /* <DEDUP_REMOVED lines=11> */
.L_x_6262:
[----:B------:R-:W-:Y:S02]  /*75a30*/  IMAD.MOV.U32 R9, RZ, RZ, R6 ;  /* 0x000000ffff097224 */ /* 0x000fe400078e0006 */
[----:B------:R-:W-:Y:S02]  /*75a40*/  IMAD.MOV.U32 R36, RZ, RZ, R39 ;  /* 0x000000ffff247224 */ /* 0x000fe400078e0027 */
[----:B------:R-:W-:Y:S02]  /*75a50*/  IMAD.MOV.U32 R8, RZ, RZ, R7 ;  /* 0x000000ffff087224 */ /* 0x000fe400078e0007 */
[----:B------:R-:W-:-:S07]  /*75a60*/  IMAD.MOV.U32 R159, RZ, RZ, R156 ;  /* 0x000000ffff9f7224 */ /* 0x000fce00078e009c */
.L_x_6263:
[----:B------:R-:W-:Y:S05]  /*75a70*/  BSYNC.RECONVERGENT B1 ;  /* 0x0000000000017941 */ /* 0x000fea0003800200 */
.L_x_6261:
        /* <DEDUP_REMOVED lines=11> */
.L_x_6265:
[----:B------:R-:W-:Y:S01]  /*75b30*/  IMAD.MOV.U32 R6, RZ, RZ, R9 ;  /* 0x000000ffff067224 */ /* 0x000fe200078e0009 */
[----:B------:R-:W-:Y:S01]  /*75b40*/  MOV R39, R38 ;  /* 0x0000002600277202 */ /* 0x000fe20000000f00 */
[----:B------:R-:W-:Y:S02]  /*75b50*/  IMAD.MOV.U32 R7, RZ, RZ, R8 ;  /* 0x000000ffff077224 */ /* 0x000fe400078e0008 */
[----:B------:R-:W-:-:S07]  /*75b60*/  IMAD.MOV.U32 R156, RZ, RZ, R157 ;  /* 0x000000ffff9c7224 */ /* 0x000fce00078e009d */
.L_x_6266:
[----:B------:R-:W-:Y:S05]  /*75b70*/  BSYNC.RECONVERGENT B1 ;  /* 0x0000000000017941 */ /* 0x000fea0003800200 */
.L_x_6264:
        /* <DEDUP_REMOVED lines=11> */
.L_x_6268:
[----:B------:R-:W-:Y:S01]  /*75c30*/  IMAD.MOV.U32 R9, RZ, RZ, R6 ;  /* 0x000000ffff097224 */ /* 0x000fe200078e0006 */
[----:B------:R-:W-:Y:S01]  /*75c40*/  MOV R157, R154 ;  /* 0x0000009a009d7202 */ /* 0x000fe20000000f00 */
[----:B------:R-:W-:Y:S02]  /*75c50*/  IMAD.MOV.U32 R38, RZ, RZ, R41 ;  /* 0x000000ffff267224 */ /* 0x000fe400078e0029 */
[----:B------:R-:W-:-:S07]  /*75c60*/  IMAD.MOV.U32 R8, RZ, RZ, R7 ;  /* 0x000000ffff087224 */ /* 0x000fce00078e0007 */
.L_x_6269:
[----:B------:R-:W-:Y:S05]  /*75c70*/  BSYNC.RECONVERGENT B1 ;  /* 0x0000000000017941 */ /* 0x000fea0003800200 */
.L_x_6267:
        /* <DEDUP_REMOVED lines=11> */
.L_x_6271:
[----:B------:R-:W-:Y:S01]  /*75d30*/  MOV R6, R9 ;  /* 0x0000000900067202 */ /* 0x000fe20000000f00 */
[----:B------:R-:W-:Y:S02]  /*75d40*/  IMAD.MOV.U32 R41, RZ, RZ, R40 ;  /* 0x000000ffff297224 */ /* 0x000fe400078e0028 */
[----:B------:R-:W-:Y:S02]  /*75d50*/  IMAD.MOV.U32 R7, RZ, RZ, R8 ;  /* 0x000000ffff077224 */ /* 0x000fe400078e0008 */
[----:B------:R-:W-:-:S07]  /*75d60*/  IMAD.MOV.U32 R154, RZ, RZ, R155 ;  /* 0x000000ffff9a7224 */ /* 0x000fce00078e009b */
.L_x_6272:
[----:B------:R-:W-:Y:S05]  /*75d70*/  BSYNC.RECONVERGENT B1 ;  /* 0x0000000000017941 */ /* 0x000fea0003800200 */
.L_x_6270:
        /* <DEDUP_REMOVED lines=11> */
.L_x_6274:
[----:B------:R-:W-:Y:S01]  /*75e30*/  IMAD.MOV.U32 R9, RZ, RZ, R6 ;  /* 0x000000ffff097224 */ /* 0x000fe200078e0006 */
[----:B------:R-:W-:Y:S01]  /*75e40*/  MOV R8, R7 ;  /* 0x0000000700087202 */ /* 0x000fe20000000f00 */
[----:B------:R-:W-:Y:S02]  /*75e50*/  IMAD.MOV.U32 R40, RZ, RZ, R43 ;  /* 0x000000ffff287224 */ /* 0x000fe400078e002b */
[----:B------:R-:W-:-:S07]  /*75e60*/  IMAD.MOV.U32 R155, RZ, RZ, R152 ;  /* 0x000000ffff9b7224 */ /* 0x000fce00078e0098 */
.L_x_6275:
[----:B------:R-:W-:Y:S05]  /*75e70*/  BSYNC.RECONVERGENT B1 ;  /* 0x0000000000017941 */ /* 0x000fea0003800200 */
.L_x_6273:
        /* <DEDUP_REMOVED lines=11> */
.L_x_6277:
[----:B------:R-:W-:Y:S02]  /*75f30*/  IMAD.MOV.U32 R6, RZ, RZ, R9 ;  /* 0x000000ffff067224 */ /* 0x000fe400078e0009 */
[----:B------:R-:W-:Y:S02]  /*75f40*/  IMAD.MOV.U32 R43, RZ, RZ, R42 ;  /* 0x000000ffff2b7224 */ /* 0x000fe400078e002a */
[----:B------:R-:W-:Y:S02]  /*75f50*/  IMAD.MOV.U32 R7, RZ, RZ, R8 ;  /* 0x000000ffff077224 */ /* 0x000fe400078e0008 */
[----:B------:R-:W-:-:S07]  /*75f60*/  IMAD.MOV.U32 R152, RZ, RZ, R153 ;  /* 0x000000ffff987224 */ /* 0x000fce00078e0099 */
.L_x_6278:
[----:B------:R-:W-:Y:S05]  /*75f70*/  BSYNC.RECONVERGENT B1 ;  /* 0x0000000000017941 */ /* 0x000fea0003800200 */
.L_x_6276:
        /* <DEDUP_REMOVED lines=11> */
.L_x_6280:
[----:B------:R-:W-:Y:S01]  /*76030*/  IMAD.MOV.U32 R9, RZ, RZ, R6 ;  /* 0x000000ffff097224 */ /* 0x000fe200078e0006 */
[----:B------:R-:W-:Y:S01]  /*76040*/  MOV R42, R45 ;  /* 0x0000002d002a7202 */ /* 0x000fe20000000f00 */
[----:B------:R-:W-:Y:S02]  /*76050*/  IMAD.MOV.U32 R8, RZ, RZ, R7 ;  /* 0x000000ffff087224 */ /* 0x000fe400078e0007 */
[----:B------:R-:W-:-:S07]  /*76060*/  IMAD.MOV.U32 R153, RZ, RZ, R150 ;  /* 0x000000ffff997224 */ /* 0x000fce00078e0096 */
.L_x_6281:
[----:B------:R-:W-:Y:S05]  /*76070*/  BSYNC.RECONVERGENT B1 ;  /* 0x0000000000017941 */ /* 0x000fea0003800200 */
.L_x_6279:
        /* <DEDUP_REMOVED lines=11> */
.L_x_6283:
[----:B------:R-:W-:Y:S01]  /*76130*/  IMAD.MOV.U32 R6, RZ, RZ, R9 ;  /* 0x000000ffff067224 */ /* 0x000fe200078e0009 */
[----:B------:R-:W-:Y:S01]  /*76140*/  MOV R150, R151 ;  /* 0x0000009700967202 */ /* 0x000fe20000000f00 */
[----:B------:R-:W-:Y:S02]  /*76150*/  IMAD.MOV.U32 R45, RZ, RZ, R44 ;  /* 0x000000ffff2d7224 */ /* 0x000fe400078e002c */
[----:B------:R-:W-:-:S07]  /*76160*/  IMAD.MOV.U32 R7, RZ, RZ, R8 ;  /* 0x000000ffff077224 */ /* 0x000fce00078e0008 */
.L_x_6284:
[----:B------:R-:W-:Y:S05]  /*76170*/  BSYNC.RECONVERGENT B1 ;  /* 0x0000000000017941 */ /* 0x000fea0003800200 */
.L_x_6282:
        /* <DEDUP_REMOVED lines=11> */
.L_x_6286:
[----:B------:R-:W-:Y:S01]  /*76230*/  MOV R9, R6 ;  /* 0x0000000600097202 */ /* 0x000fe20000000f00 */
[----:B------:R-:W-:Y:S02]  /*76240*/  IMAD.MOV.U32 R44, RZ, RZ, R47 ;  /* 0x000000ffff2c7224 */ /* 0x000fe400078e002f */
[----:B------:R-:W-:Y:S02]  /*76250*/  IMAD.MOV.U32 R8, RZ, RZ, R7 ;  /* 0x000000ffff087224 */ /* 0x000fe400078e0007 */
[----:B------:R-:W-:-:S07]  /*76260*/  IMAD.MOV.U32 R151, RZ, RZ, R148 ;  /* 0x000000ffff977224 */ /* 0x000fce00078e0094 */
.L_x_6287:
[----:B------:R-:W-:Y:S05]  /*76270*/  BSYNC.RECONVERGENT B1 ;  /* 0x0000000000017941 */ /* 0x000fea0003800200 */
.L_x_6285:
        /* <DEDUP_REMOVED lines=11> */
.L_x_6289:
[----:B------:R-:W-:Y:S01]  /*76330*/  IMAD.MOV.U32 R6, RZ, RZ, R9 ;  /* 0x000000ffff067224 */ /* 0x000fe200078e0009 */
[----:B------:R-:W-:Y:S01]  /*76340*/  MOV R7, R8 ;  /* 0x0000000800077202 */ /* 0x000fe20000000f00 */
[----:B------:R-:W-:Y:S02]  /*76350*/  IMAD.MOV.U32 R47, RZ, RZ, R46 ;  /* 0x000000ffff2f7224 */ /* 0x000fe400078e002e */
[----:B------:R-:W-:-:S07]  /*76360*/  IMAD.MOV.U32 R148, RZ, RZ, R149 ;  /* 0x000000ffff947224 */ /* 0x000fce00078e0095 */
.L_x_6290:
[----:B------:R-:W-:Y:S05]  /*76370*/  BSYNC.RECONVERGENT B1 ;  /* 0x0000000000017941 */ /* 0x000fea0003800200 */
.L_x_6288:
        /* <DEDUP_REMOVED lines=11> */
.L_x_6292:
[----:B------:R-:W-:Y:S02]  /*76430*/  IMAD.MOV.U32 R9, RZ, RZ, R6 ;  /* 0x000000ffff097224 */ /* 0x000fe400078e0006 */
[----:B------:R-:W-:Y:S02]  /*76440*/  IMAD.MOV.U32 R46, RZ, RZ, R49 ;  /* 0x000000ffff2e7224 */ /* 0x000fe400078e0031 */
[----:B------:R-:W-:Y:S02]  /*76450*/  IMAD.MOV.U32 R8, RZ, RZ, R7 ;  /* 0x000000ffff087224 */ /* 0x000fe400078e0007 */
[----:B------:R-:W-:-:S07]  /*76460*/  IMAD.MOV.U32 R149, RZ, RZ, R146 ;  /* 0x000000ffff957224 */ /* 0x000fce00078e0092 */
.L_x_6293:
[----:B------:R-:W-:Y:S05]  /*76470*/  BSYNC.RECONVERGENT B1 ;  /* 0x0000000000017941 */ /* 0x000fea0003800200 */
.L_x_6291:
        /* <DEDUP_REMOVED lines=11> */
.L_x_6295:
[----:B------:R-:W-:Y:S01]  /*76530*/  IMAD.MOV.U32 R6, RZ, RZ, R9 ;  /* 0x000000ffff067224 */ /* 0x000fe200078e0009 */
[----:B------:R-:W-:Y:S01]  /*76540*/  MOV R49, R48 ;  /* 0x0000003000317202 */ /* 0x000fe20000000f00 */
[----:B------:R-:W-:Y:S02]  /*76550*/  IMAD.MOV.U32 R7, RZ, RZ, R8 ;  /* 0x000000ffff077224 */ /* 0x000fe400078e0008 */
[----:B------:R-:W-:-:S07]  /*76560*/  IMAD.MOV.U32 R146, RZ, RZ, R147 ;  /* 0x000000ffff927224 */ /* 0x000fce00078e0093 */
.L_x_6296:
[----:B------:R-:W-:Y:S05]  /*76570*/  BSYNC.RECONVERGENT B1 ;  /* 0x0000000000017941 */ /* 0x000fea0003800200 */
.L_x_6294:
        /* <DEDUP_REMOVED lines=11> */
.L_x_6298:
[----:B------:R-:W-:Y:S01]  /*76630*/  IMAD.MOV.U32 R9, RZ, RZ, R6 ;  /* 0x000000ffff097224 */ /* 0x000fe200078e0006 */
[----:B------:R-:W-:Y:S01]  /*76640*/  MOV R147, R144 ;  /* 0x0000009000937202 */ /* 0x000fe20000000f00 */
[----:B------:R-:W-:Y:S02]  /*76650*/  IMAD.MOV.U32 R48, RZ, RZ, R51 ;  /* 0x000000ffff307224 */ /* 0x000fe400078e0033 */
[----:B------:R-:W-:-:S07]  /*76660*/  IMAD.MOV.U32 R8, RZ, RZ, R7 ;  /* 0x000000ffff087224 */ /* 0x000fce00078e0007 */
.L_x_6299:
[----:B------:R-:W-:Y:S05]  /*76670*/  BSYNC.RECONVERGENT B1 ;  /* 0x0000000000017941 */ /* 0x000fea0003800200 */
.L_x_6297:
        /* <DEDUP_REMOVED lines=11> */
.L_x_6301:
[----:B------:R-:W-:Y:S01]  /*76730*/  MOV R6, R9 ;  /* 0x0000000900067202 */ /* 0x000fe20000000f00 */
[----:B------:R-:W-:Y:S02]  /*76740*/  IMAD.MOV.U32 R51, RZ, RZ, R50 ;  /* 0x000000ffff337224 */ /* 0x000fe400078e0032 */
[----:B------:R-:W-:Y:S02]  /*76750*/  IMAD.MOV.U32 R7, RZ, RZ, R8 ;  /* 0x000000ffff077224 */ /* 0x000fe400078e0008 */
[----:B------:R-:W-:-:S07]  /*76760*/  IMAD.MOV.U32 R144, RZ, RZ, R145 ;  /* 0x000000ffff907224 */ /* 0x000fce00078e0091 */
.L_x_6302:
[----:B------:R-:W-:Y:S05]  /*76770*/  BSYNC.RECONVERGENT B1 ;  /* 0x0000000000017941 */ /* 0x000fea0003800200 */
.L_x_6300:
        /* <DEDUP_REMOVED lines=11> */
.L_x_6304:
[----:B------:R-:W-:Y:S01]  /*76830*/  IMAD.MOV.U32 R9, RZ, RZ, R6 ;  /* 0x000000ffff097224 */ /* 0x000fe200078e0006 */
[----:B------:R-:W-:Y:S01]  /*76840*/  MOV R8, R7 ;  /* 0x0000000700087202 */ /* 0x000fe20000000f00 */
[----:B------:R-:W-:Y:S02]  /*76850*/  IMAD.MOV.U32 R50, RZ, RZ, R53 ;  /* 0x000000ffff327224 */ /* 0x000fe400078e0035 */
[----:B------:R-:W-:-:S07]  /*76860*/  IMAD.MOV.U32 R145, RZ, RZ, R142 ;  /* 0x000000ffff917224 */ /* 0x000fce00078e008e */
.L_x_6305:
[----:B------:R-:W-:Y:S05]  /*76870*/  BSYNC.RECONVERGENT B1 ;  /* 0x0000000000017941 */ /* 0x000fea0003800200 */
.L_x_6303:
        /* <DEDUP_REMOVED lines=11> */
.L_x_6307:
[----:B------:R-:W-:Y:S02]  /*76930*/  IMAD.MOV.U32 R6, RZ, RZ, R9 ;  /* 0x000000ffff067224 */ /* 0x000fe400078e0009 */
[----:B------:R-:W-:Y:S02]  /*76940*/  IMAD.MOV.U32 R53, RZ, RZ, R52 ;  /* 0x000000ffff357224 */ /* 0x000fe400078e0034 */
[----:B------:R-:W-:Y:S02]  /*76950*/  IMAD.MOV.U32 R7, RZ, RZ, R8 ;  /* 0x000000ffff077224 */ /* 0x000fe400078e0008 */
[----:B------:R-:W-:-:S07]  /*76960*/  IMAD.MOV.U32 R142, RZ, RZ, R143 ;  /* 0x000000ffff8e7224 */ /* 0x000fce00078e008f */
.L_x_6308:
[----:B------:R-:W-:Y:S05]  /*76970*/  BSYNC.RECONVERGENT B1 ;  /* 0x0000000000017941 */ /* 0x000fea0003800200 */
.L_x_6306:
        /* <DEDUP_REMOVED lines=11> */
.L_x_6310:
[----:B------:R-:W-:Y:S01]  /*76a30*/  IMAD.MOV.U32 R9, RZ, RZ, R6 ;  /* 0x000000ffff097224 */ /* 0x000fe200078e0006 */
[----:B------:R-:W-:Y:S01]  /*76a40*/  MOV R52, R55 ;  /* 0x0000003700347202 */ /* 0x000fe20000000f00 */
[----:B------:R-:W-:Y:S02]  /*76a50*/  IMAD.MOV.U32 R8, RZ, RZ, R7 ;  /* 0x000000ffff087224 */ /* 0x000fe400078e0007 */
[----:B------:R-:W-:-:S07]  /*76a60*/  IMAD.MOV.U32 R143, RZ, RZ, R140 ;  /* 0x000000ffff8f7224 */ /* 0x000fce00078e008c */
.L_x_6311:
[----:B------:R-:W-:Y:S05]  /*76a70*/  BSYNC.RECONVERGENT B1 ;  /* 0x0000000000017941 */ /* 0x000fea0003800200 */
.L_x_6309:
        /* <DEDUP_REMOVED lines=11> */
.L_x_6313:
[----:B------:R-:W-:Y:S01]  /*76b30*/  IMAD.MOV.U32 R6, RZ, RZ, R9 ;  /* 0x000000ffff067224 */ /* 0x000fe200078e0009 */
[----:B------:R-:W-:Y:S01]  /*76b40*/  MOV R140, R141 ;  /* 0x0000008d008c7202 */ /* 0x000fe20000000f00 */
[----:B------:R-:W-:Y:S02]  /*76b50*/  IMAD.MOV.U32 R55, RZ, RZ, R54 ;  /* 0x000000ffff377224 */ /* 0x000fe400078e0036 */
[----:B------:R-:W-:-:S07]  /*76b60*/  IMAD.MOV.U32 R7, RZ, RZ, R8 ;  /* 0x000000ffff077224 */ /* 0x000fce00078e0008 */
.L_x_6314:
[----:B------:R-:W-:Y:S05]  /*76b70*/  BSYNC.RECONVERGENT B1 ;  /* 0x0000000000017941 */ /* 0x000fea0003800200 */
.L_x_6312:
        /* <DEDUP_REMOVED lines=11> */
.L_x_6316:
[----:B------:R-:W-:Y:S01]  /*76c30*/  MOV R9, R6 ;  /* 0x0000000600097202 */ /* 0x000fe20000000f00 */
[----:B------:R-:W-:Y:S02]  /*76c40*/  IMAD.MOV.U32 R54, RZ, RZ, R57 ;  /* 0x000000ffff367224 */ /* 0x000fe400078e0039 */
[----:B------:R-:W-:Y:S02]  /*76c50*/  IMAD.MOV.U32 R8, RZ, RZ, R7 ;  /* 0x000000ffff087224 */ /* 0x000fe400078e0007 */
[----:B------:R-:W-:-:S07]  /*76c60*/  IMAD.MOV.U32 R141, RZ, RZ, R138 ;  /* 0x000000ffff8d7224 */ /* 0x000fce00078e008a */
.L_x_6317:
[----:B------:R-:W-:Y:S05]  /*76c70*/  BSYNC.RECONVERGENT B1 ;  /* 0x0000000000017941 */ /* 0x000fea0003800200 */
.L_x_6315:
        /* <DEDUP_REMOVED lines=11> */
.L_x_6319:
[----:B------:R-:W-:Y:S01]  /*76d30*/  IMAD.MOV.U32 R6, RZ, RZ, R9 ;  /* 0x000000ffff067224 */ /* 0x000fe200078e0009 */
[----:B------:R-:W-:Y:S01]  /*76d40*/  MOV R7, R8 ;  /* 0x0000000800077202 */ /* 0x000fe20000000f00 */
[----:B------:R-:W-:Y:S02]  /*76d50*/  IMAD.MOV.U32 R57, RZ, RZ, R56 ;  /* 0x000000ffff397224 */ /* 0x000fe400078e0038 */
[----:B------:R-:W-:-:S07]  /*76d60*/  IMAD.MOV.U32 R138, RZ, RZ, R139 ;  /* 0x000000ffff8a7224 */ /* 0x000fce00078e008b */
.L_x_6320:
[----:B------:R-:W-:Y:S05]  /*76d70*/  BSYNC.RECONVERGENT B1 ;  /* 0x0000000000017941 */ /* 0x000fea0003800200 */
.L_x_6318:
        /* <DEDUP_REMOVED lines=11> */
.L_x_6322:
[----:B------:R-:W-:Y:S02]  /*76e30*/  IMAD.MOV.U32 R9, RZ, RZ, R6 ;  /* 0x000000ffff097224 */ /* 0x000fe400078e0006 */
[----:B------:R-:W-:Y:S02]  /*76e40*/  IMAD.MOV.U32 R56, RZ, RZ, R59 ;  /* 0x000000ffff387224 */ /* 0x000fe400078e003b */
[----:B------:R-:W-:Y:S02]  /*76e50*/  IMAD.MOV.U32 R8, RZ, RZ, R7 ;  /* 0x000000ffff087224 */ /* 0x000fe400078e0007 */
[----:B------:R-:W-:-:S07]  /*76e60*/  IMAD.MOV.U32 R139, RZ, RZ, R136 ;  /* 0x000000ffff8b7224 */ /* 0x000fce00078e0088 */
.L_x_6323:
[----:B------:R-:W-:Y:S05]  /*76e70*/  BSYNC.RECONVERGENT B1 ;  /* 0x0000000000017941 */ /* 0x000fea0003800200 */
.L_x_6321:
        /* <DEDUP_REMOVED lines=11> */
.L_x_6325:
[----:B------:R-:W-:Y:S01]  /*76f30*/  IMAD.MOV.U32 R6, RZ, RZ, R9 ;  /* 0x000000ffff067224 */ /* 0x000fe200078e0009 */
[----:B------:R-:W-:Y:S01]  /*76f40*/  MOV R59, R58 ;  /* 0x0000003a003b7202 */ /* 0x000fe20000000f00 */
[----:B------:R-:W-:Y:S02]  /*76f50*/  IMAD.MOV.U32 R7, RZ, RZ, R8 ;  /* 0x000000ffff077224 */ /* 0x000fe400078e0008 */
[----:B------:R-:W-:-:S07]  /*76f60*/  IMAD.MOV.U32 R136, RZ, RZ, R137 ;  /* 0x000000ffff887224 */ /* 0x000fce00078e0089 */
.L_x_6326:
[----:B------:R-:W-:Y:S05]  /*76f70*/  BSYNC.RECONVERGENT B1 ;  /* 0x0000000000017941 */ /* 0x000fea0003800200 */
.L_x_6324:
        /* <DEDUP_REMOVED lines=11> */
.L_x_6328:
[----:B------:R-:W-:Y:S01]  /*77030*/  IMAD.MOV.U32 R9, RZ, RZ, R6 ;  /* 0x000000ffff097224 */ /* 0x000fe200078e0006 */
[----:B------:R-:W-:Y:S01]  /*77040*/  MOV R137, R134 ;  /* 0x0000008600897202 */ /* 0x000fe20000000f00 */
[----:B------:R-:W-:Y:S02]  /*77050*/  IMAD.MOV.U32 R58, RZ, RZ, R61 ;  /* 0x000000ffff3a7224 */ /* 0x000fe400078e003d */
[----:B------:R-:W-:-:S07]  /*77060*/  IMAD.MOV.U32 R8, RZ, RZ, R7 ;  /* 0x000000ffff087224 */ /* 0x000fce00078e0007 */
.L_x_6329:
[----:B------:R-:W-:Y:S05]  /*77070*/  BSYNC.RECONVERGENT B1 ;  /* 0x0000000000017941 */ /* 0x000fea0003800200 */
.L_x_6327:
        /* <DEDUP_REMOVED lines=11> */
.L_x_6331:
[----:B------:R-:W-:Y:S01]  /*77130*/  MOV R6, R9 ;  /* 0x0000000900067202 */ /* 0x000fe20000000f00 */
[----:B------:R-:W-:Y:S02]  /*77140*/  IMAD.MOV.U32 R61, RZ, RZ, R60 ;  /* 0x000000ffff3d7224 */ /* 0x000fe400078e003c */
[----:B------:R-:W-:Y:S02]  /*77150*/  IMAD.MOV.U32 R7, RZ, RZ, R8 ;  /* 0x000000ffff077224 */ /* 0x000fe400078e0008 */
[----:B------:R-:W-:-:S07]  /*77160*/  IMAD.MOV.U32 R134, RZ, RZ, R135 ;  /* 0x000000ffff867224 */ /* 0x000fce00078e0087 */
.L_x_6332:
[----:B------:R-:W-:Y:S05]  /*77170*/  BSYNC.RECONVERGENT B1 ;  /* 0x0000000000017941 */ /* 0x000fea0003800200 */
.L_x_6330:
        /* <DEDUP_REMOVED lines=11> */
.L_x_6334:
[----:B------:R-:W-:Y:S01]  /*77230*/  IMAD.MOV.U32 R9, RZ, RZ, R6 ;  /* 0x000000ffff097224 */ /* 0x000fe200078e0006 */
[----:B------:R-:W-:Y:S01]  /*77240*/  MOV R8, R7 ;  /* 0x0000000700087202 */ /* 0x000fe20000000f00 */
[----:B------:R-:W-:Y:S02]  /*77250*/  IMAD.MOV.U32 R60, RZ, RZ, R63 ;  /* 0x000000ffff3c7224 */ /* 0x000fe400078e003f */
[----:B------:R-:W-:-:S07]  /*77260*/  IMAD.MOV.U32 R135, RZ, RZ, R132 ;  /* 0x000000ffff877224 */ /* 0x000fce00078e0084 */
.L_x_6335:
[----:B------:R-:W-:Y:S05]  /*77270*/  BSYNC.RECONVERGENT B1 ;  /* 0x0000000000017941 */ /* 0x000fea0003800200 */
.L_x_6333:
        /* <DEDUP_REMOVED lines=11> */
.L_x_6337:
[----:B------:R-:W-:Y:S02]  /*77330*/  IMAD.MOV.U32 R6, RZ, RZ, R9 ;  /* 0x000000ffff067224 */ /* 0x000fe400078e0009 */
[----:B------:R-:W-:Y:S02]  /*77340*/  IMAD.MOV.U32 R63, RZ, RZ, R62 ;  /* 0x000000ffff3f7224 */ /* 0x000fe400078e003e */
[----:B------:R-:W-:Y:S02]  /*77350*/  IMAD.MOV.U32 R7, RZ, RZ, R8 ;  /* 0x000000ffff077224 */ /* 0x000fe400078e0008 */
[----:B------:R-:W-:-:S07]  /*77360*/  IMAD.MOV.U32 R132, RZ, RZ, R133 ;  /* 0x000000ffff847224 */ /* 0x000fce00078e0085 */
.L_x_6338:
[----:B------:R-:W-:Y:S05]  /*77370*/  BSYNC.RECONVERGENT B1 ;  /* 0x0000000000017941 */ /* 0x000fea0003800200 */
.L_x_6336:
        /* <DEDUP_REMOVED lines=11> */
.L_x_6340:
[----:B------:R-:W-:Y:S01]  /*77430*/  IMAD.MOV.U32 R9, RZ, RZ, R6 ;  /* 0x000000ffff097224 */ /* 0x000fe200078e0006 */
[----:B------:R-:W-:Y:S01]  /*77440*/  MOV R62, R65 ;  /* 0x00000041003e7202 */ /* 0x000fe20000000f00 */
[----:B------:R-:W-:Y:S02]  /*77450*/  IMAD.MOV.U32 R8, RZ, RZ, R7 ;  /* 0x000000ffff087224 */ /* 0x000fe400078e0007 */
[----:B------:R-:W-:-:S07]  /*77460*/  IMAD.MOV.U32 R133, RZ, RZ, R130 ;  /* 0x000000ffff857224 */ /* 0x000fce00078e0082 */
.L_x_6341:
[----:B------:R-:W-:Y:S05]  /*77470*/  BSYNC.RECONVERGENT B1 ;  /* 0x0000000000017941 */ /* 0x000fea0003800200 */
.L_x_6339:
        /* <DEDUP_REMOVED lines=11> */
.L_x_6343:
[----:B------:R-:W-:Y:S01]  /*77530*/  IMAD.MOV.U32 R6, RZ, RZ, R9 ;  /* 0x000000ffff067224 */ /* 0x000fe200078e0009 */
[----:B------:R-:W-:Y:S01]  /*77540*/  MOV R130, R131 ;  /* 0x0000008300827202 */ /* 0x000fe20000000f00 */
[----:B------:R-:W-:Y:S02]  /*77550*/  IMAD.MOV.U32 R65, RZ, RZ, R64 ;  /* 0x000000ffff417224 */ /* 0x000fe400078e0040 */
[----:B------:R-:W-:-:S07]  /*77560*/  IMAD.MOV.U32 R7, RZ, RZ, R8 ;  /* 0x000000ffff077224 */ /* 0x000fce00078e0008 */
.L_x_6344:
[----:B------:R-:W-:Y:S05]  /*77570*/  BSYNC.RECONVERGENT B1 ;  /* 0x0000000000017941 */ /* 0x000fea0003800200 */
.L_x_6342:
        /* <DEDUP_REMOVED lines=11> */
.L_x_6346:
[----:B------:R-:W-:Y:S01]  /*77630*/  MOV R9, R6 ;  /* 0x0000000600097202 */ /* 0x000fe20000000f00 */
[----:B------:R-:W-:Y:S02]  /*77640*/  IMAD.MOV.U32 R64, RZ, RZ, R67 ;  /* 0x000000ffff407224 */ /* 0x000fe400078e0043 */
[----:B------:R-:W-:Y:S02]  /*77650*/  IMAD.MOV.U32 R8, RZ, RZ, R7 ;  /* 0x000000ffff087224 */ /* 0x000fe400078e0007 */
[----:B------:R-:W-:-:S07]  /*77660*/  IMAD.MOV.U32 R131, RZ, RZ, R128 ;  /* 0x000000ffff837224 */ /* 0x000fce00078e0080 */
.L_x_6347:
[----:B------:R-:W-:Y:S05]  /*77670*/  BSYNC.RECONVERGENT B1 ;  /* 0x0000000000017941 */ /* 0x000fea0003800200 */
.L_x_6345:
        /* <DEDUP_REMOVED lines=11> */
.L_x_6349:
[----:B------:R-:W-:Y:S01]  /*77730*/  IMAD.MOV.U32 R6, RZ, RZ, R9 ;  /* 0x000000ffff067224 */ /* 0x000fe200078e0009 */
[----:B------:R-:W-:Y:S01]  /*77740*/  MOV R7, R8 ;  /* 0x0000000800077202 */ /* 0x000fe20000000f00 */
[----:B------:R-:W-:Y:S02]  /*77750*/  IMAD.MOV.U32 R67, RZ, RZ, R66 ;  /* 0x000000ffff437224 */ /* 0x000fe400078e0042 */
[----:B------:R-:W-:-:S07]  /*77760*/  IMAD.MOV.U32 R128, RZ, RZ, R129 ;  /* 0x000000ffff807224 */ /* 0x000fce00078e0081 */
.L_x_6350:
[----:B------:R-:W-:Y:S05]  /*77770*/  BSYNC.RECONVERGENT B1 ;  /* 0x0000000000017941 */ /* 0x000fea0003800200 */
.L_x_6348:
        /* <DEDUP_REMOVED lines=11> */
.L_x_6352:
[----:B------:R-:W-:Y:S02]  /*77830*/  IMAD.MOV.U32 R9, RZ, RZ, R6 ;  /* 0x000000ffff097224 */ /* 0x000fe400078e0006 */
[----:B------:R-:W-:Y:S02]  /*77840*/  IMAD.MOV.U32 R66, RZ, RZ, R69 ;  /* 0x000000ffff427224 */ /* 0x000fe400078e0045 */
[----:B------:R-:W-:Y:S02]  /*77850*/  IMAD.MOV.U32 R8, RZ, RZ, R7 ;  /* 0x000000ffff087224 */ /* 0x000fe400078e0007 */
[----:B------:R-:W-:-:S07]  /*77860*/  IMAD.MOV.U32 R129, RZ, RZ, R126 ;  /* 0x000000ffff817224 */ /* 0x000fce00078e007e */
.L_x_6353:
[----:B------:R-:W-:Y:S05]  /*77870*/  BSYNC.RECONVERGENT B1 ;  /* 0x0000000000017941 */ /* 0x000fea0003800200 */
.L_x_6351:
        /* <DEDUP_REMOVED lines=11> */
.L_x_6355:
[----:B------:R-:W-:Y:S01]  /*77930*/  IMAD.MOV.U32 R6, RZ, RZ, R9 ;  /* 0x000000ffff067224 */ /* 0x000fe200078e0009 */
[----:B------:R-:W-:Y:S01]  /*77940*/  MOV R69, R68 ;  /* 0x0000004400457202 */ /* 0x000fe20000000f00 */
[----:B------:R-:W-:Y:S02]  /*77950*/  IMAD.MOV.U32 R7, RZ, RZ, R8 ;  /* 0x000000ffff077224 */ /* 0x000fe400078e0008 */
[----:B------:R-:W-:-:S07]  /*77960*/  IMAD.MOV.U32 R126, RZ, RZ, R127 ;  /* 0x000000ffff7e7224 */ /* 0x000fce00078e007f */
.L_x_6356:
[----:B------:R-:W-:Y:S05]  /*77970*/  BSYNC.RECONVERGENT B1 ;  /* 0x0000000000017941 */ /* 0x000fea0003800200 */
.L_x_6354:
        /* <DEDUP_REMOVED lines=11> */
.L_x_6358:
[----:B------:R-:W-:Y:S01]  /*77a30*/  IMAD.MOV.U32 R9, RZ, RZ, R6 ;  /* 0x000000ffff097224 */ /* 0x000fe200078e0006 */
[----:B------:R-:W-:Y:S01]  /*77a40*/  MOV R127, R124 ;  /* 0x0000007c007f7202 */ /* 0x000fe20000000f00 */
[----:B------:R-:W-:Y:S02]  /*77a50*/  IMAD.MOV.U32 R68, RZ, RZ, R71 ;  /* 0x000000ffff447224 */ /* 0x000fe400078e0047 */
[----:B------:R-:W-:-:S07]  /*77a60*/  IMAD.MOV.U32 R8, RZ, RZ, R7 ;  /* 0x000000ffff087224 */ /* 0x000fce00078e0007 */
.L_x_6359:
[----:B------:R-:W-:Y:S05]  /*77a70*/  BSYNC.RECONVERGENT B1 ;  /* 0x0000000000017941 */ /* 0x000fea0003800200 */
.L_x_6357:
        /* <DEDUP_REMOVED lines=11> */
.L_x_6361:
[----:B------:R-:W-:Y:S01]  /*77b30*/  MOV R6, R9 ;  /* 0x0000000900067202 */ /* 0x000fe20000000f00 */
[----:B------:R-:W-:Y:S02]  /*77b40*/  IMAD.MOV.U32 R71, RZ, RZ, R70 ;  /* 0x000000ffff477224 */ /* 0x000fe400078e0046 */
[----:B------:R-:W-:Y:S02]  /*77b50*/  IMAD.MOV.U32 R7, RZ, RZ, R8 ;  /* 0x000000ffff077224 */ /* 0x000fe400078e0008 */
[----:B------:R-:W-:-:S07]  /*77b60*/  IMAD.MOV.U32 R124, RZ, RZ, R125 ;  /* 0x000000ffff7c7224 */ /* 0x000fce00078e007d */
.L_x_6362:
[----:B------:R-:W-:Y:S05]  /*77b70*/  BSYNC.RECONVERGENT B1 ;  /* 0x0000000000017941 */ /* 0x000fea0003800200 */
.L_x_6360:
        /* <DEDUP_REMOVED lines=11> */
.L_x_6364:
[----:B------:R-:W-:Y:S01]  /*77c30*/  IMAD.MOV.U32 R9, RZ, RZ, R6 ;  /* 0x000000ffff097224 */ /* 0x000fe200078e0006 */
[----:B------:R-:W-:Y:S01]  /*77c40*/  MOV R8, R7 ;  /* 0x0000000700087202 */ /* 0x000fe20000000f00 */
[----:B------:R-:W-:Y:S02]  /*77c50*/  IMAD.MOV.U32 R70, RZ, RZ, R73 ;  /* 0x000000ffff467224 */ /* 0x000fe400078e0049 */
[----:B------:R-:W-:-:S07]  /*77c60*/  IMAD.MOV.U32 R125, RZ, RZ, R122 ;  /* 0x000000ffff7d7224 */ /* 0x000fce00078e007a */
.L_x_6365:
[----:B------:R-:W-:Y:S05]  /*77c70*/  BSYNC.RECONVERGENT B1 ;  /* 0x0000000000017941 */ /* 0x000fea0003800200 */
.L_x_6363:
        /* <DEDUP_REMOVED lines=11> */
.L_x_6367:
[----:B------:R-:W-:Y:S02]  /*77d30*/  IMAD.MOV.U32 R6, RZ, RZ, R9 ;  /* 0x000000ffff067224 */ /* 0x000fe400078e0009 */
[----:B------:R-:W-:Y:S02]  /*77d40*/  IMAD.MOV.U32 R73, RZ, RZ, R72 ;  /* 0x000000ffff497224 */ /* 0x000fe400078e0048 */
[----:B------:R-:W-:Y:S02]  /*77d50*/  IMAD.MOV.U32 R7, RZ, RZ, R8 ;  /* 0x000000ffff077224 */ /* 0x000fe400078e0008 */
[----:B------:R-:W-:-:S07]  /*77d60*/  IMAD.MOV.U32 R122, RZ, RZ, R123 ;  /* 0x000000ffff7a7224 */ /* 0x000fce00078e007b */
.L_x_6368:
[----:B------:R-:W-:Y:S05]  /*77d70*/  BSYNC.RECONVERGENT B1 ;  /* 0x0000000000017941 */ /* 0x000fea0003800200 */
.L_x_6366:
        /* <DEDUP_REMOVED lines=11> */
.L_x_6370:
[----:B------:R-:W-:Y:S01]  /*77e30*/  IMAD.MOV.U32 R9, RZ, RZ, R6 ;  /* 0x000000ffff097224 */ /* 0x000fe200078e0006 */
[----:B------:R-:W-:Y:S01]  /*77e40*/  MOV R72, R75 ;  /* 0x0000004b00487202 */ /* 0x000fe20000000f00 */
[----:B------:R-:W-:Y:S02]  /*77e50*/  IMAD.MOV.U32 R8, RZ, RZ, R7 ;  /* 0x000000ffff087224 */ /* 0x000fe400078e0007 */
[----:B------:R-:W-:-:S07]  /*77e60*/  IMAD.MOV.U32 R123, RZ, RZ, R120 ;  /* 0x000000ffff7b7224 */ /* 0x000fce00078e0078 */
.L_x_6371:
[----:B------:R-:W-:Y:S05]  /*77e70*/  BSYNC.RECONVERGENT B1 ;  /* 0x0000000000017941 */ /* 0x000fea0003800200 */
.L_x_6369:
        /* <DEDUP_REMOVED lines=11> */
.L_x_6373:
[----:B------:R-:W-:Y:S01]  /*77f30*/  IMAD.MOV.U32 R6, RZ, RZ, R9 ;  /* 0x000000ffff067224 */ /* 0x000fe200078e0009 */
[----:B------:R-:W-:Y:S01]  /*77f40*/  MOV R120, R121 ;  /* 0x0000007900787202 */ /* 0x000fe20000000f00 */
[----:B------:R-:W-:Y:S02]  /*77f50*/  IMAD.MOV.U32 R75, RZ, RZ, R74 ;  /* 0x000000ffff4b7224 */ /* 0x000fe400078e004a */
[----:B------:R-:W-:-:S07]  /*77f60*/  IMAD.MOV.U32 R7, RZ, RZ, R8 ;  /* 0x000000ffff077224 */ /* 0x000fce00078e0008 */
.L_x_6374:
[----:B------:R-:W-:Y:S05]  /*77f70*/  BSYNC.RECONVERGENT B1 ;  /* 0x0000000000017941 */ /* 0x000fea0003800200 */
.L_x_6372:
        /* <DEDUP_REMOVED lines=11> */
.L_x_6376:
[----:B------:R-:W-:Y:S01]  /*78030*/  MOV R9, R6 ;  /* 0x0000000600097202 */ /* 0x000fe20000000f00 */
[----:B------:R-:W-:Y:S02]  /*78040*/  IMAD.MOV.U32 R74, RZ, RZ, R77 ;  /* 0x000000ffff4a7224 */ /* 0x000fe400078e004d */
[----:B------:R-:W-:Y:S02]  /*78050*/  IMAD.MOV.U32 R8, RZ, RZ, R7 ;  /* 0x000000ffff087224 */ /* 0x000fe400078e0007 */
[----:B------:R-:W-:-:S07]  /*78060*/  IMAD.MOV.U32 R121, RZ, RZ, R118 ;  /* 0x000000ffff797224 */ /* 0x000fce00078e0076 */
.L_x_6377:
[----:B------:R-:W-:Y:S05]  /*78070*/  BSYNC.RECONVERGENT B1 ;  /* 0x0000000000017941 */ /* 0x000fea0003800200 */
.L_x_6375:
        /* <DEDUP_REMOVED lines=11> */
.L_x_6379:
[----:B------:R-:W-:Y:S01]  /*78130*/  IMAD.MOV.U32 R6, RZ, RZ, R9 ;  /* 0x000000ffff067224 */ /* 0x000fe200078e0009 */
[----:B------:R-:W-:Y:S01]  /*78140*/  MOV R7, R8 ;  /* 0x0000000800077202 */ /* 0x000fe20000000f00 */
[----:B------:R-:W-:Y:S02]  /*78150*/  IMAD.MOV.U32 R77, RZ, RZ, R76 ;  /* 0x000000ffff4d7224 */ /* 0x000fe400078e004c */
[----:B------:R-:W-:-:S07]  /*78160*/  IMAD.MOV.U32 R118, RZ, RZ, R119 ;  /* 0x000000ffff767224 */ /* 0x000fce00078e0077 */
.L_x_6380:
[----:B------:R-:W-:Y:S05]  /*78170*/  BSYNC.RECONVERGENT B1 ;  /* 0x0000000000017941 */ /* 0x000fea0003800200 */
.L_x_6378:
        /* <DEDUP_REMOVED lines=11> */
.L_x_6382:
[----:B------:R-:W-:Y:S02]  /*78230*/  IMAD.MOV.U32 R9, RZ, RZ, R6 ;  /* 0x000000ffff097224 */ /* 0x000fe400078e0006 */
[----:B------:R-:W-:Y:S02]  /*78240*/  IMAD.MOV.U32 R76, RZ, RZ, R79 ;  /* 0x000000ffff4c7224 */ /* 0x000fe400078e004f */
[----:B------:R-:W-:Y:S02]  /*78250*/  IMAD.MOV.U32 R8, RZ, RZ, R7 ;  /* 0x000000ffff087224 */ /* 0x000fe400078e0007 */
[----:B------:R-:W-:-:S07]  /*78260*/  IMAD.MOV.U32 R119, RZ, RZ, R116 ;  /* 0x000000ffff777224 */ /* 0x000fce00078e0074 */
.L_x_6383:
[----:B------:R-:W-:Y:S05]  /*78270*/  BSYNC.RECONVERGENT B1 ;  /* 0x0000000000017941 */ /* 0x000fea0003800200 */
.L_x_6381:
        /* <DEDUP_REMOVED lines=11> */
.L_x_6385:
[----:B------:R-:W-:Y:S01]  /*78330*/  IMAD.MOV.U32 R6, RZ, RZ, R9 ;  /* 0x000000ffff067224 */ /* 0x000fe200078e0009 */
[----:B------:R-:W-:Y:S01]  /*78340*/  MOV R79, R78 ;  /* 0x0000004e004f7202 */ /* 0x000fe20000000f00 */
[----:B------:R-:W-:Y:S02]  /*78350*/  IMAD.MOV.U32 R7, RZ, RZ, R8 ;  /* 0x000000ffff077224 */ /* 0x000fe400078e0008 */
[----:B------:R-:W-:-:S07]  /*78360*/  IMAD.MOV.U32 R116, RZ, RZ, R117 ;  /* 0x000000ffff747224 */ /* 0x000fce00078e0075 */
.L_x_6386:
[----:B------:R-:W-:Y:S05]  /*78370*/  BSYNC.RECONVERGENT B1 ;  /* 0x0000000000017941 */ /* 0x000fea0003800200 */
.L_x_6384:
        /* <DEDUP_REMOVED lines=11> */
.L_x_6388:
[----:B------:R-:W-:Y:S01]  /*78430*/  IMAD.MOV.U32 R9, RZ, RZ, R6 ;  /* 0x000000ffff097224 */ /* 0x000fe200078e0006 */
[----:B------:R-:W-:Y:S01]  /*78440*/  MOV R117, R114 ;  /* 0x0000007200757202 */ /* 0x000fe20000000f00 */
[----:B------:R-:W-:Y:S02]  /*78450*/  IMAD.MOV.U32 R78, RZ, RZ, R81 ;  /* 0x000000ffff4e7224 */ /* 0x000fe400078e0051 */
[----:B------:R-:W-:-:S07]  /*78460*/  IMAD.MOV.U32 R8, RZ, RZ, R7 ;  /* 0x000000ffff087224 */ /* 0x000fce00078e0007 */
.L_x_6389:
[----:B------:R-:W-:Y:S05]  /*78470*/  BSYNC.RECONVERGENT B1 ;  /* 0x0000000000017941 */ /* 0x000fea0003800200 */
.L_x_6387:
        /* <DEDUP_REMOVED lines=11> */
.L_x_6391:
[----:B------:R-:W-:Y:S01]  /*78530*/  MOV R6, R9 ;  /* 0x0000000900067202 */ /* 0x000fe20000000f00 */
[----:B------:R-:W-:Y:S02]  /*78540*/  IMAD.MOV.U32 R81, RZ, RZ, R80 ;  /* 0x000000ffff517224 */ /* 0x000fe400078e0050 */
[----:B------:R-:W-:Y:S02]  /*78550*/  IMAD.MOV.U32 R7, RZ, RZ, R8 ;  /* 0x000000ffff077224 */ /* 0x000fe400078e0008 */
[----:B------:R-:W-:-:S07]  /*78560*/  IMAD.MOV.U32 R114, RZ, RZ, R115 ;  /* 0x000000ffff727224 */ /* 0x000fce00078e0073 */
.L_x_6392:
[----:B------:R-:W-:Y:S05]  /*78570*/  BSYNC.RECONVERGENT B1 ;  /* 0x0000000000017941 */ /* 0x000fea0003800200 */
.L_x_6390:
        /* <DEDUP_REMOVED lines=11> */
.L_x_6394:
[----:B------:R-:W-:Y:S01]  /*78630*/  IMAD.MOV.U32 R9, RZ, RZ, R6 ;  /* 0x000000ffff097224 */ /* 0x000fe200078e0006 */
[----:B------:R-:W-:Y:S01]  /*78640*/  MOV R8, R7 ;  /* 0x0000000700087202 */ /* 0x000fe20000000f00 */
[----:B------:R-:W-:Y:S02]  /*78650*/  IMAD.MOV.U32 R80, RZ, RZ, R83 ;  /* 0x000000ffff507224 */ /* 0x000fe400078e0053 */
[----:B------:R-:W-:-:S07]  /*78660*/  IMAD.MOV.U32 R115, RZ, RZ, R112 ;  /* 0x000000ffff737224 */ /* 0x000fce00078e0070 */
.L_x_6395:
[----:B------:R-:W-:Y:S05]  /*78670*/  BSYNC.RECONVERGENT B1 ;  /* 0x0000000000017941 */ /* 0x000fea0003800200 */
.L_x_6393:
        /* <DEDUP_REMOVED lines=11> */
.L_x_6397:
[----:B------:R-:W-:Y:S02]  /*78730*/  IMAD.MOV.U32 R6, RZ, RZ, R9 ;  /* 0x000000ffff067224 */ /* 0x000fe400078e0009 */
[----:B------:R-:W-:Y:S02]  /*78740*/  IMAD.MOV.U32 R83, RZ, RZ, R82 ;  /* 0x000000ffff537224 */ /* 0x000fe400078e0052 */
[----:B------:R-:W-:Y:S02]  /*78750*/  IMAD.MOV.U32 R7, RZ, RZ, R8 ;  /* 0x000000ffff077224 */ /* 0x000fe400078e0008 */
[----:B------:R-:W-:-:S07]  /*78760*/  IMAD.MOV.U32 R112, RZ, RZ, R113 ;  /* 0x000000ffff707224 */ /* 0x000fce00078e0071 */
.L_x_6398:
[----:B------:R-:W-:Y:S05]  /*78770*/  BSYNC.RECONVERGENT B1 ;  /* 0x0000000000017941 */ /* 0x000fea0003800200 */
.L_x_6396:
        /* <DEDUP_REMOVED lines=11> */
.L_x_6400:
[----:B------:R-:W-:Y:S01]  /*78830*/  IMAD.MOV.U32 R9, RZ, RZ, R6 ;  /* 0x000000ffff097224 */ /* 0x000fe200078e0006 */
[----:B------:R-:W-:Y:S01]  /*78840*/  MOV R82, R85 ;  /* 0x0000005500527202 */ /* 0x000fe20000000f00 */
[----:B------:R-:W-:Y:S02]  /*78850*/  IMAD.MOV.U32 R8, RZ, RZ, R7 ;  /* 0x000000ffff087224 */ /* 0x000fe400078e0007 */
[----:B------:R-:W-:-:S07]  /*78860*/  IMAD.MOV.U32 R113, RZ, RZ, R110 ;  /* 0x000000ffff717224 */ /* 0x000fce00078e006e */
.L_x_6401:
[----:B------:R-:W-:Y:S05]  /*78870*/  BSYNC.RECONVERGENT B1 ;  /* 0x0000000000017941 */ /* 0x000fea0003800200 */
.L_x_6399:
        /* <DEDUP_REMOVED lines=11> */
.L_x_6403:
[----:B------:R-:W-:Y:S01]  /*78930*/  IMAD.MOV.U32 R6, RZ, RZ, R9 ;  /* 0x000000ffff067224 */ /* 0x000fe200078e0009 */
[----:B------:R-:W-:Y:S01]  /*78940*/  MOV R110, R111 ;  /* 0x0000006f006e7202 */ /* 0x000fe20000000f00 */
[----:B------:R-:W-:Y:S02]  /*78950*/  IMAD.MOV.U32 R85, RZ, RZ, R84 ;  /* 0x000000ffff557224 */ /* 0x000fe400078e0054 */
[----:B------:R-:W-:-:S07]  /*78960*/  IMAD.MOV.U32 R7, RZ, RZ, R8 ;  /* 0x000000ffff077224 */ /* 0x000fce00078e0008 */
.L_x_6404:
[----:B------:R-:W-:Y:S05]  /*78970*/  BSYNC.RECONVERGENT B1 ;  /* 0x0000000000017941 */ /* 0x000fea0003800200 */
.L_x_6402:
        /* <DEDUP_REMOVED lines=11> */
.L_x_6406:
[----:B------:R-:W-:Y:S01]  /*78a30*/  MOV R9, R6 ;  /* 0x0000000600097202 */ /* 0x000fe20000000f00 */
[----:B------:R-:W-:Y:S02]  /*78a40*/  IMAD.MOV.U32 R84, RZ, RZ, R87 ;  /* 0x000000ffff547224 */ /* 0x000fe400078e0057 */
[----:B------:R-:W-:Y:S02]  /*78a50*/  IMAD.MOV.U32 R8, RZ, RZ, R7 ;  /* 0x000000ffff087224 */ /* 0x000fe400078e0007 */
[----:B------:R-:W-:-:S07]  /*78a60*/  IMAD.MOV.U32 R111, RZ, RZ, R108 ;  /* 0x000000ffff6f7224 */ /* 0x000fce00078e006c */
.L_x_6407:
[----:B------:R-:W-:Y:S05]  /*78a70*/  BSYNC.RECONVERGENT B1 ;  /* 0x0000000000017941 */ /* 0x000fea0003800200 */
.L_x_6405:
        /* <DEDUP_REMOVED lines=11> */
.L_x_6409:
[----:B------:R-:W-:Y:S01]  /*78b30*/  IMAD.MOV.U32 R6, RZ, RZ, R9 ;  /* 0x000000ffff067224 */ /* 0x000fe200078e0009 */
[----:B------:R-:W-:Y:S01]  /*78b40*/  MOV R7, R8 ;  /* 0x0000000800077202 */ /* 0x000fe20000000f00 */
[----:B------:R-:W-:Y:S02]  /*78b50*/  IMAD.MOV.U32 R87, RZ, RZ, R86 ;  /* 0x000000ffff577224 */ /* 0x000fe400078e0056 */
[----:B------:R-:W-:-:S07]  /*78b60*/  IMAD.MOV.U32 R108, RZ, RZ, R109 ;  /* 0x000000ffff6c7224 */ /* 0x000fce00078e006d */
.L_x_6410:
[----:B------:R-:W-:Y:S05]  /*78b70*/  BSYNC.RECONVERGENT B1 ;  /* 0x0000000000017941 */ /* 0x000fea0003800200 */
.L_x_6408:
        /* <DEDUP_REMOVED lines=11> */
.L_x_6412:
[----:B------:R-:W-:Y:S02]  /*78c30*/  IMAD.MOV.U32 R9, RZ, RZ, R6 ;  /* 0x000000ffff097224 */ /* 0x000fe400078e0006 */
[----:B------:R-:W-:Y:S02]  /*78c40*/  IMAD.MOV.U32 R86, RZ, RZ, R89 ;  /* 0x000000ffff567224 */ /* 0x000fe400078e0059 */
[----:B------:R-:W-:Y:S02]  /*78c50*/  IMAD.MOV.U32 R8, RZ, RZ, R7 ;  /* 0x000000ffff087224 */ /* 0x000fe400078e0007 */
[----:B------:R-:W-:-:S07]  /*78c60*/  IMAD.MOV.U32 R109, RZ, RZ, R106 ;  /* 0x000000ffff6d7224 */ /* 0x000fce00078e006a */
.L_x_6413:
[----:B------:R-:W-:Y:S05]  /*78c70*/  BSYNC.RECONVERGENT B1 ;  /* 0x0000000000017941 */ /* 0x000fea0003800200 */
.L_x_6411:
        /* <DEDUP_REMOVED lines=11> */
.L_x_6415:
[----:B------:R-:W-:Y:S01]  /*78d30*/  IMAD.MOV.U32 R6, RZ, RZ, R9 ;  /* 0x000000ffff067224 */ /* 0x000fe200078e0009 */
[----:B------:R-:W-:Y:S01]  /*78d40*/  MOV R89, R88 ;  /* 0x0000005800597202 */ /* 0x000fe20000000f00 */
[----:B------:R-:W-:Y:S02]  /*78d50*/  IMAD.MOV.U32 R7, RZ, RZ, R8 ;  /* 0x000000ffff077224 */ /* 0x000fe400078e0008 */
[----:B------:R-:W-:-:S07]  /*78d60*/  IMAD.MOV.U32 R106, RZ, RZ, R107 ;  /* 0x000000ffff6a7224 */ /* 0x000fce00078e006b */
.L_x_6416:
[----:B------:R-:W-:Y:S05]  /*78d70*/  BSYNC.RECONVERGENT B1 ;  /* 0x0000000000017941 */ /* 0x000fea0003800200 */
.L_x_6414:
        /* <DEDUP_REMOVED lines=11> */
.L_x_6418:
[----:B------:R-:W-:Y:S01]  /*78e30*/  IMAD.MOV.U32 R9, RZ, RZ, R6 ;  /* 0x000000ffff097224 */ /* 0x000fe200078e0006 */
[----:B------:R-:W-:Y:S01]  /*78e40*/  MOV R107, R104 ;  /* 0x00000068006b7202 */ /* 0x000fe20000000f00 */
[----:B------:R-:W-:Y:S02]  /*78e50*/  IMAD.MOV.U32 R88, RZ, RZ, R91 ;  /* 0x000000ffff587224 */ /* 0x000fe400078e005b */
[----:B------:R-:W-:-:S07]  /*78e60*/  IMAD.MOV.U32 R8, RZ, RZ, R7 ;  /* 0x000000ffff087224 */ /* 0x000fce00078e0007 */
.L_x_6419:
[----:B------:R-:W-:Y:S05]  /*78e70*/  BSYNC.RECONVERGENT B1 ;  /* 0x0000000000017941 */ /* 0x000fea0003800200 */
.L_x_6417:
        /* <DEDUP_REMOVED lines=11> */
.L_x_6421:
[----:B------:R-:W-:Y:S01]  /*78f30*/  MOV R6, R9 ;  /* 0x0000000900067202 */ /* 0x000fe20000000f00 */
[----:B------:R-:W-:Y:S02]  /*78f40*/  IMAD.MOV.U32 R91, RZ, RZ, R90 ;  /* 0x000000ffff5b7224 */ /* 0x000fe400078e005a */
[----:B------:R-:W-:Y:S02]  /*78f50*/  IMAD.MOV.U32 R7, RZ, RZ, R8 ;  /* 0x000000ffff077224 */ /* 0x000fe400078e0008 */
[----:B------:R-:W-:-:S07]  /*78f60*/  IMAD.MOV.U32 R104, RZ, RZ, R105 ;  /* 0x000000ffff687224 */ /* 0x000fce00078e0069 */
.L_x_6422:
[----:B------:R-:W-:Y:S05]  /*78f70*/  BSYNC.RECONVERGENT B1 ;  /* 0x0000000000017941 */ /* 0x000fea0003800200 */
.L_x_6420:
        /* <DEDUP_REMOVED lines=11> */
.L_x_6424:
[----:B------:R-:W-:Y:S01]  /*79030*/  IMAD.MOV.U32 R9, RZ, RZ, R6 ;  /* 0x000000ffff097224 */ /* 0x000fe200078e0006 */
[----:B------:R-:W-:Y:S01]  /*79040*/  MOV R8, R7 ;  /* 0x0000000700087202 */ /* 0x000fe20000000f00 */
[----:B------:R-:W-:Y:S02]  /*79050*/  IMAD.MOV.U32 R90, RZ, RZ, R93 ;  /* 0x000000ffff5a7224 */ /* 0x000fe400078e005d */
[----:B------:R-:W-:-:S07]  /*79060*/  IMAD.MOV.U32 R105, RZ, RZ, R102 ;  /* 0x000000ffff697224 */ /* 0x000fce00078e0066 */
.L_x_6425:
[----:B------:R-:W-:Y:S05]  /*79070*/  BSYNC.RECONVERGENT B1 ;  /* 0x0000000000017941 */ /* 0x000fea0003800200 */
.L_x_6423:
        /* <DEDUP_REMOVED lines=11> */
.L_x_6427:
[----:B------:R-:W-:Y:S02]  /*79130*/  IMAD.MOV.U32 R6, RZ, RZ, R9 ;  /* 0x000000ffff067224 */ /* 0x000fe400078e0009 */
[----:B------:R-:W-:Y:S02]  /*79140*/  IMAD.MOV.U32 R93, RZ, RZ, R92 ;  /* 0x000000ffff5d7224 */ /* 0x000fe400078e005c */
[----:B------:R-:W-:Y:S02]  /*79150*/  IMAD.MOV.U32 R7, RZ, RZ, R8 ;  /* 0x000000ffff077224 */ /* 0x000fe400078e0008 */
[----:B------:R-:W-:-:S07]  /*79160*/  IMAD.MOV.U32 R102, RZ, RZ, R103 ;  /* 0x000000ffff667224 */ /* 0x000fce00078e0067 */
.L_x_6428:
[----:B------:R-:W-:Y:S05]  /*79170*/  BSYNC.RECONVERGENT B1 ;  /* 0x0000000000017941 */ /* 0x000fea0003800200 */
.L_x_6426:
        /* <DEDUP_REMOVED lines=11> */
.L_x_6430:
[----:B------:R-:W-:Y:S01]  /*79230*/  IMAD.MOV.U32 R9, RZ, RZ, R6 ;  /* 0x000000ffff097224 */ /* 0x000fe200078e0006 */
[----:B------:R-:W-:Y:S01]  /*79240*/  MOV R92, R95 ;  /* 0x0000005f005c7202 */ /* 0x000fe20000000f00 */
[----:B------:R-:W-:Y:S02]  /*79250*/  IMAD.MOV.U32 R8, RZ, RZ, R7 ;  /* 0x000000ffff087224 */ /* 0x000fe400078e0007 */
[----:B------:R-:W-:-:S07]  /*79260*/  IMAD.MOV.U32 R103, RZ, RZ, R100 ;  /* 0x000000ffff677224 */ /* 0x000fce00078e0064 */
.L_x_6431:
[----:B------:R-:W-:Y:S05]  /*79270*/  BSYNC.RECONVERGENT B1 ;  /* 0x0000000000017941 */ /* 0x000fea0003800200 */
.L_x_6429:
        /* <DEDUP_REMOVED lines=11> */
.L_x_6433:
[----:B------:R-:W-:Y:S01]  /*79330*/  IMAD.MOV.U32 R6, RZ, RZ, R9 ;  /* 0x000000ffff067224 */ /* 0x000fe200078e0009 */
[----:B------:R-:W-:Y:S01]  /*79340*/  MOV R100, R101 ;  /* 0x0000006500647202 */ /* 0x000fe20000000f00 */
[----:B------:R-:W-:Y:S02]  /*79350*/  IMAD.MOV.U32 R95, RZ, RZ, R94 ;  /* 0x000000ffff5f7224 */ /* 0x000fe400078e005e */
[----:B------:R-:W-:-:S07]  /*79360*/  IMAD.MOV.U32 R7, RZ, RZ, R8 ;  /* 0x000000ffff077224 */ /* 0x000fce00078e0008 */
.L_x_6434:
[----:B------:R-:W-:Y:S05]  /*79370*/  BSYNC.RECONVERGENT B1 ;  /* 0x0000000000017941 */ /* 0x000fea0003800200 */
.L_x_6432:
        /* <DEDUP_REMOVED lines=11> */
.L_x_6436:
[----:B------:R-:W-:Y:S01]  /*79430*/  MOV R9, R6 ;  /* 0x0000000600097202 */ /* 0x000fe20000000f00 */
[----:B------:R-:W-:Y:S02]  /*79440*/  IMAD.MOV.U32 R94, RZ, RZ, R97 ;  /* 0x000000ffff5e7224 */ /* 0x000fe400078e0061 */
[----:B------:R-:W-:Y:S02]  /*79450*/  IMAD.MOV.U32 R8, RZ, RZ, R7 ;  /* 0x000000ffff087224 */ /* 0x000fe400078e0007 */
[----:B------:R-:W-:-:S07]  /*79460*/  IMAD.MOV.U32 R101, RZ, RZ, R0 ;  /* 0x000000ffff657224 */ /* 0x000fce00078e0000 */
.L_x_6437:
[----:B------:R-:W-:Y:S05]  /*79470*/  BSYNC.RECONVERGENT B1 ;  /* 0x0000000000017941 */ /* 0x000fea0003800200 */
.L_x_6435:
        /* <DEDUP_REMOVED lines=11> */
.L_x_6439:
[----:B------:R-:W-:Y:S01]  /*79530*/  IMAD.MOV.U32 R6, RZ, RZ, R9 ;  /* 0x000000ffff067224 */ /* 0x000fe200078e0009 */
[----:B------:R-:W-:Y:S01]  /*79540*/  MOV R7, R8 ;  /* 0x0000000800077202 */ /* 0x000fe20000000f00 */
[----:B------:R-:W-:Y:S02]  /*79550*/  IMAD.MOV.U32 R97, RZ, RZ, R96 ;  /* 0x000000ffff617224 */ /* 0x000fe400078e0060 */
[----:B------:R-:W-:-:S07]  /*79560*/  IMAD.MOV.U32 R0, RZ, RZ, R35 ;  /* 0x000000ffff007224 */ /* 0x000fce00078e0023 */
.L_x_6440:
[----:B------:R-:W-:Y:S05]  /*79570*/  BSYNC.RECONVERGENT B1 ;  /* 0x0000000000017941 */ /* 0x000fea0003800200 */
.L_x_6438:
        /* <DEDUP_REMOVED lines=11> */
.L_x_6442:
[----:B------:R-:W-:Y:S02]  /*79630*/  IMAD.MOV.U32 R8, RZ, RZ, R6 ;  /* 0x000000ffff087224 */ /* 0x000fe400078e0006 */
[----:B------:R-:W-:Y:S02]  /*79640*/  IMAD.MOV.U32 R96, RZ, RZ, R99 ;  /* 0x000000ffff607224 */ /* 0x000fe400078e0063 */
[----:B------:R-:W-:Y:S02]  /*79650*/  IMAD.MOV.U32 R9, RZ, RZ, R7 ;  /* 0x000000ffff097224 */ /* 0x000fe400078e0007 */
[----:B------:R-:W-:-:S07]  /*79660*/  IMAD.MOV.U32 R35, RZ, RZ, R34 ;  /* 0x000000ffff237224 */ /* 0x000fce00078e0022 */
.L_x_6443:
[----:B------:R-:W-:Y:S05]  /*79670*/  BSYNC.RECONVERGENT B1 ;  /* 0x0000000000017941 */ /* 0x000fea0003800200 */
.L_x_6441:
        /* <DEDUP_REMOVED lines=11> */
.L_x_6445:
[----:B------:R-:W-:Y:S01]  /*79730*/  IMAD.MOV.U32 R99, RZ, RZ, R5 ;  /* 0x000000ffff637224 */ /* 0x000fe200078e0005 */
[----:B------:R-:W-:Y:S01]  /*79740*/  MOV R34, R4 ;  /* 0x0000000400227202 */ /* 0x000fe20000000f00 */
[--C-:B------:R-:W-:Y:S02]  /*79750*/  IMAD.MOV.U32 R98, RZ, RZ, R8.reuse ;  /* 0x000000ffff627224 */ /* 0x100fe400078e0008 */
[--C-:B------:R-:W-:Y:S02]  /*79760*/  IMAD.MOV.U32 R37, RZ, RZ, R9.reuse ;  /* 0x000000ffff257224 */ /* 0x100fe400078e0009 */
[----:B------:R-:W-:Y:S02]  /*79770*/  IMAD.MOV.U32 R5, RZ, RZ, R8 ;  /* 0x000000ffff057224 */ /* 0x000fe400078e0008 */
[----:B------:R-:W-:-:S07]  /*79780*/  IMAD.MOV.U32 R4, RZ, RZ, R9 ;  /* 0x000000ffff047224 */ /* 0x000fce00078e0009 */
.L_x_6446:
[----:B------:R-:W-:Y:S05]  /*79790*/  BSYNC.RECONVERGENT B1 ;  /* 0x0000000000017941 */ /* 0x000fea0003800200 */
.L_x_6444:
[----:B------:R-:W-:Y:S01]  /*797a0*/  IADD3 R2, PT, PT, R2, 0x4, RZ ;  /* 0x0000000402027810 */ /* 0x000fe20007ffe0ff */
[----:B------:R-:W-:Y:S06]  /*797b0*/  @P2 BRA `(.L_x_6447) ;  /* 0xffffffc0000c2947 */ /* 0x000fec000383ffff */
.L_x_6257:
[----:B------:R-:W-:Y:S05]  /*797c0*/  BSYNC.RECONVERGENT B0 ;  /* 0x0000000000007941 */ /* 0x000fea0003800200 */
.L_x_6256:
        /* <DEDUP_REMOVED lines=196> */
[----:B0-----:R-:W-:Y:S02]  /*7a410*/  IMAD.MOV.U32 R5, RZ, RZ, R98 ;  /* 0x000000ffff057224 */ /* 0x001fe400078e0062 */
[----:B------:R-:W-:Y:S02]  /*7a420*/  IMAD.MOV.U32 R4, RZ, RZ, R37 ;  /* 0x000000ffff047224 */ /* 0x000fe400078e0025 */
[----:B------:R-:W-:Y:S02]  /*7a430*/  IMAD.MOV.U32 R3, RZ, RZ, RZ ;  /* 0x000000ffff037224 */ /* 0x000fe400078e00ff */
[----:B------:R-:W-:-:S07]  /*7a440*/  IMAD.MOV.U32 R2, RZ, RZ, R32 ;  /* 0x000000ffff027224 */ /* 0x000fce00078e0020 */
.L_x_6639:
        /* <DEDUP_REMOVED lines=20> */
.L_x_6451:
[----:B------:R-:W-:Y:S01]  /*7a590*/  MOV R6, R161 ;  /* 0x000000a100067202 */ /* 0x000fe20000000f00 */
[----:B------:R-:W-:Y:S02]  /*7a5a0*/  IMAD.MOV.U32 R7, RZ, RZ, R158 ;  /* 0x000000ffff077224 */ /* 0x000fe400078e009e */
[----:B------:R-:W-:Y:S02]  /*7a5b0*/  IMAD.MOV.U32 R161, RZ, RZ, R36 ;  /* 0x000000ffffa17224 */ /* 0x000fe400078e0024 */
[----:B------:R-:W-:-:S07]  /*7a5c0*/  IMAD.MOV.U32 R158, RZ, RZ, R159 ;  /* 0x000000ffff9e7224 */ /* 0x000fce00078e009f */
.L_x_6452:
[----:B------:R-:W-:Y:S05]  /*7a5d0*/  BSYNC.RECONVERGENT B1 ;  /* 0x0000000000017941 */ /* 0x000fea0003800200 */
.L_x_6450:
        /* <DEDUP_REMOVED lines=11> */
.L_x_6454:
[----:B------:R-:W-:Y:S01]  /*7a690*/  IMAD.MOV.U32 R9, RZ, RZ, R6 ;  /* 0x000000ffff097224 */ /* 0x000fe200078e0006 */
[----:B------:R-:W-:Y:S01]  /*7a6a0*/  MOV R8, R7 ;  /* 0x0000000700087202 */ /* 0x000fe20000000f00 */
[----:B------:R-:W-:Y:S02]  /*7a6b0*/  IMAD.MOV.U32 R36, RZ, RZ, R39 ;  /* 0x000000ffff247224 */ /* 0x000fe400078e0027 */
[----:B------:R-:W-:-:S07]  /*7a6c0*/  IMAD.MOV.U32 R159, RZ, RZ, R156 ;  /* 0x000000ffff9f7224 */ /* 0x000fce00078e009c */
.L_x_6455:
[----:B------:R-:W-:Y:S05]  /*7a6d0*/  BSYNC.RECONVERGENT B1 ;  /* 0x0000000000017941 */ /* 0x000fea0003800200 */
.L_x_6453:
        /* <DEDUP_REMOVED lines=11> */
.L_x_6457:
[----:B------:R-:W-:Y:S02]  /*7a790*/  IMAD.MOV.U32 R6, RZ, RZ, R9 ;  /* 0x000000ffff067224 */ /* 0x000fe400078e0009 */
[----:B------:R-:W-:Y:S02]  /*7a7a0*/  IMAD.MOV.U32 R39, RZ, RZ, R38 ;  /* 0x000000ffff277224 */ /* 0x000fe400078e0026 */
[----:B------:R-:W-:Y:S02]  /*7a7b0*/  IMAD.MOV.U32 R7, RZ, RZ, R8 ;  /* 0x000000ffff077224 */ /* 0x000fe400078e0008 */
[----:B------:R-:W-:-:S07]  /*7a7c0*/  IMAD.MOV.U32 R156, RZ, RZ, R157 ;  /* 0x000000ffff9c7224 */ /* 0x000fce00078e009d */
.L_x_6458:
[----:B------:R-:W-:Y:S05]  /*7a7d0*/  BSYNC.RECONVERGENT B1 ;  /* 0x0000000000017941 */ /* 0x000fea0003800200 */
.L_x_6456:
        /* <DEDUP_REMOVED lines=11> */
.L_x_6460:
[----:B------:R-:W-:Y:S01]  /*7a890*/  IMAD.MOV.U32 R9, RZ, RZ, R6 ;  /* 0x000000ffff097224 */ /* 0x000fe200078e0006 */
[----:B------:R-:W-:Y:S01]  /*7a8a0*/  MOV R38, R41 ;  /* 0x0000002900267202 */ /* 0x000fe20000000f00 */
[----:B------:R-:W-:Y:S02]  /*7a8b0*/  IMAD.MOV.U32 R8, RZ, RZ, R7 ;  /* 0x000000ffff087224 */ /* 0x000fe400078e0007 */
[----:B------:R-:W-:-:S07]  /*7a8c0*/  IMAD.MOV.U32 R157, RZ, RZ, R154 ;  /* 0x000000ffff9d7224 */ /* 0x000fce00078e009a */
.L_x_6461:
[----:B------:R-:W-:Y:S05]  /*7a8d0*/  BSYNC.RECONVERGENT B1 ;  /* 0x0000000000017941 */ /* 0x000fea0003800200 */
.L_x_6459:
        /* <DEDUP_REMOVED lines=11> */
.L_x_6463:
[----:B------:R-:W-:Y:S01]  /*7a990*/  IMAD.MOV.U32 R6, RZ, RZ, R9 ;  /* 0x000000ffff067224 */ /* 0x000fe200078e0009 */
[----:B------:R-:W-:Y:S01]  /*7a9a0*/  MOV R154, R155 ;  /* 0x0000009b009a7202 */ /* 0x000fe20000000f00 */
[----:B------:R-:W-:Y:S02]  /*7a9b0*/  IMAD.MOV.U32 R41, RZ, RZ, R40 ;  /* 0x000000ffff297224 */ /* 0x000fe400078e0028 */
[----:B------:R-:W-:-:S07]  /*7a9c0*/  IMAD.MOV.U32 R7, RZ, RZ, R8 ;  /* 0x000000ffff077224 */ /* 0x000fce00078e0008 */
.L_x_6464:
[----:B------:R-:W-:Y:S05]  /*7a9d0*/  BSYNC.RECONVERGENT B1 ;  /* 0x0000000000017941 */ /* 0x000fea0003800200 */
.L_x_6462:
        /* <DEDUP_REMOVED lines=11> */
.L_x_6466:
[----:B------:R-:W-:Y:S01]  /*7aa90*/  MOV R9, R6 ;  /* 0x0000000600097202 */ /* 0x000fe20000000f00 */
[----:B------:R-:W-:Y:S02]  /*7aaa0*/  IMAD.MOV.U32 R40, RZ, RZ, R43 ;  /* 0x000000ffff287224 */ /* 0x000fe400078e002b */
[----:B------:R-:W-:Y:S02]  /*7aab0*/  IMAD.MOV.U32 R8, RZ, RZ, R7 ;  /* 0x000000ffff087224 */ /* 0x000fe400078e0007 */
[----:B------:R-:W-:-:S07]  /*7aac0*/  IMAD.MOV.U32 R155, RZ, RZ, R152 ;  /* 0x000000ffff9b7224 */ /* 0x000fce00078e0098 */
.L_x_6467:
[----:B------:R-:W-:Y:S05]  /*7aad0*/  BSYNC.RECONVERGENT B1 ;  /* 0x0000000000017941 */ /* 0x000fea0003800200 */
.L_x_6465:
        /* <DEDUP_REMOVED lines=11> */
.L_x_6469:
[----:B------:R-:W-:Y:S01]  /*7ab90*/  IMAD.MOV.U32 R6, RZ, RZ, R9 ;  /* 0x000000ffff067224 */ /* 0x000fe200078e0009 */
[----:B------:R-:W-:Y:S01]  /*7aba0*/  MOV R7, R8 ;  /* 0x0000000800077202 */ /* 0x000fe20000000f00 */
[----:B------:R-:W-:Y:S02]  /*7abb0*/  IMAD.MOV.U32 R43, RZ, RZ, R42 ;  /* 0x000000ffff2b7224 */ /* 0x000fe400078e002a */
[----:B------:R-:W-:-:S07]  /*7abc0*/  IMAD.MOV.U32 R152, RZ, RZ, R153 ;  /* 0x000000ffff987224 */ /* 0x000fce00078e0099 */
.L_x_6470:
[----:B------:R-:W-:Y:S05]  /*7abd0*/  BSYNC.RECONVERGENT B1 ;  /* 0x0000000000017941 */ /* 0x000fea0003800200 */
.L_x_6468:
        /* <DEDUP_REMOVED lines=11> */
.L_x_6472:
[----:B------:R-:W-:Y:S02]  /*7ac90*/  IMAD.MOV.U32 R9, RZ, RZ, R6 ;  /* 0x000000ffff097224 */ /* 0x000fe400078e0006 */
[----:B------:R-:W-:Y:S02]  /*7aca0*/  IMAD.MOV.U32 R42, RZ, RZ, R45 ;  /* 0x000000ffff2a7224 */ /* 0x000fe400078e002d */
[----:B------:R-:W-:Y:S02]  /*7acb0*/  IMAD.MOV.U32 R8, RZ, RZ, R7 ;  /* 0x000000ffff087224 */ /* 0x000fe400078e0007 */
[----:B------:R-:W-:-:S07]  /*7acc0*/  IMAD.MOV.U32 R153, RZ, RZ, R150 ;  /* 0x000000ffff997224 */ /* 0x000fce00078e0096 */
.L_x_6473:
[----:B------:R-:W-:Y:S05]  /*7acd0*/  BSYNC.RECONVERGENT B1 ;  /* 0x0000000000017941 */ /* 0x000fea0003800200 */
.L_x_6471:
        /* <DEDUP_REMOVED lines=11> */
.L_x_6475:
[----:B------:R-:W-:Y:S01]  /*7ad90*/  IMAD.MOV.U32 R6, RZ, RZ, R9 ;  /* 0x000000ffff067224 */ /* 0x000fe200078e0009 */
[----:B------:R-:W-:Y:S01]  /*7ada0*/  MOV R45, R44 ;  /* 0x0000002c002d7202 */ /* 0x000fe20000000f00 */
[----:B------:R-:W-:Y:S02]  /*7adb0*/  IMAD.MOV.U32 R7, RZ, RZ, R8 ;  /* 0x000000ffff077224 */ /* 0x000fe400078e0008 */
[----:B------:R-:W-:-:S07]  /*7adc0*/  IMAD.MOV.U32 R150, RZ, RZ, R151 ;  /* 0x000000ffff967224 */ /* 0x000fce00078e0097 */
.L_x_6476:
[----:B------:R-:W-:Y:S05]  /*7add0*/  BSYNC.RECONVERGENT B1 ;  /* 0x0000000000017941 */ /* 0x000fea0003800200 */
.L_x_6474:
        /* <DEDUP_REMOVED lines=11> */
.L_x_6478:
[----:B------:R-:W-:Y:S01]  /*7ae90*/  IMAD.MOV.U32 R9, RZ, RZ, R6 ;  /* 0x000000ffff097224 */ /* 0x000fe200078e0006 */
[----:B------:R-:W-:Y:S01]  /*7aea0*/  MOV R151, R148 ;  /* 0x0000009400977202 */ /* 0x000fe20000000f00 */
[----:B------:R-:W-:Y:S02]  /*7aeb0*/  IMAD.MOV.U32 R44, RZ, RZ, R47 ;  /* 0x000000ffff2c7224 */ /* 0x000fe400078e002f */
[----:B------:R-:W-:-:S07]  /*7aec0*/  IMAD.MOV.U32 R8, RZ, RZ, R7 ;  /* 0x000000ffff087224 */ /* 0x000fce00078e0007 */
.L_x_6479:
[----:B------:R-:W-:Y:S05]  /*7aed0*/  BSYNC.RECONVERGENT B1 ;  /* 0x0000000000017941 */ /* 0x000fea0003800200 */
.L_x_6477:
        /* <DEDUP_REMOVED lines=11> */
.L_x_6481:
[----:B------:R-:W-:Y:S01]  /*7af90*/  MOV R6, R9 ;  /* 0x0000000900067202 */ /* 0x000fe20000000f00 */
[----:B------:R-:W-:Y:S02]  /*7afa0*/  IMAD.MOV.U32 R47, RZ, RZ, R46 ;  /* 0x000000ffff2f7224 */ /* 0x000fe400078e002e */
[----:B------:R-:W-:Y:S02]  /*7afb0*/  IMAD.MOV.U32 R7, RZ, RZ, R8 ;  /* 0x000000ffff077224 */ /* 0x000fe400078e0008 */
[----:B------:R-:W-:-:S07]  /*7afc0*/  IMAD.MOV.U32 R148, RZ, RZ, R149 ;  /* 0x000000ffff947224 */ /* 0x000fce00078e0095 */
.L_x_6482:
[----:B------:R-:W-:Y:S05]  /*7afd0*/  BSYNC.RECONVERGENT B1 ;  /* 0x0000000000017941 */ /* 0x000fea0003800200 */
.L_x_6480:
        /* <DEDUP_REMOVED lines=11> */
.L_x_6484:
[----:B------:R-:W-:Y:S01]  /*7b090*/  IMAD.MOV.U32 R9, RZ, RZ, R6 ;  /* 0x000000ffff097224 */ /* 0x000fe200078e0006 */
[----:B------:R-:W-:Y:S01]  /*7b0a0*/  MOV R8, R7 ;  /* 0x0000000700087202 */ /* 0x000fe20000000f00 */
[----:B------:R-:W-:Y:S02]  /*7b0b0*/  IMAD.MOV.U32 R46, RZ, RZ, R49 ;  /* 0x000000ffff2e7224 */ /* 0x000fe400078e0031 */
[----:B------:R-:W-:-:S07]  /*7b0c0*/  IMAD.MOV.U32 R149, RZ, RZ, R146 ;  /* 0x000000ffff957224 */ /* 0x000fce00078e0092 */
.L_x_6485:
[----:B------:R-:W-:Y:S05]  /*7b0d0*/  BSYNC.RECONVERGENT B1 ;  /* 0x0000000000017941 */ /* 0x000fea0003800200 */
.L_x_6483:
        /* <DEDUP_REMOVED lines=11> */
.L_x_6487:
[----:B------:R-:W-:Y:S02]  /*7b190*/  IMAD.MOV.U32 R6, RZ, RZ, R9 ;  /* 0x000000ffff067224 */ /* 0x000fe400078e0009 */
[----:B------:R-:W-:Y:S02]  /*7b1a0*/  IMAD.MOV.U32 R49, RZ, RZ, R48 ;  /* 0x000000ffff317224 */ /* 0x000fe400078e0030 */
[----:B------:R-:W-:Y:S02]  /*7b1b0*/  IMAD.MOV.U32 R7, RZ, RZ, R8 ;  /* 0x000000ffff077224 */ /* 0x000fe400078e0008 */
[----:B------:R-:W-:-:S07]  /*7b1c0*/  IMAD.MOV.U32 R146, RZ, RZ, R147 ;  /* 0x000000ffff927224 */ /* 0x000fce00078e0093 */
.L_x_6488:
[----:B------:R-:W-:Y:S05]  /*7b1d0*/  BSYNC.RECONVERGENT B1 ;  /* 0x0000000000017941 */ /* 0x000fea0003800200 */
.L_x_6486:
        /* <DEDUP_REMOVED lines=11> */
.L_x_6490:
[----:B------:R-:W-:Y:S01]  /*7b290*/  IMAD.MOV.U32 R9, RZ, RZ, R6 ;  /* 0x000000ffff097224 */ /* 0x000fe200078e0006 */
[----:B------:R-:W-:Y:S01]  /*7b2a0*/  MOV R48, R51 ;  /* 0x0000003300307202 */ /* 0x000fe20000000f00 */
[----:B------:R-:W-:Y:S02]  /*7b2b0*/  IMAD.MOV.U32 R8, RZ, RZ, R7 ;  /* 0x000000ffff087224 */ /* 0x000fe400078e0007 */
[----:B------:R-:W-:-:S07]  /*7b2c0*/  IMAD.MOV.U32 R147, RZ, RZ, R144 ;  /* 0x000000ffff937224 */ /* 0x000fce00078e0090 */
.L_x_6491:
[----:B------:R-:W-:Y:S05]  /*7b2d0*/  BSYNC.RECONVERGENT B1 ;  /* 0x0000000000017941 */ /* 0x000fea0003800200 */
.L_x_6489:
        /* <DEDUP_REMOVED lines=11> */
.L_x_6493:
[----:B------:R-:W-:Y:S01]  /*7b390*/  IMAD.MOV.U32 R6, RZ, RZ, R9 ;  /* 0x000000ffff067224 */ /* 0x000fe200078e0009 */
[----:B------:R-:W-:Y:S01]  /*7b3a0*/  MOV R144, R145 ;  /* 0x0000009100907202 */ /* 0x000fe20000000f00 */
[----:B------:R-:W-:Y:S02]  /*7b3b0*/  IMAD.MOV.U32 R51, RZ, RZ, R50 ;  /* 0x000000ffff337224 */ /* 0x000fe400078e0032 */
[----:B------:R-:W-:-:S07]  /*7b3c0*/  IMAD.MOV.U32 R7, RZ, RZ, R8 ;  /* 0x000000ffff077224 */ /* 0x000fce00078e0008 */
.L_x_6494:
[----:B------:R-:W-:Y:S05]  /*7b3d0*/  BSYNC.RECONVERGENT B1 ;  /* 0x0000000000017941 */ /* 0x000fea0003800200 */
.L_x_6492:
        /* <DEDUP_REMOVED lines=11> */
.L_x_6496:
[----:B------:R-:W-:Y:S01]  /*7b490*/  MOV R9, R6 ;  /* 0x0000000600097202 */ /* 0x000fe20000000f00 */
[----:B------:R-:W-:Y:S02]  /*7b4a0*/  IMAD.MOV.U32 R50, RZ, RZ, R53 ;  /* 0x000000ffff327224 */ /* 0x000fe400078e0035 */
[----:B------:R-:W-:Y:S02]  /*7b4b0*/  IMAD.MOV.U32 R8, RZ, RZ, R7 ;  /* 0x000000ffff087224 */ /* 0x000fe400078e0007 */
[----:B------:R-:W-:-:S07]  /*7b4c0*/  IMAD.MOV.U32 R145, RZ, RZ, R142 ;  /* 0x000000ffff917224 */ /* 0x000fce00078e008e */
.L_x_6497:
[----:B------:R-:W-:Y:S05]  /*7b4d0*/  BSYNC.RECONVERGENT B1 ;  /* 0x0000000000017941 */ /* 0x000fea0003800200 */
.L_x_6495:
        /* <DEDUP_REMOVED lines=11> */
.L_x_6499:
[----:B------:R-:W-:Y:S01]  /*7b590*/  IMAD.MOV.U32 R6, RZ, RZ, R9 ;  /* 0x000000ffff067224 */ /* 0x000fe200078e0009 */
[----:B------:R-:W-:Y:S01]  /*7b5a0*/  MOV R7, R8 ;  /* 0x0000000800077202 */ /* 0x000fe20000000f00 */
[----:B------:R-:W-:Y:S02]  /*7b5b0*/  IMAD.MOV.U32 R53, RZ, RZ, R52 ;  /* 0x000000ffff357224 */ /* 0x000fe400078e0034 */
[----:B------:R-:W-:-:S07]  /*7b5c0*/  IMAD.MOV.U32 R142, RZ, RZ, R143 ;  /* 0x000000ffff8e7224 */ /* 0x000fce00078e008f */
.L_x_6500:
[----:B------:R-:W-:Y:S05]  /*7b5d0*/  BSYNC.RECONVERGENT B1 ;  /* 0x0000000000017941 */ /* 0x000fea0003800200 */
.L_x_6498:
        /* <DEDUP_REMOVED lines=11> */
.L_x_6502:
[----:B------:R-:W-:Y:S02]  /*7b690*/  IMAD.MOV.U32 R9, RZ, RZ, R6 ;  /* 0x000000ffff097224 */ /* 0x000fe400078e0006 */
[----:B------:R-:W-:Y:S02]  /*7b6a0*/  IMAD.MOV.U32 R52, RZ, RZ, R55 ;  /* 0x000000ffff347224 */ /* 0x000fe400078e0037 */
[----:B------:R-:W-:Y:S02]  /*7b6b0*/  IMAD.MOV.U32 R8, RZ, RZ, R7 ;  /* 0x000000ffff087224 */ /* 0x000fe400078e0007 */
[----:B------:R-:W-:-:S07]  /*7b6c0*/  IMAD.MOV.U32 R143, RZ, RZ, R140 ;  /* 0x000000ffff8f7224 */ /* 0x000fce00078e008c */
.L_x_6503:
[----:B------:R-:W-:Y:S05]  /*7b6d0*/  BSYNC.RECONVERGENT B1 ;  /* 0x0000000000017941 */ /* 0x000fea0003800200 */
.L_x_6501:
        /* <DEDUP_REMOVED lines=11> */
.L_x_6505:
[----:B------:R-:W-:Y:S01]  /*7b790*/  IMAD.MOV.U32 R6, RZ, RZ, R9 ;  /* 0x000000ffff067224 */ /* 0x000fe200078e0009 */
[----:B------:R-:W-:Y:S01]  /*7b7a0*/  MOV R55, R54 ;  /* 0x0000003600377202 */ /* 0x000fe20000000f00 */
[----:B------:R-:W-:Y:S02]  /*7b7b0*/  IMAD.MOV.U32 R7, RZ, RZ, R8 ;  /* 0x000000ffff077224 */ /* 0x000fe400078e0008 */
[----:B------:R-:W-:-:S07]  /*7b7c0*/  IMAD.MOV.U32 R140, RZ, RZ, R141 ;  /* 0x000000ffff8c7224 */ /* 0x000fce00078e008d */
.L_x_6506:
[----:B------:R-:W-:Y:S05]  /*7b7d0*/  BSYNC.RECONVERGENT B1 ;  /* 0x0000000000017941 */ /* 0x000fea0003800200 */
.L_x_6504:
        /* <DEDUP_REMOVED lines=11> */
.L_x_6508:
[----:B------:R-:W-:Y:S01]  /*7b890*/  IMAD.MOV.U32 R9, RZ, RZ, R6 ;  /* 0x000000ffff097224 */ /* 0x000fe200078e0006 */
[----:B------:R-:W-:Y:S01]  /*7b8a0*/  MOV R141, R138 ;  /* 0x0000008a008d7202 */ /* 0x000fe20000000f00 */
[----:B------:R-:W-:Y:S02]  /*7b8b0*/  IMAD.MOV.U32 R54, RZ, RZ, R57 ;  /* 0x000000ffff367224 */ /* 0x000fe400078e0039 */
[----:B------:R-:W-:-:S07]  /*7b8c0*/  IMAD.MOV.U32 R8, RZ, RZ, R7 ;  /* 0x000000ffff087224 */ /* 0x000fce00078e0007 */
.L_x_6509:
[----:B------:R-:W-:Y:S05]  /*7b8d0*/  BSYNC.RECONVERGENT B1 ;  /* 0x0000000000017941 */ /* 0x000fea0003800200 */
.L_x_6507:
        /* <DEDUP_REMOVED lines=11> */
.L_x_6511:
[----:B------:R-:W-:Y:S01]  /*7b990*/  MOV R6, R9 ;  /* 0x0000000900067202 */ /* 0x000fe20000000f00 */
[----:B------:R-:W-:Y:S02]  /*7b9a0*/  IMAD.MOV.U32 R57, RZ, RZ, R56 ;  /* 0x000000ffff397224 */ /* 0x000fe400078e0038 */
[----:B------:R-:W-:Y:S02]  /*7b9b0*/  IMAD.MOV.U32 R7, RZ, RZ, R8 ;  /* 0x000000ffff077224 */ /* 0x000fe400078e0008 */
[----:B------:R-:W-:-:S07]  /*7b9c0*/  IMAD.MOV.U32 R138, RZ, RZ, R139 ;  /* 0x000000ffff8a7224 */ /* 0x000fce00078e008b */
.L_x_6512:
[----:B------:R-:W-:Y:S05]  /*7b9d0*/  BSYNC.RECONVERGENT B1 ;  /* 0x0000000000017941 */ /* 0x000fea0003800200 */
.L_x_6510:
        /* <DEDUP_REMOVED lines=11> */
.L_x_6514:
[----:B------:R-:W-:Y:S01]  /*7ba90*/  IMAD.MOV.U32 R9, RZ, RZ, R6 ;  /* 0x000000ffff097224 */ /* 0x000fe200078e0006 */
[----:B------:R-:W-:Y:S01]  /*7baa0*/  MOV R8, R7 ;  /* 0x0000000700087202 */ /* 0x000fe20000000f00 */
[----:B------:R-:W-:Y:S02]  /*7bab0*/  IMAD.MOV.U32 R56, RZ, RZ, R59 ;  /* 0x000000ffff387224 */ /* 0x000fe400078e003b */
[----:B------:R-:W-:-:S07]  /*7bac0*/  IMAD.MOV.U32 R139, RZ, RZ, R136 ;  /* 0x000000ffff8b7224 */ /* 0x000fce00078e0088 */
.L_x_6515:
[----:B------:R-:W-:Y:S05]  /*7bad0*/  BSYNC.RECONVERGENT B1 ;  /* 0x0000000000017941 */ /* 0x000fea0003800200 */
.L_x_6513:
        /* <DEDUP_REMOVED lines=11> */
.L_x_6517:
[----:B------:R-:W-:Y:S02]  /*7bb90*/  IMAD.MOV.U32 R6, RZ, RZ, R9 ;  /* 0x000000ffff067224 */ /* 0x000fe400078e0009 */
[----:B------:R-:W-:Y:S02]  /*7bba0*/  IMAD.MOV.U32 R59, RZ, RZ, R58 ;  /* 0x000000ffff3b7224 */ /* 0x000fe400078e003a */
[----:B------:R-:W-:Y:S02]  /*7bbb0*/  IMAD.MOV.U32 R7, RZ, RZ, R8 ;  /* 0x000000ffff077224 */ /* 0x000fe400078e0008 */
[----:B------:R-:W-:-:S07]  /*7bbc0*/  IMAD.MOV.U32 R136, RZ, RZ, R137 ;  /* 0x000000ffff887224 */ /* 0x000fce00078e0089 */
.L_x_6518:
[----:B------:R-:W-:Y:S05]  /*7bbd0*/  BSYNC.RECONVERGENT B1 ;  /* 0x0000000000017941 */ /* 0x000fea0003800200 */
.L_x_6516:
        /* <DEDUP_REMOVED lines=11> */
.L_x_6520:
[----:B------:R-:W-:Y:S01]  /*7bc90*/  IMAD.MOV.U32 R9, RZ, RZ, R6 ;  /* 0x000000ffff097224 */ /* 0x000fe200078e0006 */
[----:B------:R-:W-:Y:S01]  /*7bca0*/  MOV R58, R61 ;  /* 0x0000003d003a7202 */ /* 0x000fe20000000f00 */
[----:B------:R-:W-:Y:S02]  /*7bcb0*/  IMAD.MOV.U32 R8, RZ, RZ, R7 ;  /* 0x000000ffff087224 */ /* 0x000fe400078e0007 */
[----:B------:R-:W-:-:S07]  /*7bcc0*/  IMAD.MOV.U32 R137, RZ, RZ, R134 ;  /* 0x000000ffff897224 */ /* 0x000fce00078e0086 */
.L_x_6521:
[----:B------:R-:W-:Y:S05]  /*7bcd0*/  BSYNC.RECONVERGENT B1 ;  /* 0x0000000000017941 */ /* 0x000fea0003800200 */
.L_x_6519:
        /* <DEDUP_REMOVED lines=11> */
.L_x_6523:
[----:B------:R-:W-:Y:S01]  /*7bd90*/  IMAD.MOV.U32 R6, RZ, RZ, R9 ;  /* 0x000000ffff067224 */ /* 0x000fe200078e0009 */
[----:B------:R-:W-:Y:S01]  /*7bda0*/  MOV R134, R135 ;  /* 0x0000008700867202 */ /* 0x000fe20000000f00 */
[----:B------:R-:W-:Y:S02]  /*7bdb0*/  IMAD.MOV.U32 R61, RZ, RZ, R60 ;  /* 0x000000ffff3d7224 */ /* 0x000fe400078e003c */
[----:B------:R-:W-:-:S07]  /*7bdc0*/  IMAD.MOV.U32 R7, RZ, RZ, R8 ;  /* 0x000000ffff077224 */ /* 0x000fce00078e0008 */
.L_x_6524:
[----:B------:R-:W-:Y:S05]  /*7bdd0*/  BSYNC.RECONVERGENT B1 ;  /* 0x0000000000017941 */ /* 0x000fea0003800200 */
.L_x_6522:
        /* <DEDUP_REMOVED lines=11> */
.L_x_6526:
[----:B------:R-:W-:Y:S01]  /*7be90*/  MOV R9, R6 ;  /* 0x0000000600097202 */ /* 0x000fe20000000f00 */
[----:B------:R-:W-:Y:S02]  /*7bea0*/  IMAD.MOV.U32 R60, RZ, RZ, R63 ;  /* 0x000000ffff3c7224 */ /* 0x000fe400078e003f */
[----:B------:R-:W-:Y:S02]  /*7beb0*/  IMAD.MOV.U32 R8, RZ, RZ, R7 ;  /* 0x000000ffff087224 */ /* 0x000fe400078e0007 */
[----:B------:R-:W-:-:S07]  /*7bec0*/  IMAD.MOV.U32 R135, RZ, RZ, R132 ;  /* 0x000000ffff877224 */ /* 0x000fce00078e0084 */
.L_x_6527:
[----:B------:R-:W-:Y:S05]  /*7bed0*/  BSYNC.RECONVERGENT B1 ;  /* 0x0000000000017941 */ /* 0x000fea0003800200 */
.L_x_6525:
        /* <DEDUP_REMOVED lines=11> */
.L_x_6529:
[----:B------:R-:W-:Y:S01]  /*7bf90*/  IMAD.MOV.U32 R6, RZ, RZ, R9 ;  /* 0x000000ffff067224 */ /* 0x000fe200078e0009 */
[----:B------:R-:W-:Y:S01]  /*7bfa0*/  MOV R7, R8 ;  /* 0x0000000800077202 */ /* 0x000fe20000000f00 */
[----:B------:R-:W-:Y:S02]  /*7bfb0*/  IMAD.MOV.U32 R63, RZ, RZ, R62 ;  /* 0x000000ffff3f7224 */ /* 0x000fe400078e003e */
[----:B------:R-:W-:-:S07]  /*7bfc0*/  IMAD.MOV.U32 R132, RZ, RZ, R133 ;  /* 0x000000ffff847224 */ /* 0x000fce00078e0085 */
.L_x_6530:
[----:B------:R-:W-:Y:S05]  /*7bfd0*/  BSYNC.RECONVERGENT B1 ;  /* 0x0000000000017941 */ /* 0x000fea0003800200 */
.L_x_6528:
        /* <DEDUP_REMOVED lines=11> */
.L_x_6532:
[----:B------:R-:W-:Y:S02]  /*7c090*/  IMAD.MOV.U32 R9, RZ, RZ, R6 ;  /* 0x000000ffff097224 */ /* 0x000fe400078e0006 */
[----:B------:R-:W-:Y:S02]  /*7c0a0*/  IMAD.MOV.U32 R62, RZ, RZ, R65 ;  /* 0x000000ffff3e7224 */ /* 0x000fe400078e0041 */
[----:B------:R-:W-:Y:S02]  /*7c0b0*/  IMAD.MOV.U32 R8, RZ, RZ, R7 ;  /* 0x000000ffff087224 */ /* 0x000fe400078e0007 */
[----:B------:R-:W-:-:S07]  /*7c0c0*/  IMAD.MOV.U32 R133, RZ, RZ, R130 ;  /* 0x000000ffff857224 */ /* 0x000fce00078e0082 */
.L_x_6533:
[----:B------:R-:W-:Y:S05]  /*7c0d0*/  BSYNC.RECONVERGENT B1 ;  /* 0x0000000000017941 */ /* 0x000fea0003800200 */
.L_x_6531:
        /* <DEDUP_REMOVED lines=11> */
.L_x_6535:
[----:B------:R-:W-:Y:S01]  /*7c190*/  IMAD.MOV.U32 R6, RZ, RZ, R9 ;  /* 0x000000ffff067224 */ /* 0x000fe200078e0009 */
[----:B------:R-:W-:Y:S01]  /*7c1a0*/  MOV R65, R64 ;  /* 0x0000004000417202 */ /* 0x000fe20000000f00 */
[----:B------:R-:W-:Y:S02]  /*7c1b0*/  IMAD.MOV.U32 R7, RZ, RZ, R8 ;  /* 0x000000ffff077224 */ /* 0x000fe400078e0008 */
[----:B------:R-:W-:-:S07]  /*7c1c0*/  IMAD.MOV.U32 R130, RZ, RZ, R131 ;  /* 0x000000ffff827224 */ /* 0x000fce00078e0083 */
.L_x_6536:
[----:B------:R-:W-:Y:S05]  /*7c1d0*/  BSYNC.RECONVERGENT B1 ;  /* 0x0000000000017941 */ /* 0x000fea0003800200 */
.L_x_6534:
        /* <DEDUP_REMOVED lines=11> */
.L_x_6538:
[----:B------:R-:W-:Y:S01]  /*7c290*/  IMAD.MOV.U32 R9, RZ, RZ, R6 ;  /* 0x000000ffff097224 */ /* 0x000fe200078e0006 */
[----:B------:R-:W-:Y:S01]  /*7c2a0*/  MOV R131, R128 ;  /* 0x0000008000837202 */ /* 0x000fe20000000f00 */
[----:B------:R-:W-:Y:S02]  /*7c2b0*/  IMAD.MOV.U32 R64, RZ, RZ, R67 ;  /* 0x000000ffff407224 */ /* 0x000fe400078e0043 */
[----:B------:R-:W-:-:S07]  /*7c2c0*/  IMAD.MOV.U32 R8, RZ, RZ, R7 ;  /* 0x000000ffff087224 */ /* 0x000fce00078e0007 */
.L_x_6539:
[----:B------:R-:W-:Y:S05]  /*7c2d0*/  BSYNC.RECONVERGENT B1 ;  /* 0x0000000000017941 */ /* 0x000fea0003800200 */
.L_x_6537:
        /* <DEDUP_REMOVED lines=11> */
.L_x_6541:
[----:B------:R-:W-:Y:S01]  /*7c390*/  MOV R6, R9 ;  /* 0x0000000900067202 */ /* 0x000fe20000000f00 */
[----:B------:R-:W-:Y:S02]  /*7c3a0*/  IMAD.MOV.U32 R67, RZ, RZ, R66 ;  /* 0x000000ffff437224 */ /* 0x000fe400078e0042 */
[----:B------:R-:W-:Y:S02]  /*7c3b0*/  IMAD.MOV.U32 R7, RZ, RZ, R8 ;  /* 0x000000ffff077224 */ /* 0x000fe400078e0008 */
[----:B------:R-:W-:-:S07]  /*7c3c0*/  IMAD.MOV.U32 R128, RZ, RZ, R129 ;  /* 0x000000ffff807224 */ /* 0x000fce00078e0081 */
.L_x_6542:
[----:B------:R-:W-:Y:S05]  /*7c3d0*/  BSYNC.RECONVERGENT B1 ;  /* 0x0000000000017941 */ /* 0x000fea0003800200 */
.L_x_6540:
        /* <DEDUP_REMOVED lines=11> */
.L_x_6544:
[----:B------:R-:W-:Y:S01]  /*7c490*/  IMAD.MOV.U32 R9, RZ, RZ, R6 ;  /* 0x000000ffff097224 */ /* 0x000fe200078e0006 */
[----:B------:R-:W-:Y:S01]  /*7c4a0*/  MOV R8, R7 ;  /* 0x0000000700087202 */ /* 0x000fe20000000f00 */
[----:B------:R-:W-:Y:S02]  /*7c4b0*/  IMAD.MOV.U32 R66, RZ, RZ, R69 ;  /* 0x000000ffff427224 */ /* 0x000fe400078e0045 */
[----:B------:R-:W-:-:S07]  /*7c4c0*/  IMAD.MOV.U32 R129, RZ, RZ, R126 ;  /* 0x000000ffff817224 */ /* 0x000fce00078e007e */
.L_x_6545:
[----:B------:R-:W-:Y:S05]  /*7c4d0*/  BSYNC.RECONVERGENT B1 ;  /* 0x0000000000017941 */ /* 0x000fea0003800200 */
.L_x_6543:
        /* <DEDUP_REMOVED lines=11> */
.L_x_6547:
[----:B------:R-:W-:Y:S02]  /*7c590*/  IMAD.MOV.U32 R6, RZ, RZ, R9 ;  /* 0x000000ffff067224 */ /* 0x000fe400078e0009 */
[----:B------:R-:W-:Y:S02]  /*7c5a0*/  IMAD.MOV.U32 R69, RZ, RZ, R68 ;  /* 0x000000ffff457224 */ /* 0x000fe400078e0044 */
[----:B------:R-:W-:Y:S02]  /*7c5b0*/  IMAD.MOV.U32 R7, RZ, RZ, R8 ;  /* 0x000000ffff077224 */ /* 0x000fe400078e0008 */
[----:B------:R-:W-:-:S07]  /*7c5c0*/  IMAD.MOV.U32 R126, RZ, RZ, R127 ;  /* 0x000000ffff7e7224 */ /* 0x000fce00078e007f */
.L_x_6548:
[----:B------:R-:W-:Y:S05]  /*7c5d0*/  BSYNC.RECONVERGENT B1 ;  /* 0x0000000000017941 */ /* 0x000fea0003800200 */
.L_x_6546:
        /* <DEDUP_REMOVED lines=11> */
.L_x_6550:
[----:B------:R-:W-:Y:S01]  /*7c690*/  IMAD.MOV.U32 R9, RZ, RZ, R6 ;  /* 0x000000ffff097224 */ /* 0x000fe200078e0006 */
[----:B------:R-:W-:Y:S01]  /*7c6a0*/  MOV R68, R71 ;  /* 0x0000004700447202 */ /* 0x000fe20000000f00 */
[----:B------:R-:W-:Y:S02]  /*7c6b0*/  IMAD.MOV.U32 R8, RZ, RZ, R7 ;  /* 0x000000ffff087224 */ /* 0x000fe400078e0007 */
[----:B------:R-:W-:-:S07]  /*7c6c0*/  IMAD.MOV.U32 R127, RZ, RZ, R124 ;  /* 0x000000ffff7f7224 */ /* 0x000fce00078e007c */
.L_x_6551:
[----:B------:R-:W-:Y:S05]  /*7c6d0*/  BSYNC.RECONVERGENT B1 ;  /* 0x0000000000017941 */ /* 0x000fea0003800200 */
.L_x_6549:
        /* <DEDUP_REMOVED lines=11> */
.L_x_6553:
[----:B------:R-:W-:Y:S01]  /*7c790*/  IMAD.MOV.U32 R6, RZ, RZ, R9 ;  /* 0x000000ffff067224 */ /* 0x000fe200078e0009 */
[----:B------:R-:W-:Y:S01]  /*7c7a0*/  MOV R124, R125 ;  /* 0x0000007d007c7202 */ /* 0x000fe20000000f00 */
[----:B------:R-:W-:Y:S02]  /*7c7b0*/  IMAD.MOV.U32 R71, RZ, RZ, R70 ;  /* 0x000000ffff477224 */ /* 0x000fe400078e0046 */
[----:B------:R-:W-:-:S07]  /*7c7c0*/  IMAD.MOV.U32 R7, RZ, RZ, R8 ;  /* 0x000000ffff077224 */ /* 0x000fce00078e0008 */
.L_x_6554:
[----:B------:R-:W-:Y:S05]  /*7c7d0*/  BSYNC.RECONVERGENT B1 ;  /* 0x0000000000017941 */ /* 0x000fea0003800200 */
.L_x_6552:
        /* <DEDUP_REMOVED lines=11> */
.L_x_6556:
[----:B------:R-:W-:Y:S01]  /*7c890*/  MOV R9, R6 ;  /* 0x0000000600097202 */ /* 0x000fe20000000f00 */
[----:B------:R-:W-:Y:S02]  /*7c8a0*/  IMAD.MOV.U32 R70, RZ, RZ, R73 ;  /* 0x000000ffff467224 */ /* 0x000fe400078e0049 */
[----:B------:R-:W-:Y:S02]  /*7c8b0*/  IMAD.MOV.U32 R8, RZ, RZ, R7 ;  /* 0x000000ffff087224 */ /* 0x000fe400078e0007 */
[----:B------:R-:W-:-:S07]  /*7c8c0*/  IMAD.MOV.U32 R125, RZ, RZ, R122 ;  /* 0x000000ffff7d7224 */ /* 0x000fce00078e007a */
.L_x_6557:
[----:B------:R-:W-:Y:S05]  /*7c8d0*/  BSYNC.RECONVERGENT B1 ;  /* 0x0000000000017941 */ /* 0x000fea0003800200 */
.L_x_6555:
        /* <DEDUP_REMOVED lines=11> */
.L_x_6559:
[----:B------:R-:W-:Y:S01]  /*7c990*/  IMAD.MOV.U32 R6, RZ, RZ, R9 ;  /* 0x000000ffff067224 */ /* 0x000fe200078e0009 */
[----:B------:R-:W-:Y:S01]  /*7c9a0*/  MOV R7, R8 ;  /* 0x0000000800077202 */ /* 0x000fe20000000f00 */
[----:B------:R-:W-:Y:S02]  /*7c9b0*/  IMAD.MOV.U32 R73, RZ, RZ, R72 ;  /* 0x000000ffff497224 */ /* 0x000fe400078e0048 */
[----:B------:R-:W-:-:S07]  /*7c9c0*/  IMAD.MOV.U32 R122, RZ, RZ, R123 ;  /* 0x000000ffff7a7224 */ /* 0x000fce00078e007b */
.L_x_6560:
[----:B------:R-:W-:Y:S05]  /*7c9d0*/  BSYNC.RECONVERGENT B1 ;  /* 0x0000000000017941 */ /* 0x000fea0003800200 */
.L_x_6558:
        /* <DEDUP_REMOVED lines=11> */
.L_x_6562:
[----:B------:R-:W-:Y:S02]  /*7ca90*/  IMAD.MOV.U32 R9, RZ, RZ, R6 ;  /* 0x000000ffff097224 */ /* 0x000fe400078e0006 */
[----:B------:R-:W-:Y:S02]  /*7caa0*/  IMAD.MOV.U32 R72, RZ, RZ, R75 ;  /* 0x000000ffff487224 */ /* 0x000fe400078e004b */
[----:B------:R-:W-:Y:S02]  /*7cab0*/  IMAD.MOV.U32 R8, RZ, RZ, R7 ;  /* 0x000000ffff087224 */ /* 0x000fe400078e0007 */
[----:B------:R-:W-:-:S07]  /*7cac0*/  IMAD.MOV.U32 R123, RZ, RZ, R120 ;  /* 0x000000ffff7b7224 */ /* 0x000fce00078e0078 */
.L_x_6563:
[----:B------:R-:W-:Y:S05]  /*7cad0*/  BSYNC.RECONVERGENT B1 ;  /* 0x0000000000017941 */ /* 0x000fea0003800200 */
.L_x_6561:
        /* <DEDUP_REMOVED lines=11> */
.L_x_6565:
[----:B------:R-:W-:Y:S01]  /*7cb90*/  IMAD.MOV.U32 R6, RZ, RZ, R9 ;  /* 0x000000ffff067224 */ /* 0x000fe200078e0009 */
[----:B------:R-:W-:Y:S01]  /*7cba0*/  MOV R75, R74 ;  /* 0x0000004a004b7202 */ /* 0x000fe20000000f00 */
[----:B------:R-:W-:Y:S02]  /*7cbb0*/  IMAD.MOV.U32 R7, RZ, RZ, R8 ;  /* 0x000000ffff077224 */ /* 0x000fe400078e0008 */
[----:B------:R-:W-:-:S07]  /*7cbc0*/  IMAD.MOV.U32 R120, RZ, RZ, R121 ;  /* 0x000000ffff787224 */ /* 0x000fce00078e0079 */
.L_x_6566:
[----:B------:R-:W-:Y:S05]  /*7cbd0*/  BSYNC.RECONVERGENT B1 ;  /* 0x0000000000017941 */ /* 0x000fea0003800200 */
.L_x_6564:
        /* <DEDUP_REMOVED lines=11> */
.L_x_6568:
[----:B------:R-:W-:Y:S01]  /*7cc90*/  IMAD.MOV.U32 R9, RZ, RZ, R6 ;  /* 0x000000ffff097224 */ /* 0x000fe200078e0006 */
[----:B------:R-:W-:Y:S01]  /*7cca0*/  MOV R121, R118 ;  /* 0x0000007600797202 */ /* 0x000fe20000000f00 */
[----:B------:R-:W-:Y:S02]  /*7ccb0*/  IMAD.MOV.U32 R74, RZ, RZ, R77 ;  /* 0x000000ffff4a7224 */ /* 0x000fe400078e004d */
[----:B------:R-:W-:-:S07]  /*7ccc0*/  IMAD.MOV.U32 R8, RZ, RZ, R7 ;  /* 0x000000ffff087224 */ /* 0x000fce00078e0007 */
.L_x_6569:
[----:B------:R-:W-:Y:S05]  /*7ccd0*/  BSYNC.RECONVERGENT B1 ;  /* 0x0000000000017941 */ /* 0x000fea0003800200 */
.L_x_6567:
        /* <DEDUP_REMOVED lines=11> */
.L_x_6571:
[----:B------:R-:W-:Y:S01]  /*7cd90*/  MOV R6, R9 ;  /* 0x0000000900067202 */ /* 0x000fe20000000f00 */
[----:B------:R-:W-:Y:S02]  /*7cda0*/  IMAD.MOV.U32 R77, RZ, RZ, R76 ;  /* 0x000000ffff4d7224 */ /* 0x000fe400078e004c */
[----:B------:R-:W-:Y:S02]  /*7cdb0*/  IMAD.MOV.U32 R7, RZ, RZ, R8 ;  /* 0x000000ffff077224 */ /* 0x000fe400078e0008 */
[----:B------:R-:W-:-:S07]  /*7cdc0*/  IMAD.MOV.U32 R118, RZ, RZ, R119 ;  /* 0x000000ffff767224 */ /* 0x000fce00078e0077 */
.L_x_6572:
[----:B------:R-:W-:Y:S05]  /*7cdd0*/  BSYNC.RECONVERGENT B1 ;  /* 0x0000000000017941 */ /* 0x000fea0003800200 */
.L_x_6570:
        /* <DEDUP_REMOVED lines=11> */
.L_x_6574:
[----:B------:R-:W-:Y:S01]  /*7ce90*/  IMAD.MOV.U32 R9, RZ, RZ, R6 ;  /* 0x000000ffff097224 */ /* 0x000fe200078e0006 */
[----:B------:R-:W-:Y:S01]  /*7cea0*/  MOV R8, R7 ;  /* 0x0000000700087202 */ /* 0x000fe20000000f00 */
[----:B------:R-:W-:Y:S02]  /*7ceb0*/  IMAD.MOV.U32 R76, RZ, RZ, R79 ;  /* 0x000000ffff4c7224 */ /* 0x000fe400078e004f */
[----:B------:R-:W-:-:S07]  /*7cec0*/  IMAD.MOV.U32 R119, RZ, RZ, R116 ;  /* 0x000000ffff777224 */ /* 0x000fce00078e0074 */
.L_x_6575:
[----:B------:R-:W-:Y:S05]  /*7ced0*/  BSYNC.RECONVERGENT B1 ;  /* 0x0000000000017941 */ /* 0x000fea0003800200 */
.L_x_6573:
        /* <DEDUP_REMOVED lines=11> */
.L_x_6577:
[----:B------:R-:W-:Y:S02]  /*7cf90*/  IMAD.MOV.U32 R6, RZ, RZ, R9 ;  /* 0x000000ffff067224 */ /* 0x000fe400078e0009 */
[----:B------:R-:W-:Y:S02]  /*7cfa0*/  IMAD.MOV.U32 R79, RZ, RZ, R78 ;  /* 0x000000ffff4f7224 */ /* 0x000fe400078e004e */
[----:B------:R-:W-:Y:S02]  /*7cfb0*/  IMAD.MOV.U32 R7, RZ, RZ, R8 ;  /* 0x000000ffff077224 */ /* 0x000fe400078e0008 */
[----:B------:R-:W-:-:S07]  /*7cfc0*/  IMAD.MOV.U32 R116, RZ, RZ, R117 ;  /* 0x000000ffff747224 */ /* 0x000fce00078e0075 */
.L_x_6578:
[----:B------:R-:W-:Y:S05]  /*7cfd0*/  BSYNC.RECONVERGENT B1 ;  /* 0x0000000000017941 */ /* 0x000fea0003800200 */
.L_x_6576:
        /* <DEDUP_REMOVED lines=11> */
.L_x_6580:
[----:B------:R-:W-:Y:S01]  /*7d090*/  IMAD.MOV.U32 R9, RZ, RZ, R6 ;  /* 0x000000ffff097224 */ /* 0x000fe200078e0006 */
[----:B------:R-:W-:Y:S01]  /*7d0a0*/  MOV R78, R81 ;  /* 0x00000051004e7202 */ /* 0x000fe20000000f00 */
[----:B------:R-:W-:Y:S02]  /*7d0b0*/  IMAD.MOV.U32 R8, RZ, RZ, R7 ;  /* 0x000000ffff087224 */ /* 0x000fe400078e0007 */
[----:B------:R-:W-:-:S07]  /*7d0c0*/  IMAD.MOV.U32 R117, RZ, RZ, R114 ;  /* 0x000000ffff757224 */ /* 0x000fce00078e0072 */
.L_x_6581:
[----:B------:R-:W-:Y:S05]  /*7d0d0*/  BSYNC.RECONVERGENT B1 ;  /* 0x0000000000017941 */ /* 0x000fea0003800200 */
.L_x_6579:
        /* <DEDUP_REMOVED lines=11> */
.L_x_6583:
[----:B------:R-:W-:Y:S01]  /*7d190*/  IMAD.MOV.U32 R6, RZ, RZ, R9 ;  /* 0x000000ffff067224 */ /* 0x000fe200078e0009 */
[----:B------:R-:W-:Y:S01]  /*7d1a0*/  MOV R114, R115 ;  /* 0x0000007300727202 */ /* 0x000fe20000000f00 */
[----:B------:R-:W-:Y:S02]  /*7d1b0*/  IMAD.MOV.U32 R81, RZ, RZ, R80 ;  /* 0x000000ffff517224 */ /* 0x000fe400078e0050 */
[----:B------:R-:W-:-:S07]  /*7d1c0*/  IMAD.MOV.U32 R7, RZ, RZ, R8 ;  /* 0x000000ffff077224 */ /* 0x000fce00078e0008 */
.L_x_6584:
[----:B------:R-:W-:Y:S05]  /*7d1d0*/  BSYNC.RECONVERGENT B1 ;  /* 0x0000000000017941 */ /* 0x000fea0003800200 */
.L_x_6582:
        /* <DEDUP_REMOVED lines=11> */
.L_x_6586:
[----:B------:R-:W-:Y:S01]  /*7d290*/  MOV R9, R6 ;  /* 0x0000000600097202 */ /* 0x000fe20000000f00 */
[----:B------:R-:W-:Y:S02]  /*7d2a0*/  IMAD.MOV.U32 R80, RZ, RZ, R83 ;  /* 0x000000ffff507224 */ /* 0x000fe400078e0053 */
[----:B------:R-:W-:Y:S02]  /*7d2b0*/  IMAD.MOV.U32 R8, RZ, RZ, R7 ;  /* 0x000000ffff087224 */ /* 0x000fe400078e0007 */
[----:B------:R-:W-:-:S07]  /*7d2c0*/  IMAD.MOV.U32 R115, RZ, RZ, R112 ;  /* 0x000000ffff737224 */ /* 0x000fce00078e0070 */
.L_x_6587:
[----:B------:R-:W-:Y:S05]  /*7d2d0*/  BSYNC.RECONVERGENT B1 ;  /* 0x0000000000017941 */ /* 0x000fea0003800200 */
.L_x_6585:
        /* <DEDUP_REMOVED lines=11> */
.L_x_6589:
[----:B------:R-:W-:Y:S01]  /*7d390*/  IMAD.MOV.U32 R6, RZ, RZ, R9 ;  /* 0x000000ffff067224 */ /* 0x000fe200078e0009 */
[----:B------:R-:W-:Y:S01]  /*7d3a0*/  MOV R7, R8 ;  /* 0x0000000800077202 */ /* 0x000fe20000000f00 */
[----:B------:R-:W-:Y:S02]  /*7d3b0*/  IMAD.MOV.U32 R83, RZ, RZ, R82 ;  /* 0x000000ffff537224 */ /* 0x000fe400078e0052 */
[----:B------:R-:W-:-:S07]  /*7d3c0*/  IMAD.MOV.U32 R112, RZ, RZ, R113 ;  /* 0x000000ffff707224 */ /* 0x000fce00078e0071 */
.L_x_6590:
[----:B------:R-:W-:Y:S05]  /*7d3d0*/  BSYNC.RECONVERGENT B1 ;  /* 0x0000000000017941 */ /* 0x000fea0003800200 */
.L_x_6588:
        /* <DEDUP_REMOVED lines=11> */
.L_x_6592:
[----:B------:R-:W-:Y:S02]  /*7d490*/  IMAD.MOV.U32 R9, RZ, RZ, R6 ;  /* 0x000000ffff097224 */ /* 0x000fe400078e0006 */
[----:B------:R-:W-:Y:S02]  /*7d4a0*/  IMAD.MOV.U32 R82, RZ, RZ, R85 ;  /* 0x000000ffff527224 */ /* 0x000fe400078e0055 */
[----:B------:R-:W-:Y:S02]  /*7d4b0*/  IMAD.MOV.U32 R8, RZ, RZ, R7 ;  /* 0x000000ffff087224 */ /* 0x000fe400078e0007 */
[----:B------:R-:W-:-:S07]  /*7d4c0*/  IMAD.MOV.U32 R113, RZ, RZ, R110 ;  /* 0x000000ffff717224 */ /* 0x000fce00078e006e */
.L_x_6593:
[----:B------:R-:W-:Y:S05]  /*7d4d0*/  BSYNC.RECONVERGENT B1 ;  /* 0x0000000000017941 */ /* 0x000fea0003800200 */
.L_x_6591:
        /* <DEDUP_REMOVED lines=11> */
.L_x_6595:
[----:B------:R-:W-:Y:S01]  /*7d590*/  IMAD.MOV.U32 R6, RZ, RZ, R9 ;  /* 0x000000ffff067224 */ /* 0x000fe200078e0009 */
[----:B------:R-:W-:Y:S01]  /*7d5a0*/  MOV R85, R84 ;  /* 0x0000005400557202 */ /* 0x000fe20000000f00 */
[----:B------:R-:W-:Y:S02]  /*7d5b0*/  IMAD.MOV.U32 R7, RZ, RZ, R8 ;  /* 0x000000ffff077224 */ /* 0x000fe400078e0008 */
[----:B------:R-:W-:-:S07]  /*7d5c0*/  IMAD.MOV.U32 R110, RZ, RZ, R111 ;  /* 0x000000ffff6e7224 */ /* 0x000fce00078e006f */
.L_x_6596:
[----:B------:R-:W-:Y:S05]  /*7d5d0*/  BSYNC.RECONVERGENT B1 ;  /* 0x0000000000017941 */ /* 0x000fea0003800200 */
.L_x_6594:
        /* <DEDUP_REMOVED lines=11> */
.L_x_6598:
[----:B------:R-:W-:Y:S01]  /*7d690*/  IMAD.MOV.U32 R9, RZ, RZ, R6 ;  /* 0x000000ffff097224 */ /* 0x000fe200078e0006 */
[----:B------:R-:W-:Y:S01]  /*7d6a0*/  MOV R111, R108 ;  /* 0x0000006c006f7202 */ /* 0x000fe20000000f00 */
[----:B------:R-:W-:Y:S02]  /*7d6b0*/  IMAD.MOV.U32 R84, RZ, RZ, R87 ;  /* 0x000000ffff547224 */ /* 0x000fe400078e0057 */
[----:B------:R-:W-:-:S07]  /*7d6c0*/  IMAD.MOV.U32 R8, RZ, RZ, R7 ;  /* 0x000000ffff087224 */ /* 0x000fce00078e0007 */
.L_x_6599:
[----:B------:R-:W-:Y:S05]  /*7d6d0*/  BSYNC.RECONVERGENT B1 ;  /* 0x0000000000017941 */ /* 0x000fea0003800200 */
.L_x_6597:
        /* <DEDUP_REMOVED lines=11> */
.L_x_6601:
[----:B------:R-:W-:Y:S01]  /*7d790*/  MOV R6, R9 ;  /* 0x0000000900067202 */ /* 0x000fe20000000f00 */
[----:B------:R-:W-:Y:S02]  /*7d7a0*/  IMAD.MOV.U32 R87, RZ, RZ, R86 ;  /* 0x000000ffff577224 */ /* 0x000fe400078e0056 */
[----:B------:R-:W-:Y:S02]  /*7d7b0*/  IMAD.MOV.U32 R7, RZ, RZ, R8 ;  /* 0x000000ffff077224 */ /* 0x000fe400078e0008 */
[----:B------:R-:W-:-:S07]  /*7d7c0*/  IMAD.MOV.U32 R108, RZ, RZ, R109 ;  /* 0x000000ffff6c7224 */ /* 0x000fce00078e006d */
.L_x_6602:
[----:B------:R-:W-:Y:S05]  /*7d7d0*/  BSYNC.RECONVERGENT B1 ;  /* 0x0000000000017941 */ /* 0x000fea0003800200 */
.L_x_6600:
        /* <DEDUP_REMOVED lines=11> */
.L_x_6604:
[----:B------:R-:W-:Y:S01]  /*7d890*/  IMAD.MOV.U32 R9, RZ, RZ, R6 ;  /* 0x000000ffff097224 */ /* 0x000fe200078e0006 */
[----:B------:R-:W-:Y:S01]  /*7d8a0*/  MOV R8, R7 ;  /* 0x0000000700087202 */ /* 0x000fe20000000f00 */
[----:B------:R-:W-:Y:S02]  /*7d8b0*/  IMAD.MOV.U32 R86, RZ, RZ, R89 ;  /* 0x000000ffff567224 */ /* 0x000fe400078e0059 */
[----:B------:R-:W-:-:S07]  /*7d8c0*/  IMAD.MOV.U32 R109, RZ, RZ, R106 ;  /* 0x000000ffff6d7224 */ /* 0x000fce00078e006a */
.L_x_6605:
[----:B------:R-:W-:Y:S05]  /*7d8d0*/  BSYNC.RECONVERGENT B1 ;  /* 0x0000000000017941 */ /* 0x000fea0003800200 */
.L_x_6603:
        /* <DEDUP_REMOVED lines=11> */
.L_x_6607:
[----:B------:R-:W-:Y:S02]  /*7d990*/  IMAD.MOV.U32 R6, RZ, RZ, R9 ;  /* 0x000000ffff067224 */ /* 0x000fe400078e0009 */
[----:B------:R-:W-:Y:S02]  /*7d9a0*/  IMAD.MOV.U32 R89, RZ, RZ, R88 ;  /* 0x000000ffff597224 */ /* 0x000fe400078e0058 */
[----:B------:R-:W-:Y:S02]  /*7d9b0*/  IMAD.MOV.U32 R7, RZ, RZ, R8 ;  /* 0x000000ffff077224 */ /* 0x000fe400078e0008 */
[----:B------:R-:W-:-:S07]  /*7d9c0*/  IMAD.MOV.U32 R106, RZ, RZ, R107 ;  /* 0x000000ffff6a7224 */ /* 0x000fce00078e006b */
.L_x_6608:
[----:B------:R-:W-:Y:S05]  /*7d9d0*/  BSYNC.RECONVERGENT B1 ;  /* 0x0000000000017941 */ /* 0x000fea0003800200 */
.L_x_6606:
        /* <DEDUP_REMOVED lines=11> */
.L_x_6610:
[----:B------:R-:W-:Y:S01]  /*7da90*/  IMAD.MOV.U32 R9, RZ, RZ, R6 ;  /* 0x000000ffff097224 */ /* 0x000fe200078e0006 */
[----:B------:R-:W-:Y:S01]  /*7daa0*/  MOV R88, R91 ;  /* 0x0000005b00587202 */ /* 0x000fe20000000f00 */
[----:B------:R-:W-:Y:S02]  /*7dab0*/  IMAD.MOV.U32 R8, RZ, RZ, R7 ;  /* 0x000000ffff087224 */ /* 0x000fe400078e0007 */
[----:B------:R-:W-:-:S07]  /*7dac0*/  IMAD.MOV.U32 R107, RZ, RZ, R104 ;  /* 0x000000ffff6b7224 */ /* 0x000fce00078e0068 */
.L_x_6611:
[----:B------:R-:W-:Y:S05]  /*7dad0*/  BSYNC.RECONVERGENT B1 ;  /* 0x0000000000017941 */ /* 0x000fea0003800200 */
.L_x_6609:
        /* <DEDUP_REMOVED lines=11> */
.L_x_6613:
[----:B------:R-:W-:Y:S01]  /*7db90*/  IMAD.MOV.U32 R6, RZ, RZ, R9 ;  /* 0x000000ffff067224 */ /* 0x000fe200078e0009 */
[----:B------:R-:W-:Y:S01]  /*7dba0*/  MOV R104, R105 ;  /* 0x0000006900687202 */ /* 0x000fe20000000f00 */
[----:B------:R-:W-:Y:S02]  /*7dbb0*/  IMAD.MOV.U32 R91, RZ, RZ, R90 ;  /* 0x000000ffff5b7224 */ /* 0x000fe400078e005a */
[----:B------:R-:W-:-:S07]  /*7dbc0*/  IMAD.MOV.U32 R7, RZ, RZ, R8 ;  /* 0x000000ffff077224 */ /* 0x000fce00078e0008 */
.L_x_6614:
[----:B------:R-:W-:Y:S05]  /*7dbd0*/  BSYNC.RECONVERGENT B1 ;  /* 0x0000000000017941 */ /* 0x000fea0003800200 */
.L_x_6612:
        /* <DEDUP_REMOVED lines=11> */
.L_x_6616:
[----:B------:R-:W-:Y:S01]  /*7dc90*/  MOV R9, R6 ;  /* 0x0000000600097202 */ /* 0x000fe20000000f00 */
[----:B------:R-:W-:Y:S02]  /*7dca0*/  IMAD.MOV.U32 R90, RZ, RZ, R93 ;  /* 0x000000ffff5a7224 */ /* 0x000fe400078e005d */
[----:B------:R-:W-:Y:S02]  /*7dcb0*/  IMAD.MOV.U32 R8, RZ, RZ, R7 ;  /* 0x000000ffff087224 */ /* 0x000fe400078e0007 */
[----:B------:R-:W-:-:S07]  /*7dcc0*/  IMAD.MOV.U32 R105, RZ, RZ, R102 ;  /* 0x000000ffff697224 */ /* 0x000fce00078e0066 */
.L_x_6617:
[----:B------:R-:W-:Y:S05]  /*7dcd0*/  BSYNC.RECONVERGENT B1 ;  /* 0x0000000000017941 */ /* 0x000fea0003800200 */
.L_x_6615:
        /* <DEDUP_REMOVED lines=11> */
.L_x_6619:
[----:B------:R-:W-:Y:S01]  /*7dd90*/  IMAD.MOV.U32 R6, RZ, RZ, R9 ;  /* 0x000000ffff067224 */ /* 0x000fe200078e0009 */
[----:B------:R-:W-:Y:S01]  /*7dda0*/  MOV R7, R8 ;  /* 0x0000000800077202 */ /* 0x000fe20000000f00 */
[----:B------:R-:W-:Y:S02]  /*7ddb0*/  IMAD.MOV.U32 R93, RZ, RZ, R92 ;  /* 0x000000ffff5d7224 */ /* 0x000fe400078e005c */
[----:B------:R-:W-:-:S07]  /*7ddc0*/  IMAD.MOV.U32 R102, RZ, RZ, R103 ;  /* 0x000000ffff667224 */ /* 0x000fce00078e0067 */
.L_x_6620:
[----:B------:R-:W-:Y:S05]  /*7ddd0*/  BSYNC.RECONVERGENT B1 ;  /* 0x0000000000017941 */ /* 0x000fea0003800200 */
.L_x_6618:
        /* <DEDUP_REMOVED lines=11> */
.L_x_6622:
[----:B------:R-:W-:Y:S02]  /*7de90*/  IMAD.MOV.U32 R9, RZ, RZ, R6 ;  /* 0x000000ffff097224 */ /* 0x000fe400078e0006 */
[----:B------:R-:W-:Y:S02]  /*7dea0*/  IMAD.MOV.U32 R92, RZ, RZ, R95 ;  /* 0x000000ffff5c7224 */ /* 0x000fe400078e005f */
[----:B------:R-:W-:Y:S02]  /*7deb0*/  IMAD.MOV.U32 R8, RZ, RZ, R7 ;  /* 0x000000ffff087224 */ /* 0x000fe400078e0007 */
[----:B------:R-:W-:-:S07]  /*7dec0*/  IMAD.MOV.U32 R103, RZ, RZ, R100 ;  /* 0x000000ffff677224 */ /* 0x000fce00078e0064 */
.L_x_6623:
[----:B------:R-:W-:Y:S05]  /*7ded0*/  BSYNC.RECONVERGENT B1 ;  /* 0x0000000000017941 */ /* 0x000fea0003800200 */
.L_x_6621:
        /* <DEDUP_REMOVED lines=11> */
.L_x_6625:
[----:B------:R-:W-:Y:S01]  /*7df90*/  IMAD.MOV.U32 R6, RZ, RZ, R9 ;  /* 0x000000ffff067224 */ /* 0x000fe200078e0009 */
[----:B------:R-:W-:Y:S01]  /*7dfa0*/  MOV R95, R94 ;  /* 0x0000005e005f7202 */ /* 0x000fe20000000f00 */
[----:B------:R-:W-:Y:S02]  /*7dfb0*/  IMAD.MOV.U32 R7, RZ, RZ, R8 ;  /* 0x000000ffff077224 */ /* 0x000fe400078e0008 */
[----:B------:R-:W-:-:S07]  /*7dfc0*/  IMAD.MOV.U32 R100, RZ, RZ, R101 ;  /* 0x000000ffff647224 */ /* 0x000fce00078e0065 */
.L_x_6626:
[----:B------:R-:W-:Y:S05]  /*7dfd0*/  BSYNC.RECONVERGENT B1 ;  /* 0x0000000000017941 */ /* 0x000fea0003800200 */
.L_x_6624:
        /* <DEDUP_REMOVED lines=11> */
.L_x_6628:
[----:B------:R-:W-:Y:S01]  /*7e090*/  IMAD.MOV.U32 R9, RZ, RZ, R6 ;  /* 0x000000ffff097224 */ /* 0x000fe200078e0006 */
[----:B------:R-:W-:Y:S01]  /*7e0a0*/  MOV R101, R0 ;  /* 0x0000000000657202 */ /* 0x000fe20000000f00 */
[----:B------:R-:W-:Y:S02]  /*7e0b0*/  IMAD.MOV.U32 R94, RZ, RZ, R97 ;  /* 0x000000ffff5e7224 */ /* 0x000fe400078e0061 */
[----:B------:R-:W-:-:S07]  /*7e0c0*/  IMAD.MOV.U32 R8, RZ, RZ, R7 ;  /* 0x000000ffff087224 */ /* 0x000fce00078e0007 */
.L_x_6629:
[----:B------:R-:W-:Y:S05]  /*7e0d0*/  BSYNC.RECONVERGENT B1 ;  /* 0x0000000000017941 */ /* 0x000fea0003800200 */
.L_x_6627:
        /* <DEDUP_REMOVED lines=11> */
.L_x_6631:
[----:B------:R-:W-:Y:S01]  /*7e190*/  MOV R6, R9 ;  /* 0x0000000900067202 */ /* 0x000fe20000000f00 */
[----:B------:R-:W-:Y:S02]  /*7e1a0*/  IMAD.MOV.U32 R97, RZ, RZ, R96 ;  /* 0x000000ffff617224 */ /* 0x000fe400078e0060 */
[----:B------:R-:W-:Y:S02]  /*7e1b0*/  IMAD.MOV.U32 R7, RZ, RZ, R8 ;  /* 0x000000ffff077224 */ /* 0x000fe400078e0008 */
[----:B------:R-:W-:-:S07]  /*7e1c0*/  IMAD.MOV.U32 R0, RZ, RZ, R35 ;  /* 0x000000ffff007224 */ /* 0x000fce00078e0023 */
.L_x_6632:
[----:B------:R-:W-:Y:S05]  /*7e1d0*/  BSYNC.RECONVERGENT B1 ;  /* 0x0000000000017941 */ /* 0x000fea0003800200 */
.L_x_6630:
        /* <DEDUP_REMOVED lines=11> */
.L_x_6634:
[----:B------:R-:W-:Y:S01]  /*7e290*/  IMAD.MOV.U32 R8, RZ, RZ, R6 ;  /* 0x000000ffff087224 */ /* 0x000fe200078e0006 */
[----:B------:R-:W-:Y:S01]  /*7e2a0*/  MOV R9, R7 ;  /* 0x0000000700097202 */ /* 0x000fe20000000f00 */
[----:B------:R-:W-:Y:S02]  /*7e2b0*/  IMAD.MOV.U32 R96, RZ, RZ, R99 ;  /* 0x000000ffff607224 */ /* 0x000fe400078e0063 */
[----:B------:R-:W-:-:S07]  /*7e2c0*/  IMAD.MOV.U32 R35, RZ, RZ, R34 ;  /* 0x000000ffff237224 */ /* 0x000fce00078e0022 */
.L_x_6635:
[----:B------:R-:W-:Y:S05]  /*7e2d0*/  BSYNC.RECONVERGENT B1 ;  /* 0x0000000000017941 */ /* 0x000fea0003800200 */
.L_x_6633:
        /* <DEDUP_REMOVED lines=11> */
.L_x_6637:
[----:B------:R-:W-:Y:S01]  /*7e390*/  IMAD.MOV.U32 R99, RZ, RZ, R5 ;  /* 0x000000ffff637224 */ /* 0x000fe200078e0005 */
[----:B------:R-:W-:Y:S01]  /*7e3a0*/  MOV R5, R8 ;  /* 0x0000000800057202 */ /* 0x000fe20000000f00 */
[----:B------:R-:W-:Y:S02]  /*7e3b0*/  IMAD.MOV.U32 R34, RZ, RZ, R4 ;  /* 0x000000ffff227224 */ /* 0x000fe400078e0004 */
[----:B------:R-:W-:Y:S02]  /*7e3c0*/  IMAD.MOV.U32 R98, RZ, RZ, R8 ;  /* 0x000000ffff627224 */ /* 0x000fe400078e0008 */
[--C-:B------:R-:W-:Y:S02]  /*7e3d0*/  IMAD.MOV.U32 R37, RZ, RZ, R9.reuse ;  /* 0x000000ffff257224 */ /* 0x100fe400078e0009 */
[----:B------:R-:W-:-:S07]  /*7e3e0*/  IMAD.MOV.U32 R4, RZ, RZ, R9 ;  /* 0x000000ffff047224 */ /* 0x000fce00078e0009 */
.L_x_6638:
[----:B------:R-:W-:Y:S05]  /*7e3f0*/  BSYNC.RECONVERGENT B1 ;  /* 0x0000000000017941 */ /* 0x000fea0003800200 */
.L_x_6636:
[----:B------:R-:W-:Y:S01]  /*7e400*/  VIADD R2, R2, 0x4 ;  /* 0x0000000402027836 */ /* 0x000fe20000000000 */
[----:B------:R-:W-:Y:S06]  /*7e410*/  @P2 BRA `(.L_x_6639) ;  /* 0xffffffc0000c2947 */ /* 0x000fec000383ffff */
.L_x_6449:
[----:B------:R-:W-:Y:S05]  /*7e420*/  BSYNC.RECONVERGENT B0 ;  /* 0x0000000000007941 */ /* 0x000fea0003800200 */
.L_x_6448:
        /* <DEDUP_REMOVED lines=196> */
[----:B0-----:R-:W-:Y:S02]  /*7f070*/  HFMA2 R3, -RZ, RZ, 0, 0 ;  /* 0x00000000ff037431 */ /* 0x001fe400000001ff */
[----:B------:R-:W-:Y:S02]  /*7f080*/  IMAD.MOV.U32 R5, RZ, RZ, R98 ;  /* 0x000000ffff057224 */ /* 0x000fe400078e0062 */
[----:B------:R-:W-:Y:S02]  /*7f090*/  IMAD.MOV.U32 R4, RZ, RZ, R37 ;  /* 0x000000ffff047224 */ /* 0x000fe400078e0025 */
[----:B------:R-:W-:-:S07]  /*7f0a0*/  IMAD.MOV.U32 R2, RZ, RZ, R32 ;  /* 0x000000ffff027224 */ /* 0x000fce00078e0020 */
.L_x_6831:
        /* <DEDUP_REMOVED lines=17> */
[-C--:B------:R-:W-:Y:S02]  /*7f1c0*/  MOV R6, R36.reuse ;  /* 0x0000002400067202 */ /* 0x080fe40000000f00 */
[----:B------:R-:W-:-:S13]  /*7f1d0*/  ISETP.GE.OR P0, PT, R161, R36, P0 ;  /* 0x00000024a100720c */ /* 0x000fda0000706670 */
[----:B------:R-:W-:Y:S05]  /*7f1e0*/  @P0 BRA `(.L_x_6644) ;  /* 0x0000000000100947 */ /* 0x000fea0003800000 */
.L_x_6643:
[----:B------:R-:W-:Y:S02]  /*7f1f0*/  IMAD.MOV.U32 R6, RZ, RZ, R161 ;  /* 0x000000ffff067224 */ /* 0x000fe400078e00a1 */
[----:B------:R-:W-:Y:S01]  /*7f200*/  IMAD.MOV.U32 R7, RZ, RZ, R158 ;  /* 0x000000ffff077224 */ /* 0x000fe200078e009e */
[----:B------:R-:W-:Y:S01]  /*7f210*/  MOV R158, R159 ;  /* 0x0000009f009e7202 */ /* 0x000fe20000000f00 */
[----:B------:R-:W-:-:S07]  /*7f220*/  IMAD.MOV.U32 R161, RZ, RZ, R36 ;  /* 0x000000ffffa17224 */ /* 0x000fce00078e0024 */
.L_x_6644:
[----:B------:R-:W-:Y:S05]  /*7f230*/  BSYNC.RECONVERGENT B1 ;  /* 0x0000000000017941 */ /* 0x000fea0003800200 */
.L_x_6642:
        /* <DEDUP_REMOVED lines=11> */
.L_x_6646:
[----:B------:R-:W-:Y:S01]  /*7f2f0*/  MOV R9, R6 ;  /* 0x0000000600097202 */ /* 0x000fe20000000f00 */
[----:B------:R-:W-:Y:S02]  /*7f300*/  IMAD.MOV.U32 R36, RZ, RZ, R39 ;  /* 0x000000ffff247224 */ /* 0x000fe400078e0027 */
[----:B------:R-:W-:Y:S02]  /*7f310*/  IMAD.MOV.U32 R8, RZ, RZ, R7 ;  /* 0x000000ffff087224 */ /* 0x000fe400078e0007 */
[----:B------:R-:W-:-:S07]  /*7f320*/  IMAD.MOV.U32 R159, RZ, RZ, R156 ;  /* 0x000000ffff9f7224 */ /* 0x000fce00078e009c */
.L_x_6647:
[----:B------:R-:W-:Y:S05]  /*7f330*/  BSYNC.RECONVERGENT B1 ;  /* 0x0000000000017941 */ /* 0x000fea0003800200 */
.L_x_6645:
        /* <DEDUP_REMOVED lines=11> */
.L_x_6649:
[----:B------:R-:W-:Y:S01]  /*7f3f0*/  IMAD.MOV.U32 R6, RZ, RZ, R9 ;  /* 0x000000ffff067224 */ /* 0x000fe200078e0009 */
[----:B------:R-:W-:Y:S01]  /*7f400*/  MOV R7, R8 ;  /* 0x0000000800077202 */ /* 0x000fe20000000f00 */
[----:B------:R-:W-:Y:S02]  /*7f410*/  IMAD.MOV.U32 R39, RZ, RZ, R38 ;  /* 0x000000ffff277224 */ /* 0x000fe400078e0026 */
[----:B------:R-:W-:-:S07]  /*7f420*/  IMAD.MOV.U32 R156, RZ, RZ, R157 ;  /* 0x000000ffff9c7224 */ /* 0x000fce00078e009d */
.L_x_6650:
[----:B------:R-:W-:Y:S05]  /*7f430*/  BSYNC.RECONVERGENT B1 ;  /* 0x0000000000017941 */ /* 0x000fea0003800200 */
.L_x_6648:
        /* <DEDUP_REMOVED lines=11> */
.L_x_6652:
[----:B------:R-:W-:Y:S02]  /*7f4f0*/  IMAD.MOV.U32 R9, RZ, RZ, R6 ;  /* 0x000000ffff097224 */ /* 0x000fe400078e0006 */
[----:B------:R-:W-:Y:S02]  /*7f500*/  IMAD.MOV.U32 R38, RZ, RZ, R41 ;  /* 0x000000ffff267224 */ /* 0x000fe400078e0029 */
[----:B------:R-:W-:Y:S02]  /*7f510*/  IMAD.MOV.U32 R8, RZ, RZ, R7 ;  /* 0x000000ffff087224 */ /* 0x000fe400078e0007 */
[----:B------:R-:W-:-:S07]  /*7f520*/  IMAD.MOV.U32 R157, RZ, RZ, R154 ;  /* 0x000000ffff9d7224 */ /* 0x000fce00078e009a */
.L_x_6653:
[----:B------:R-:W-:Y:S05]  /*7f530*/  BSYNC.RECONVERGENT B1 ;  /* 0x0000000000017941 */ /* 0x000fea0003800200 */
.L_x_6651:
        /* <DEDUP_REMOVED lines=11> */
.L_x_6655:
[----:B------:R-:W-:Y:S01]  /*7f5f0*/  IMAD.MOV.U32 R6, RZ, RZ, R9 ;  /* 0x000000ffff067224 */ /* 0x000fe200078e0009 */
[----:B------:R-:W-:Y:S01]  /*7f600*/  MOV R41, R40 ;  /* 0x0000002800297202 */ /* 0x000fe20000000f00 */
[----:B------:R-:W-:Y:S02]  /*7f610*/  IMAD.MOV.U32 R7, RZ, RZ, R8 ;  /* 0x000000ffff077224 */ /* 0x000fe400078e0008 */
[----:B------:R-:W-:-:S07]  /*7f620*/  IMAD.MOV.U32 R154, RZ, RZ, R155 ;  /* 0x000000ffff9a7224 */ /* 0x000fce00078e009b */
.L_x_6656:
[----:B------:R-:W-:Y:S05]  /*7f630*/  BSYNC.RECONVERGENT B1 ;  /* 0x0000000000017941 */ /* 0x000fea0003800200 */
.L_x_6654:
        /* <DEDUP_REMOVED lines=11> */
.L_x_6658:
[----:B------:R-:W-:Y:S01]  /*7f6f0*/  IMAD.MOV.U32 R9, RZ, RZ, R6 ;  /* 0x000000ffff097224 */ /* 0x000fe200078e0006 */
[----:B------:R-:W-:Y:S01]  /*7f700*/  MOV R155, R152 ;  /* 0x00000098009b7202 */ /* 0x000fe20000000f00 */
[----:B------:R-:W-:Y:S02]  /*7f710*/  IMAD.MOV.U32 R40, RZ, RZ, R43 ;  /* 0x000000ffff287224 */ /* 0x000fe400078e002b */
[----:B------:R-:W-:-:S07]  /*7f720*/  IMAD.MOV.U32 R8, RZ, RZ, R7 ;  /* 0x000000ffff087224 */ /* 0x000fce00078e0007 */
.L_x_6659:
[----:B------:R-:W-:Y:S05]  /*7f730*/  BSYNC.RECONVERGENT B1 ;  /* 0x0000000000017941 */ /* 0x000fea0003800200 */
.L_x_6657:
        /* <DEDUP_REMOVED lines=11> */
.L_x_6661:
[----:B------:R-:W-:Y:S01]  /*7f7f0*/  MOV R6, R9 ;  /* 0x0000000900067202 */ /* 0x000fe20000000f00 */
[----:B------:R-:W-:Y:S02]  /*7f800*/  IMAD.MOV.U32 R43, RZ, RZ, R42 ;  /* 0x000000ffff2b7224 */ /* 0x000fe400078e002a */
[----:B------:R-:W-:Y:S02]  /*7f810*/  IMAD.MOV.U32 R7, RZ, RZ, R8 ;  /* 0x000000ffff077224 */ /* 0x000fe400078e0008 */
[----:B------:R-:W-:-:S07]  /*7f820*/  IMAD.MOV.U32 R152, RZ, RZ, R153 ;  /* 0x000000ffff987224 */ /* 0x000fce00078e0099 */
.L_x_6662:
[----:B------:R-:W-:Y:S05]  /*7f830*/  BSYNC.RECONVERGENT B1 ;  /* 0x0000000000017941 */ /* 0x000fea0003800200 */
.L_x_6660:
        /* <DEDUP_REMOVED lines=11> */
.L_x_6664:
[----:B------:R-:W-:Y:S01]  /*7f8f0*/  IMAD.MOV.U32 R9, RZ, RZ, R6 ;  /* 0x000000ffff097224 */ /* 0x000fe200078e0006 */
[----:B------:R-:W-:Y:S01]  /*7f900*/  MOV R8, R7 ;  /* 0x0000000700087202 */ /* 0x000fe20000000f00 */
[----:B------:R-:W-:Y:S02]  /*7f910*/  IMAD.MOV.U32 R42, RZ, RZ, R45 ;  /* 0x000000ffff2a7224 */ /* 0x000fe400078e002d */
[----:B------:R-:W-:-:S07]  /*7f920*/  IMAD.MOV.U32 R153, RZ, RZ, R150 ;  /* 0x000000ffff997224 */ /* 0x000fce00078e0096 */
.L_x_6665:
[----:B------:R-:W-:Y:S05]  /*7f930*/  BSYNC.RECONVERGENT B1 ;  /* 0x0000000000017941 */ /* 0x000fea0003800200 */
.L_x_6663:
        /* <DEDUP_REMOVED lines=11> */
.L_x_6667:
[----:B------:R-:W-:Y:S02]  /*7f9f0*/  IMAD.MOV.U32 R6, RZ, RZ, R9 ;  /* 0x000000ffff067224 */ /* 0x000fe400078e0009 */
[----:B------:R-:W-:Y:S02]  /*7fa00*/  IMAD.MOV.U32 R45, RZ, RZ, R44 ;  /* 0x000000ffff2d7224 */ /* 0x000fe400078e002c */
[----:B------:R-:W-:Y:S02]  /*7fa10*/  IMAD.MOV.U32 R7, RZ, RZ, R8 ;  /* 0x000000ffff077224 */ /* 0x000fe400078e0008 */
[----:B------:R-:W-:-:S07]  /*7fa20*/  IMAD.MOV.U32 R150, RZ, RZ, R151 ;  /* 0x000000ffff967224 */ /* 0x000fce00078e0097 */
.L_x_6668:
[----:B------:R-:W-:Y:S05]  /*7fa30*/  BSYNC.RECONVERGENT B1 ;  /* 0x0000000000017941 */ /* 0x000fea0003800200 */
.L_x_6666:
        /* <DEDUP_REMOVED lines=11> */
.L_x_6670:
[----:B------:R-:W-:Y:S01]  /*7faf0*/  IMAD.MOV.U32 R9, RZ, RZ, R6 ;  /* 0x000000ffff097224 */ /* 0x000fe200078e0006 */
[----:B------:R-:W-:Y:S01]  /*7fb00*/  MOV R44, R47 ;  /* 0x0000002f002c7202 */ /* 0x000fe20000000f00 */
[----:B------:R-:W-:Y:S02]  /*7fb10*/  IMAD.MOV.U32 R8, RZ, RZ, R7 ;  /* 0x000000ffff087224 */ /* 0x000fe400078e0007 */
[----:B------:R-:W-:-:S07]  /*7fb20*/  IMAD.MOV.U32 R151, RZ, RZ, R148 ;  /* 0x000000ffff977224 */ /* 0x000fce00078e0094 */
.L_x_6671:
[----:B------:R-:W-:Y:S05]  /*7fb30*/  BSYNC.RECONVERGENT B1 ;  /* 0x0000000000017941 */ /* 0x000fea0003800200 */
.L_x_6669:
        /* <DEDUP_REMOVED lines=11> */
.L_x_6673:
[----:B------:R-:W-:Y:S01]  /*7fbf0*/  IMAD.MOV.U32 R6, RZ, RZ, R9 ;  /* 0x000000ffff067224 */ /* 0x000fe200078e0009 */
[----:B------:R-:W-:Y:S01]  /*7fc00*/  MOV R148, R149 ;  /* 0x0000009500947202 */ /* 0x000fe20000000f00 */
[----:B------:R-:W-:Y:S02]  /*7fc10*/  IMAD.MOV.U32 R47, RZ, RZ, R46 ;  /* 0x000000ffff2f7224 */ /* 0x000fe400078e002e */
[----:B------:R-:W-:-:S07]  /*7fc20*/  IMAD.MOV.U32 R7, RZ, RZ, R8 ;  /* 0x000000ffff077224 */ /* 0x000fce00078e0008 */
.L_x_6674:
[----:B------:R-:W-:Y:S05]  /*7fc30*/  BSYNC.RECONVERGENT B1 ;  /* 0x0000000000017941 */ /* 0x000fea0003800200 */
.L_x_6672:
        /* <DEDUP_REMOVED lines=11> */
.L_x_6676:
[----:B------:R-:W-:Y:S01]  /*7fcf0*/  MOV R9, R6 ;  /* 0x0000000600097202 */ /* 0x000fe20000000f00 */
[----:B------:R-:W-:Y:S02]  /*7fd00*/  IMAD.MOV.U32 R46, RZ, RZ, R49 ;  /* 0x000000ffff2e7224 */ /* 0x000fe400078e0031 */
[----:B------:R-:W-:Y:S02]  /*7fd10*/  IMAD.MOV.U32 R8, RZ, RZ, R7 ;  /* 0x000000ffff087224 */ /* 0x000fe400078e0007 */
[----:B------:R-:W-:-:S07]  /*7fd20*/  IMAD.MOV.U32 R149, RZ, RZ, R146 ;  /* 0x000000ffff957224 */ /* 0x000fce00078e0092 */
.L_x_6677:
[----:B------:R-:W-:Y:S05]  /*7fd30*/  BSYNC.RECONVERGENT B1 ;  /* 0x0000000000017941 */ /* 0x000fea0003800200 */
.L_x_6675:
        /* <DEDUP_REMOVED lines=11> */
.L_x_6679:
[----:B------:R-:W-:Y:S01]  /*7fdf0*/  IMAD.MOV.U32 R6, RZ, RZ, R9 ;  /* 0x000000ffff067224 */ /* 0x000fe200078e0009 */
[----:B------:R-:W-:Y:S01]  /*7fe00*/  MOV R7, R8 ;  /* 0x0000000800077202 */ /* 0x000fe20000000f00 */
[----:B------:R-:W-:Y:S02]  /*7fe10*/  IMAD.MOV.U32 R49, RZ, RZ, R48 ;  /* 0x000000ffff317224 */ /* 0x000fe400078e0030 */
[----:B------:R-:W-:-:S07]  /*7fe20*/  IMAD.MOV.U32 R146, RZ, RZ, R147 ;  /* 0x000000ffff927224 */ /* 0x000fce00078e0093 */
.L_x_6680:
[----:B------:R-:W-:Y:S05]  /*7fe30*/  BSYNC.RECONVERGENT B1 ;  /* 0x0000000000017941 */ /* 0x000fea0003800200 */
.L_x_6678:
        /* <DEDUP_REMOVED lines=11> */
.L_x_6682:
[----:B------:R-:W-:Y:S02]  /*7fef0*/  IMAD.MOV.U32 R9, RZ, RZ, R6 ;  /* 0x000000ffff097224 */ /* 0x000fe400078e0006 */
[----:B------:R-:W-:Y:S02]  /*7ff00*/  IMAD.MOV.U32 R48, RZ, RZ, R51 ;  /* 0x000000ffff307224 */ /* 0x000fe400078e0033 */
[----:B------:R-:W-:Y:S02]  /*7ff10*/  IMAD.MOV.U32 R8, RZ, RZ, R7 ;  /* 0x000000ffff087224 */ /* 0x000fe400078e0007 */
[----:B------:R-:W-:-:S07]  /*7ff20*/  IMAD.MOV.U32 R147, RZ, RZ, R144 ;  /* 0x000000ffff937224 */ /* 0x000fce00078e0090 */
.L_x_6683:
[----:B------:R-:W-:Y:S05]  /*7ff30*/  BSYNC.RECONVERGENT B1 ;  /* 0x0000000000017941 */ /* 0x000fea0003800200 */
.L_x_6681:
        /* <DEDUP_REMOVED lines=11> */
.L_x_6685:
[----:B------:R-:W-:Y:S01]  /*7fff0*/  IMAD.MOV.U32 R6, RZ, RZ, R9 ;  /* 0x000000ffff067224 */ /* 0x000fe200078e0009 */
[----:B------:R-:W-:Y:S01]  /*80000*/  MOV R51, R50 ;  /* 0x0000003200337202 */ /* 0x000fe20000000f00 */
[----:B------:R-:W-:Y:S02]  /*80010*/  IMAD.MOV.U32 R7, RZ, RZ, R8 ;  /* 0x000000ffff077224 */ /* 0x000fe400078e0008 */
[----:B------:R-:W-:-:S07]  /*80020*/  IMAD.MOV.U32 R144, RZ, RZ, R145 ;  /* 0x000000ffff907224 */ /* 0x000fce00078e0091 */
.L_x_6686:
[----:B------:R-:W-:Y:S05]  /*80030*/  BSYNC.RECONVERGENT B1 ;  /* 0x0000000000017941 */ /* 0x000fea0003800200 */
.L_x_6684:
        /* <DEDUP_REMOVED lines=11> */
.L_x_6688:
[----:B------:R-:W-:Y:S01]  /*800f0*/  IMAD.MOV.U32 R9, RZ, RZ, R6 ;  /* 0x000000ffff097224 */ /* 0x000fe200078e0006 */
[----:B------:R-:W-:Y:S01]  /*80100*/  MOV R145, R142 ;  /* 0x0000008e00917202 */ /* 0x000fe20000000f00 */
[----:B------:R-:W-:Y:S02]  /*80110*/  IMAD.MOV.U32 R50, RZ, RZ, R53 ;  /* 0x000000ffff327224 */ /* 0x000fe400078e0035 */
[----:B------:R-:W-:-:S07]  /*80120*/  IMAD.MOV.U32 R8, RZ, RZ, R7 ;  /* 0x000000ffff087224 */ /* 0x000fce00078e0007 */
.L_x_6689:
[----:B------:R-:W-:Y:S05]  /*80130*/  BSYNC.RECONVERGENT B1 ;  /* 0x0000000000017941 */ /* 0x000fea0003800200 */
.L_x_6687:
        /* <DEDUP_REMOVED lines=11> */
.L_x_6691:
[----:B------:R-:W-:Y:S01]  /*801f0*/  MOV R6, R9 ;  /* 0x0000000900067202 */ /* 0x000fe20000000f00 */
[----:B------:R-:W-:Y:S02]  /*80200*/  IMAD.MOV.U32 R53, RZ, RZ, R52 ;  /* 0x000000ffff357224 */ /* 0x000fe400078e0034 */
[----:B------:R-:W-:Y:S02]  /*80210*/  IMAD.MOV.U32 R7, RZ, RZ, R8 ;  /* 0x000000ffff077224 */ /* 0x000fe400078e0008 */
[----:B------:R-:W-:-:S07]  /*80220*/  IMAD.MOV.U32 R142, RZ, RZ, R143 ;  /* 0x000000ffff8e7224 */ /* 0x000fce00078e008f */
.L_x_6692:
[----:B------:R-:W-:Y:S05]  /*80230*/  BSYNC.RECONVERGENT B1 ;  /* 0x0000000000017941 */ /* 0x000fea0003800200 */
.L_x_6690:
        /* <DEDUP_REMOVED lines=11> */
.L_x_6694:
[----:B------:R-:W-:Y:S01]  /*802f0*/  IMAD.MOV.U32 R9, RZ, RZ, R6 ;  /* 0x000000ffff097224 */ /* 0x000fe200078e0006 */
[----:B------:R-:W-:Y:S01]  /*80300*/  MOV R8, R7 ;  /* 0x0000000700087202 */ /* 0x000fe20000000f00 */
[----:B------:R-:W-:Y:S02]  /*80310*/  IMAD.MOV.U32 R52, RZ, RZ, R55 ;  /* 0x000000ffff347224 */ /* 0x000fe400078e0037 */
[----:B------:R-:W-:-:S07]  /*80320*/  IMAD.MOV.U32 R143, RZ, RZ, R140 ;  /* 0x000000ffff8f7224 */ /* 0x000fce00078e008c */
.L_x_6695:
[----:B------:R-:W-:Y:S05]  /*80330*/  BSYNC.RECONVERGENT B1 ;  /* 0x0000000000017941 */ /* 0x000fea0003800200 */
.L_x_6693:
        /* <DEDUP_REMOVED lines=11> */
.L_x_6697:
[----:B------:R-:W-:Y:S02]  /*803f0*/  IMAD.MOV.U32 R6, RZ, RZ, R9 ;  /* 0x000000ffff067224 */ /* 0x000fe400078e0009 */
[----:B------:R-:W-:Y:S02]  /*80400*/  IMAD.MOV.U32 R55, RZ, RZ, R54 ;  /* 0x000000ffff377224 */ /* 0x000fe400078e0036 */
[----:B------:R-:W-:Y:S02]  /*80410*/  IMAD.MOV.U32 R7, RZ, RZ, R8 ;  /* 0x000000ffff077224 */ /* 0x000fe400078e0008 */
[----:B------:R-:W-:-:S07]  /*80420*/  IMAD.MOV.U32 R140, RZ, RZ, R141 ;  /* 0x000000ffff8c7224 */ /* 0x000fce00078e008d */
.L_x_6698:
[----:B------:R-:W-:Y:S05]  /*80430*/  BSYNC.RECONVERGENT B1 ;  /* 0x0000000000017941 */ /* 0x000fea0003800200 */
.L_x_6696:
        /* <DEDUP_REMOVED lines=11> */
.L_x_6700:
[----:B------:R-:W-:Y:S01]  /*804f0*/  IMAD.MOV.U32 R9, RZ, RZ, R6 ;  /* 0x000000ffff097224 */ /* 0x000fe200078e0006 */
[----:B------:R-:W-:Y:S01]  /*80500*/  MOV R54, R57 ;  /* 0x0000003900367202 */ /* 0x000fe20000000f00 */
[----:B------:R-:W-:Y:S02]  /*80510*/  IMAD.MOV.U32 R8, RZ, RZ, R7 ;  /* 0x000000ffff087224 */ /* 0x000fe400078e0007 */
[----:B------:R-:W-:-:S07]  /*80520*/  IMAD.MOV.U32 R141, RZ, RZ, R138 ;  /* 0x000000ffff8d7224 */ /* 0x000fce00078e008a */
.L_x_6701:
[----:B------:R-:W-:Y:S05]  /*80530*/  BSYNC.RECONVERGENT B1 ;  /* 0x0000000000017941 */ /* 0x000fea0003800200 */
.L_x_6699:
        /* <DEDUP_REMOVED lines=11> */
.L_x_6703:
[----:B------:R-:W-:Y:S01]  /*805f0*/  IMAD.MOV.U32 R6, RZ, RZ, R9 ;  /* 0x000000ffff067224 */ /* 0x000fe200078e0009 */
[----:B------:R-:W-:Y:S01]  /*80600*/  MOV R138, R139 ;  /* 0x0000008b008a7202 */ /* 0x000fe20000000f00 */
[----:B------:R-:W-:Y:S02]  /*80610*/  IMAD.MOV.U32 R57, RZ, RZ, R56 ;  /* 0x000000ffff397224 */ /* 0x000fe400078e0038 */
[----:B------:R-:W-:-:S07]  /*80620*/  IMAD.MOV.U32 R7, RZ, RZ, R8 ;  /* 0x000000ffff077224 */ /* 0x000fce00078e0008 */
.L_x_6704:
[----:B------:R-:W-:Y:S05]  /*80630*/  BSYNC.RECONVERGENT B1 ;  /* 0x0000000000017941 */ /* 0x000fea0003800200 */
.L_x_6702:
        /* <DEDUP_REMOVED lines=11> */
.L_x_6706:
[----:B------:R-:W-:Y:S01]  /*806f0*/  MOV R9, R6 ;  /* 0x0000000600097202 */ /* 0x000fe20000000f00 */
[----:B------:R-:W-:Y:S02]  /*80700*/  IMAD.MOV.U32 R56, RZ, RZ, R59 ;  /* 0x000000ffff387224 */ /* 0x000fe400078e003b */
[----:B------:R-:W-:Y:S02]  /*80710*/  IMAD.MOV.U32 R8, RZ, RZ, R7 ;  /* 0x000000ffff087224 */ /* 0x000fe400078e0007 */
[----:B------:R-:W-:-:S07]  /*80720*/  IMAD.MOV.U32 R139, RZ, RZ, R136 ;  /* 0x000000ffff8b7224 */ /* 0x000fce00078e0088 */
.L_x_6707:
[----:B------:R-:W-:Y:S05]  /*80730*/  BSYNC.RECONVERGENT B1 ;  /* 0x0000000000017941 */ /* 0x000fea0003800200 */
.L_x_6705:
        /* <DEDUP_REMOVED lines=11> */
.L_x_6709:
[----:B------:R-:W-:Y:S01]  /*807f0*/  IMAD.MOV.U32 R6, RZ, RZ, R9 ;  /* 0x000000ffff067224 */ /* 0x000fe200078e0009 */
[----:B------:R-:W-:Y:S01]  /*80800*/  MOV R7, R8 ;  /* 0x0000000800077202 */ /* 0x000fe20000000f00 */
[----:B------:R-:W-:Y:S02]  /*80810*/  IMAD.MOV.U32 R59, RZ, RZ, R58 ;  /* 0x000000ffff3b7224 */ /* 0x000fe400078e003a */
[----:B------:R-:W-:-:S07]  /*80820*/  IMAD.MOV.U32 R136, RZ, RZ, R137 ;  /* 0x000000ffff887224 */ /* 0x000fce00078e0089 */
.L_x_6710:
[----:B------:R-:W-:Y:S05]  /*80830*/  BSYNC.RECONVERGENT B1 ;  /* 0x0000000000017941 */ /* 0x000fea0003800200 */
.L_x_6708:
        /* <DEDUP_REMOVED lines=11> */
.L_x_6712:
[----:B------:R-:W-:Y:S02]  /*808f0*/  IMAD.MOV.U32 R9, RZ, RZ, R6 ;  /* 0x000000ffff097224 */ /* 0x000fe400078e0006 */
[----:B------:R-:W-:Y:S02]  /*80900*/  IMAD.MOV.U32 R58, RZ, RZ, R61 ;  /* 0x000000ffff3a7224 */ /* 0x000fe400078e003d */
[----:B------:R-:W-:Y:S02]  /*80910*/  IMAD.MOV.U32 R8, RZ, RZ, R7 ;  /* 0x000000ffff087224 */ /* 0x000fe400078e0007 */
[----:B------:R-:W-:-:S07]  /*80920*/  IMAD.MOV.U32 R137, RZ, RZ, R134 ;  /* 0x000000ffff897224 */ /* 0x000fce00078e0086 */
.L_x_6713:
[----:B------:R-:W-:Y:S05]  /*80930*/  BSYNC.RECONVERGENT B1 ;  /* 0x0000000000017941 */ /* 0x000fea0003800200 */
.L_x_6711:
        /* <DEDUP_REMOVED lines=11> */
.L_x_6715:
[----:B------:R-:W-:Y:S01]  /*809f0*/  IMAD.MOV.U32 R6, RZ, RZ, R9 ;  /* 0x000000ffff067224 */ /* 0x000fe200078e0009 */
[----:B------:R-:W-:Y:S01]  /*80a00*/  MOV R61, R60 ;  /* 0x0000003c003d7202 */ /* 0x000fe20000000f00 */
[----:B------:R-:W-:Y:S02]  /*80a10*/  IMAD.MOV.U32 R7, RZ, RZ, R8 ;  /* 0x000000ffff077224 */ /* 0x000fe400078e0008 */
[----:B------:R-:W-:-:S07]  /*80a20*/  IMAD.MOV.U32 R134, RZ, RZ, R135 ;  /* 0x000000ffff867224 */ /* 0x000fce00078e0087 */
.L_x_6716:
[----:B------:R-:W-:Y:S05]  /*80a30*/  BSYNC.RECONVERGENT B1 ;  /* 0x0000000000017941 */ /* 0x000fea0003800200 */
.L_x_6714:
        /* <DEDUP_REMOVED lines=11> */
.L_x_6718:
[----:B------:R-:W-:Y:S01]  /*80af0*/  IMAD.MOV.U32 R9, RZ, RZ, R6 ;  /* 0x000000ffff097224 */ /* 0x000fe200078e0006 */
[----:B------:R-:W-:Y:S01]  /*80b00*/  MOV R135, R132 ;  /* 0x0000008400877202 */ /* 0x000fe20000000f00 */
[----:B------:R-:W-:Y:S02]  /*80b10*/  IMAD.MOV.U32 R60, RZ, RZ, R63 ;  /* 0x000000ffff3c7224 */ /* 0x000fe400078e003f */
[----:B------:R-:W-:-:S07]  /*80b20*/  IMAD.MOV.U32 R8, RZ, RZ, R7 ;  /* 0x000000ffff087224 */ /* 0x000fce00078e0007 */
.L_x_6719:
[----:B------:R-:W-:Y:S05]  /*80b30*/  BSYNC.RECONVERGENT B1 ;  /* 0x0000000000017941 */ /* 0x000fea0003800200 */
.L_x_6717:
        /* <DEDUP_REMOVED lines=11> */
.L_x_6721:
[----:B------:R-:W-:Y:S01]  /*80bf0*/  MOV R6, R9 ;  /* 0x0000000900067202 */ /* 0x000fe20000000f00 */
[----:B------:R-:W-:Y:S02]  /*80c00*/  IMAD.MOV.U32 R63, RZ, RZ, R62 ;  /* 0x000000ffff3f7224 */ /* 0x000fe400078e003e */
[----:B------:R-:W-:Y:S02]  /*80c10*/  IMAD.MOV.U32 R7, RZ, RZ, R8 ;  /* 0x000000ffff077224 */ /* 0x000fe400078e0008 */
[----:B------:R-:W-:-:S07]  /*80c20*/  IMAD.MOV.U32 R132, RZ, RZ, R133 ;  /* 0x000000ffff847224 */ /* 0x000fce00078e0085 */
.L_x_6722:
[----:B------:R-:W-:Y:S05]  /*80c30*/  BSYNC.RECONVERGENT B1 ;  /* 0x0000000000017941 */ /* 0x000fea0003800200 */
.L_x_6720:
        /* <DEDUP_REMOVED lines=11> */
.L_x_6724:
[----:B------:R-:W-:Y:S01]  /*80cf0*/  IMAD.MOV.U32 R9, RZ, RZ, R6 ;  /* 0x000000ffff097224 */ /* 0x000fe200078e0006 */
[----:B------:R-:W-:Y:S01]  /*80d00*/  MOV R8, R7 ;  /* 0x0000000700087202 */ /* 0x000fe20000000f00 */
[----:B------:R-:W-:Y:S02]  /*80d10*/  IMAD.MOV.U32 R62, RZ, RZ, R65 ;  /* 0x000000ffff3e7224 */ /* 0x000fe400078e0041 */
[----:B------:R-:W-:-:S07]  /*80d20*/  IMAD.MOV.U32 R133, RZ, RZ, R130 ;  /* 0x000000ffff857224 */ /* 0x000fce00078e0082 */
.L_x_6725:
[----:B------:R-:W-:Y:S05]  /*80d30*/  BSYNC.RECONVERGENT B1 ;  /* 0x0000000000017941 */ /* 0x000fea0003800200 */
.L_x_6723:
        /* <DEDUP_REMOVED lines=11> */
.L_x_6727:
[----:B------:R-:W-:Y:S02]  /*80df0*/  IMAD.MOV.U32 R6, RZ, RZ, R9 ;  /* 0x000000ffff067224 */ /* 0x000fe400078e0009 */
[----:B------:R-:W-:Y:S02]  /*80e00*/  IMAD.MOV.U32 R65, RZ, RZ, R64 ;  /* 0x000000ffff417224 */ /* 0x000fe400078e0040 */
[----:B------:R-:W-:Y:S02]  /*80e10*/  IMAD.MOV.U32 R7, RZ, RZ, R8 ;  /* 0x000000ffff077224 */ /* 0x000fe400078e0008 */
[----:B------:R-:W-:-:S07]  /*80e20*/  IMAD.MOV.U32 R130, RZ, RZ, R131 ;  /* 0x000000ffff827224 */ /* 0x000fce00078e0083 */
.L_x_6728:
[----:B------:R-:W-:Y:S05]  /*80e30*/  BSYNC.RECONVERGENT B1 ;  /* 0x0000000000017941 */ /* 0x000fea0003800200 */
.L_x_6726:
        /* <DEDUP_REMOVED lines=11> */
.L_x_6730:
[----:B------:R-:W-:Y:S01]  /*80ef0*/  IMAD.MOV.U32 R9, RZ, RZ, R6 ;  /* 0x000000ffff097224 */ /* 0x000fe200078e0006 */
[----:B------:R-:W-:Y:S01]  /*80f00*/  MOV R64, R67 ;  /* 0x0000004300407202 */ /* 0x000fe20000000f00 */
[----:B------:R-:W-:Y:S02]  /*80f10*/  IMAD.MOV.U32 R8, RZ, RZ, R7 ;  /* 0x000000ffff087224 */ /* 0x000fe400078e0007 */
[----:B------:R-:W-:-:S07]  /*80f20*/  IMAD.MOV.U32 R131, RZ, RZ, R128 ;  /* 0x000000ffff837224 */ /* 0x000fce00078e0080 */
.L_x_6731:
[----:B------:R-:W-:Y:S05]  /*80f30*/  BSYNC.RECONVERGENT B1 ;  /* 0x0000000000017941 */ /* 0x000fea0003800200 */
.L_x_6729:
        /* <DEDUP_REMOVED lines=11> */
.L_x_6733:
[----:B------:R-:W-:Y:S01]  /*80ff0*/  IMAD.MOV.U32 R6, RZ, RZ, R9 ;  /* 0x000000ffff067224 */ /* 0x000fe200078e0009 */
[----:B------:R-:W-:Y:S01]  /*81000*/  MOV R128, R129 ;  /* 0x0000008100807202 */ /* 0x000fe20000000f00 */
[----:B------:R-:W-:Y:S02]  /*81010*/  IMAD.MOV.U32 R67, RZ, RZ, R66 ;  /* 0x000000ffff437224 */ /* 0x000fe400078e0042 */
[----:B------:R-:W-:-:S07]  /*81020*/  IMAD.MOV.U32 R7, RZ, RZ, R8 ;  /* 0x000000ffff077224 */ /* 0x000fce00078e0008 */
.L_x_6734:
[----:B------:R-:W-:Y:S05]  /*81030*/  BSYNC.RECONVERGENT B1 ;  /* 0x0000000000017941 */ /* 0x000fea0003800200 */
.L_x_6732:
        /* <DEDUP_REMOVED lines=11> */
.L_x_6736:
[----:B------:R-:W-:Y:S01]  /*810f0*/  MOV R9, R6 ;  /* 0x0000000600097202 */ /* 0x000fe20000000f00 */
[----:B------:R-:W-:Y:S02]  /*81100*/  IMAD.MOV.U32 R66, RZ, RZ, R69 ;  /* 0x000000ffff427224 */ /* 0x000fe400078e0045 */
[----:B------:R-:W-:Y:S02]  /*81110*/  IMAD.MOV.U32 R8, RZ, RZ, R7 ;  /* 0x000000ffff087224 */ /* 0x000fe400078e0007 */
[----:B------:R-:W-:-:S07]  /*81120*/  IMAD.MOV.U32 R129, RZ, RZ, R126 ;  /* 0x000000ffff817224 */ /* 0x000fce00078e007e */
.L_x_6737:
[----:B------:R-:W-:Y:S05]  /*81130*/  BSYNC.RECONVERGENT B1 ;  /* 0x0000000000017941 */ /* 0x000fea0003800200 */
.L_x_6735:
        /* <DEDUP_REMOVED lines=11> */
.L_x_6739:
[----:B------:R-:W-:Y:S01]  /*811f0*/  IMAD.MOV.U32 R6, RZ, RZ, R9 ;  /* 0x000000ffff067224 */ /* 0x000fe200078e0009 */
[----:B------:R-:W-:Y:S01]  /*81200*/  MOV R7, R8 ;  /* 0x0000000800077202 */ /* 0x000fe20000000f00 */
[----:B------:R-:W-:Y:S02]  /*81210*/  IMAD.MOV.U32 R69, RZ, RZ, R68 ;  /* 0x000000ffff457224 */ /* 0x000fe400078e0044 */
[----:B------:R-:W-:-:S07]  /*81220*/  IMAD.MOV.U32 R126, RZ, RZ, R127 ;  /* 0x000000ffff7e7224 */ /* 0x000fce00078e007f */
.L_x_6740:
[----:B------:R-:W-:Y:S05]  /*81230*/  BSYNC.RECONVERGENT B1 ;  /* 0x0000000000017941 */ /* 0x000fea0003800200 */
.L_x_6738:
        /* <DEDUP_REMOVED lines=11> */
.L_x_6742:
[----:B------:R-:W-:Y:S02]  /*812f0*/  IMAD.MOV.U32 R9, RZ, RZ, R6 ;  /* 0x000000ffff097224 */ /* 0x000fe400078e0006 */
[----:B------:R-:W-:Y:S02]  /*81300*/  IMAD.MOV.U32 R68, RZ, RZ, R71 ;  /* 0x000000ffff447224 */ /* 0x000fe400078e0047 */
[----:B------:R-:W-:Y:S02]  /*81310*/  IMAD.MOV.U32 R8, RZ, RZ, R7 ;  /* 0x000000ffff087224 */ /* 0x000fe400078e0007 */
[----:B------:R-:W-:-:S07]  /*81320*/  IMAD.MOV.U32 R127, RZ, RZ, R124 ;  /* 0x000000ffff7f7224 */ /* 0x000fce00078e007c */
.L_x_6743:
[----:B------:R-:W-:Y:S05]  /*81330*/  BSYNC.RECONVERGENT B1 ;  /* 0x0000000000017941 */ /* 0x000fea0003800200 */
.L_x_6741:
        /* <DEDUP_REMOVED lines=11> */
.L_x_6745:
[----:B------:R-:W-:Y:S01]  /*813f0*/  IMAD.MOV.U32 R6, RZ, RZ, R9 ;  /* 0x000000ffff067224 */ /* 0x000fe200078e0009 */
[----:B------:R-:W-:Y:S01]  /*81400*/  MOV R71, R70 ;  /* 0x0000004600477202 */ /* 0x000fe20000000f00 */
[----:B------:R-:W-:Y:S02]  /*81410*/  IMAD.MOV.U32 R7, RZ, RZ, R8 ;  /* 0x000000ffff077224 */ /* 0x000fe400078e0008 */
[----:B------:R-:W-:-:S07]  /*81420*/  IMAD.MOV.U32 R124, RZ, RZ, R125 ;  /* 0x000000ffff7c7224 */ /* 0x000fce00078e007d */
.L_x_6746:
[----:B------:R-:W-:Y:S05]  /*81430*/  BSYNC.RECONVERGENT B1 ;  /* 0x0000000000017941 */ /* 0x000fea0003800200 */
.L_x_6744:
        /* <DEDUP_REMOVED lines=11> */
.L_x_6748:
[----:B------:R-:W-:Y:S01]  /*814f0*/  IMAD.MOV.U32 R9, RZ, RZ, R6 ;  /* 0x000000ffff097224 */ /* 0x000fe200078e0006 */
[----:B------:R-:W-:Y:S01]  /*81500*/  MOV R125, R122 ;  /* 0x0000007a007d7202 */ /* 0x000fe20000000f00 */
[----:B------:R-:W-:Y:S02]  /*81510*/  IMAD.MOV.U32 R70, RZ, RZ, R73 ;  /* 0x000000ffff467224 */ /* 0x000fe400078e0049 */
[----:B------:R-:W-:-:S07]  /*81520*/  IMAD.MOV.U32 R8, RZ, RZ, R7 ;  /* 0x000000ffff087224 */ /* 0x000fce00078e0007 */
.L_x_6749:
[----:B------:R-:W-:Y:S05]  /*81530*/  BSYNC.RECONVERGENT B1 ;  /* 0x0000000000017941 */ /* 0x000fea0003800200 */
.L_x_6747:
        /* <DEDUP_REMOVED lines=11> */
.L_x_6751:
[----:B------:R-:W-:Y:S01]  /*815f0*/  MOV R6, R9 ;  /* 0x0000000900067202 */ /* 0x000fe20000000f00 */
[----:B------:R-:W-:Y:S02]  /*81600*/  IMAD.MOV.U32 R73, RZ, RZ, R72 ;  /* 0x000000ffff497224 */ /* 0x000fe400078e0048 */
[----:B------:R-:W-:Y:S02]  /*81610*/  IMAD.MOV.U32 R7, RZ, RZ, R8 ;  /* 0x000000ffff077224 */ /* 0x000fe400078e0008 */
[----:B------:R-:W-:-:S07]  /*81620*/  IMAD.MOV.U32 R122, RZ, RZ, R123 ;  /* 0x000000ffff7a7224 */ /* 0x000fce00078e007b */
.L_x_6752:
[----:B------:R-:W-:Y:S05]  /*81630*/  BSYNC.RECONVERGENT B1 ;  /* 0x0000000000017941 */ /* 0x000fea0003800200 */
.L_x_6750:
        /* <DEDUP_REMOVED lines=11> */
.L_x_6754:
[----:B------:R-:W-:Y:S01]  /*816f0*/  IMAD.MOV.U32 R9, RZ, RZ, R6 ;  /* 0x000000ffff097224 */ /* 0x000fe200078e0006 */
[----:B------:R-:W-:Y:S01]  /*81700*/  MOV R8, R7 ;  /* 0x0000000700087202 */ /* 0x000fe20000000f00 */
[----:B------:R-:W-:Y:S02]  /*81710*/  IMAD.MOV.U32 R72, RZ, RZ, R75 ;  /* 0x000000ffff487224 */ /* 0x000fe400078e004b */
[----:B------:R-:W-:-:S07]  /*81720*/  IMAD.MOV.U32 R123, RZ, RZ, R120 ;  /* 0x000000ffff7b7224 */ /* 0x000fce00078e0078 */
.L_x_6755:
[----:B------:R-:W-:Y:S05]  /*81730*/  BSYNC.RECONVERGENT B1 ;  /* 0x0000000000017941 */ /* 0x000fea0003800200 */
.L_x_6753:
        /* <DEDUP_REMOVED lines=11> */
.L_x_6757:
[----:B------:R-:W-:Y:S02]  /*817f0*/  IMAD.MOV.U32 R6, RZ, RZ, R9 ;  /* 0x000000ffff067224 */ /* 0x000fe400078e0009 */
[----:B------:R-:W-:Y:S02]  /*81800*/  IMAD.MOV.U32 R75, RZ, RZ, R74 ;  /* 0x000000ffff4b7224 */ /* 0x000fe400078e004a */
[----:B------:R-:W-:Y:S02]  /*81810*/  IMAD.MOV.U32 R7, RZ, RZ, R8 ;  /* 0x000000ffff077224 */ /* 0x000fe400078e0008 */
[----:B------:R-:W-:-:S07]  /*81820*/  IMAD.MOV.U32 R120, RZ, RZ, R121 ;  /* 0x000000ffff787224 */ /* 0x000fce00078e0079 */
.L_x_6758:
[----:B------:R-:W-:Y:S05]  /*81830*/  BSYNC.RECONVERGENT B1 ;  /* 0x0000000000017941 */ /* 0x000fea0003800200 */
.L_x_6756:
        /* <DEDUP_REMOVED lines=11> */
.L_x_6760:
[----:B------:R-:W-:Y:S01]  /*818f0*/  IMAD.MOV.U32 R9, RZ, RZ, R6 ;  /* 0x000000ffff097224 */ /* 0x000fe200078e0006 */
[----:B------:R-:W-:Y:S01]  /*81900*/  MOV R74, R77 ;  /* 0x0000004d004a7202 */ /* 0x000fe20000000f00 */
[----:B------:R-:W-:Y:S02]  /*81910*/  IMAD.MOV.U32 R8, RZ, RZ, R7 ;  /* 0x000000ffff087224 */ /* 0x000fe400078e0007 */
[----:B------:R-:W-:-:S07]  /*81920*/  IMAD.MOV.U32 R121, RZ, RZ, R118 ;  /* 0x000000ffff797224 */ /* 0x000fce00078e0076 */
.L_x_6761:
[----:B------:R-:W-:Y:S05]  /*81930*/  BSYNC.RECONVERGENT B1 ;  /* 0x0000000000017941 */ /* 0x000fea0003800200 */
.L_x_6759:
        /* <DEDUP_REMOVED lines=11> */
.L_x_6763:
[----:B------:R-:W-:Y:S01]  /*819f0*/  IMAD.MOV.U32 R6, RZ, RZ, R9 ;  /* 0x000000ffff067224 */ /* 0x000fe200078e0009 */
[----:B------:R-:W-:Y:S01]  /*81a00*/  MOV R118, R119 ;  /* 0x0000007700767202 */ /* 0x000fe20000000f00 */
[----:B------:R-:W-:Y:S02]  /*81a10*/  IMAD.MOV.U32 R77, RZ, RZ, R76 ;  /* 0x000000ffff4d7224 */ /* 0x000fe400078e004c */
[----:B------:R-:W-:-:S07]  /*81a20*/  IMAD.MOV.U32 R7, RZ, RZ, R8 ;  /* 0x000000ffff077224 */ /* 0x000fce00078e0008 */
.L_x_6764:
[----:B------:R-:W-:Y:S05]  /*81a30*/  BSYNC.RECONVERGENT B1 ;  /* 0x0000000000017941 */ /* 0x000fea0003800200 */
.L_x_6762:
        /* <DEDUP_REMOVED lines=11> */
.L_x_6766:
[----:B------:R-:W-:Y:S01]  /*81af0*/  MOV R9, R6 ;  /* 0x0000000600097202 */ /* 0x000fe20000000f00 */
[----:B------:R-:W-:Y:S02]  /*81b00*/  IMAD.MOV.U32 R76, RZ, RZ, R79 ;  /* 0x000000ffff4c7224 */ /* 0x000fe400078e004f */
[----:B------:R-:W-:Y:S02]  /*81b10*/  IMAD.MOV.U32 R8, RZ, RZ, R7 ;  /* 0x000000ffff087224 */ /* 0x000fe400078e0007 */
[----:B------:R-:W-:-:S07]  /*81b20*/  IMAD.MOV.U32 R119, RZ, RZ, R116 ;  /* 0x000000ffff777224 */ /* 0x000fce00078e0074 */
.L_x_6767:
[----:B------:R-:W-:Y:S05]  /*81b30*/  BSYNC.RECONVERGENT B1 ;  /* 0x0000000000017941 */ /* 0x000fea0003800200 */
.L_x_6765:
        /* <DEDUP_REMOVED lines=11> */
.L_x_6769:
[----:B------:R-:W-:Y:S01]  /*81bf0*/  IMAD.MOV.U32 R6, RZ, RZ, R9 ;  /* 0x000000ffff067224 */ /* 0x000fe200078e0009 */
[----:B------:R-:W-:Y:S01]  /*81c00*/  MOV R7, R8 ;  /* 0x0000000800077202 */ /* 0x000fe20000000f00 */
[----:B------:R-:W-:Y:S02]  /*81c10*/  IMAD.MOV.U32 R79, RZ, RZ, R78 ;  /* 0x000000ffff4f7224 */ /* 0x000fe400078e004e */
[----:B------:R-:W-:-:S07]  /*81c20*/  IMAD.MOV.U32 R116, RZ, RZ, R117 ;  /* 0x000000ffff747224 */ /* 0x000fce00078e0075 */
.L_x_6770:
[----:B------:R-:W-:Y:S05]  /*81c30*/  BSYNC.RECONVERGENT B1 ;  /* 0x0000000000017941 */ /* 0x000fea0003800200 */
.L_x_6768:
        /* <DEDUP_REMOVED lines=11> */
.L_x_6772:
[----:B------:R-:W-:Y:S02]  /*81cf0*/  IMAD.MOV.U32 R9, RZ, RZ, R6 ;  /* 0x000000ffff097224 */ /* 0x000fe400078e0006 */
[----:B------:R-:W-:Y:S02]  /*81d00*/  IMAD.MOV.U32 R78, RZ, RZ, R81 ;  /* 0x000000ffff4e7224 */ /* 0x000fe400078e0051 */
[----:B------:R-:W-:Y:S02]  /*81d10*/  IMAD.MOV.U32 R8, RZ, RZ, R7 ;  /* 0x000000ffff087224 */ /* 0x000fe400078e0007 */
[----:B------:R-:W-:-:S07]  /*81d20*/  IMAD.MOV.U32 R117, RZ, RZ, R114 ;  /* 0x000000ffff757224 */ /* 0x000fce00078e0072 */
.L_x_6773:
[----:B------:R-:W-:Y:S05]  /*81d30*/  BSYNC.RECONVERGENT B1 ;  /* 0x0000000000017941 */ /* 0x000fea0003800200 */
.L_x_6771:
        /* <DEDUP_REMOVED lines=11> */
.L_x_6775:
[----:B------:R-:W-:Y:S01]  /*81df0*/  IMAD.MOV.U32 R6, RZ, RZ, R9 ;  /* 0x000000ffff067224 */ /* 0x000fe200078e0009 */
[----:B------:R-:W-:Y:S01]  /*81e00*/  MOV R81, R80 ;  /* 0x0000005000517202 */ /* 0x000fe20000000f00 */
[----:B------:R-:W-:Y:S02]  /*81e10*/  IMAD.MOV.U32 R7, RZ, RZ, R8 ;  /* 0x000000ffff077224 */ /* 0x000fe400078e0008 */
[----:B------:R-:W-:-:S07]  /*81e20*/  IMAD.MOV.U32 R114, RZ, RZ, R115 ;  /* 0x000000ffff727224 */ /* 0x000fce00078e0073 */
.L_x_6776:
[----:B------:R-:W-:Y:S05]  /*81e30*/  BSYNC.RECONVERGENT B1 ;  /* 0x0000000000017941 */ /* 0x000fea0003800200 */
.L_x_6774:
        /* <DEDUP_REMOVED lines=11> */
.L_x_6778:
[----:B------:R-:W-:Y:S01]  /*81ef0*/  IMAD.MOV.U32 R9, RZ, RZ, R6 ;  /* 0x000000ffff097224 */ /* 0x000fe200078e0006 */
[----:B------:R-:W-:Y:S01]  /*81f00*/  MOV R115, R112 ;  /* 0x0000007000737202 */ /* 0x000fe20000000f00 */
[----:B------:R-:W-:Y:S02]  /*81f10*/  IMAD.MOV.U32 R80, RZ, RZ, R83 ;  /* 0x000000ffff507224 */ /* 0x000fe400078e0053 */
[----:B------:R-:W-:-:S07]  /*81f20*/  IMAD.MOV.U32 R8, RZ, RZ, R7 ;  /* 0x000000ffff087224 */ /* 0x000fce00078e0007 */
.L_x_6779:
[----:B------:R-:W-:Y:S05]  /*81f30*/  BSYNC.RECONVERGENT B1 ;  /* 0x0000000000017941 */ /* 0x000fea0003800200 */
.L_x_6777:
        /* <DEDUP_REMOVED lines=11> */
.L_x_6781:
[----:B------:R-:W-:Y:S01]  /*81ff0*/  MOV R6, R9 ;  /* 0x0000000900067202 */ /* 0x000fe20000000f00 */
[----:B------:R-:W-:Y:S02]  /*82000*/  IMAD.MOV.U32 R83, RZ, RZ, R82 ;  /* 0x000000ffff537224 */ /* 0x000fe400078e0052 */
[----:B------:R-:W-:Y:S02]  /*82010*/  IMAD.MOV.U32 R7, RZ, RZ, R8 ;  /* 0x000000ffff077224 */ /* 0x000fe400078e0008 */
[----:B------:R-:W-:-:S07]  /*82020*/  IMAD.MOV.U32 R112, RZ, RZ, R113 ;  /* 0x000000ffff707224 */ /* 0x000fce00078e0071 */
.L_x_6782:
[----:B------:R-:W-:Y:S05]  /*82030*/  BSYNC.RECONVERGENT B1 ;  /* 0x0000000000017941 */ /* 0x000fea0003800200 */
.L_x_6780:
        /* <DEDUP_REMOVED lines=11> */
.L_x_6784:
[----:B------:R-:W-:Y:S01]  /*820f0*/  IMAD.MOV.U32 R9, RZ, RZ, R6 ;  /* 0x000000ffff097224 */ /* 0x000fe200078e0006 */
[----:B------:R-:W-:Y:S01]  /*82100*/  MOV R8, R7 ;  /* 0x0000000700087202 */ /* 0x000fe20000000f00 */
[----:B------:R-:W-:Y:S02]  /*82110*/  IMAD.MOV.U32 R82, RZ, RZ, R85 ;  /* 0x000000ffff527224 */ /* 0x000fe400078e0055 */
[----:B------:R-:W-:-:S07]  /*82120*/  IMAD.MOV.U32 R113, RZ, RZ, R110 ;  /* 0x000000ffff717224 */ /* 0x000fce00078e006e */
.L_x_6785:
[----:B------:R-:W-:Y:S05]  /*82130*/  BSYNC.RECONVERGENT B1 ;  /* 0x0000000000017941 */ /* 0x000fea0003800200 */
.L_x_6783:
        /* <DEDUP_REMOVED lines=11> */
.L_x_6787:
[----:B------:R-:W-:Y:S02]  /*821f0*/  IMAD.MOV.U32 R6, RZ, RZ, R9 ;  /* 0x000000ffff067224 */ /* 0x000fe400078e0009 */
[----:B------:R-:W-:Y:S02]  /*82200*/  IMAD.MOV.U32 R85, RZ, RZ, R84 ;  /* 0x000000ffff557224 */ /* 0x000fe400078e0054 */
[----:B------:R-:W-:Y:S02]  /*82210*/  IMAD.MOV.U32 R7, RZ, RZ, R8 ;  /* 0x000000ffff077224 */ /* 0x000fe400078e0008 */
[----:B------:R-:W-:-:S07]  /*82220*/  IMAD.MOV.U32 R110, RZ, RZ, R111 ;  /* 0x000000ffff6e7224 */ /* 0x000fce00078e006f */
.L_x_6788:
[----:B------:R-:W-:Y:S05]  /*82230*/  BSYNC.RECONVERGENT B1 ;  /* 0x0000000000017941 */ /* 0x000fea0003800200 */
.L_x_6786:
        /* <DEDUP_REMOVED lines=11> */
.L_x_6790:
[----:B------:R-:W-:Y:S01]  /*822f0*/  IMAD.MOV.U32 R9, RZ, RZ, R6 ;  /* 0x000000ffff097224 */ /* 0x000fe200078e0006 */
[----:B------:R-:W-:Y:S01]  /*82300*/  MOV R84, R87 ;  /* 0x0000005700547202 */ /* 0x000fe20000000f00 */
[----:B------:R-:W-:Y:S02]  /*82310*/  IMAD.MOV.U32 R8, RZ, RZ, R7 ;  /* 0x000000ffff087224 */ /* 0x000fe400078e0007 */
[----:B------:R-:W-:-:S07]  /*82320*/  IMAD.MOV.U32 R111, RZ, RZ, R108 ;  /* 0x000000ffff6f7224 */ /* 0x000fce00078e006c */
.L_x_6791:
[----:B------:R-:W-:Y:S05]  /*82330*/  BSYNC.RECONVERGENT B1 ;  /* 0x0000000000017941 */ /* 0x000fea0003800200 */
.L_x_6789:
        /* <DEDUP_REMOVED lines=11> */
.L_x_6793:
[----:B------:R-:W-:Y:S01]  /*823f0*/  IMAD.MOV.U32 R6, RZ, RZ, R9 ;  /* 0x000000ffff067224 */ /* 0x000fe200078e0009 */
[----:B------:R-:W-:Y:S01]  /*82400*/  MOV R108, R109 ;  /* 0x0000006d006c7202 */ /* 0x000fe20000000f00 */
[----:B------:R-:W-:Y:S02]  /*82410*/  IMAD.MOV.U32 R87, RZ, RZ, R86 ;  /* 0x000000ffff577224 */ /* 0x000fe400078e0056 */
[----:B------:R-:W-:-:S07]  /*82420*/  IMAD.MOV.U32 R7, RZ, RZ, R8 ;  /* 0x000000ffff077224 */ /* 0x000fce00078e0008 */
.L_x_6794:
[----:B------:R-:W-:Y:S05]  /*82430*/  BSYNC.RECONVERGENT B1 ;  /* 0x0000000000017941 */ /* 0x000fea0003800200 */
.L_x_6792:
        /* <DEDUP_REMOVED lines=11> */
.L_x_6796:
[----:B------:R-:W-:Y:S01]  /*824f0*/  MOV R9, R6 ;  /* 0x0000000600097202 */ /* 0x000fe20000000f00 */
[----:B------:R-:W-:Y:S02]  /*82500*/  IMAD.MOV.U32 R86, RZ, RZ, R89 ;  /* 0x000000ffff567224 */ /* 0x000fe400078e0059 */
[----:B------:R-:W-:Y:S02]  /*82510*/  IMAD.MOV.U32 R8, RZ, RZ, R7 ;  /* 0x000000ffff087224 */ /* 0x000fe400078e0007 */
[----:B------:R-:W-:-:S07]  /*82520*/  IMAD.MOV.U32 R109, RZ, RZ, R106 ;  /* 0x000000ffff6d7224 */ /* 0x000fce00078e006a */
.L_x_6797:
[----:B------:R-:W-:Y:S05]  /*82530*/  BSYNC.RECONVERGENT B1 ;  /* 0x0000000000017941 */ /* 0x000fea0003800200 */
.L_x_6795:
        /* <DEDUP_REMOVED lines=11> */
.L_x_6799:
[----:B------:R-:W-:Y:S01]  /*825f0*/  IMAD.MOV.U32 R6, RZ, RZ, R9 ;  /* 0x000000ffff067224 */ /* 0x000fe200078e0009 */
[----:B------:R-:W-:Y:S01]  /*82600*/  MOV R7, R8 ;  /* 0x0000000800077202 */ /* 0x000fe20000000f00 */
[----:B------:R-:W-:Y:S02]  /*82610*/  IMAD.MOV.U32 R89, RZ, RZ, R88 ;  /* 0x000000ffff597224 */ /* 0x000fe400078e0058 */
[----:B------:R-:W-:-:S07]  /*82620*/  IMAD.MOV.U32 R106, RZ, RZ, R107 ;  /* 0x000000ffff6a7224 */ /* 0x000fce00078e006b */
.L_x_6800:
[----:B------:R-:W-:Y:S05]  /*82630*/  BSYNC.RECONVERGENT B1 ;  /* 0x0000000000017941 */ /* 0x000fea0003800200 */
.L_x_6798:
        /* <DEDUP_REMOVED lines=11> */
.L_x_6802:
[----:B------:R-:W-:Y:S02]  /*826f0*/  IMAD.MOV.U32 R9, RZ, RZ, R6 ;  /* 0x000000ffff097224 */ /* 0x000fe400078e0006 */
[----:B------:R-:W-:Y:S02]  /*82700*/  IMAD.MOV.U32 R88, RZ, RZ, R91 ;  /* 0x000000ffff587224 */ /* 0x000fe400078e005b */
[----:B------:R-:W-:Y:S02]  /*82710*/  IMAD.MOV.U32 R8, RZ, RZ, R7 ;  /* 0x000000ffff087224 */ /* 0x000fe400078e0007 */
[----:B------:R-:W-:-:S07]  /*82720*/  IMAD.MOV.U32 R107, RZ, RZ, R104 ;  /* 0x000000ffff6b7224 */ /* 0x000fce00078e0068 */
.L_x_6803:
[----:B------:R-:W-:Y:S05]  /*82730*/  BSYNC.RECONVERGENT B1 ;  /* 0x0000000000017941 */ /* 0x000fea0003800200 */
.L_x_6801:
        /* <DEDUP_REMOVED lines=11> */
.L_x_6805:
[----:B------:R-:W-:Y:S01]  /*827f0*/  IMAD.MOV.U32 R6, RZ, RZ, R9 ;  /* 0x000000ffff067224 */ /* 0x000fe200078e0009 */
[----:B------:R-:W-:Y:S01]  /*82800*/  MOV R91, R90 ;  /* 0x0000005a005b7202 */ /* 0x000fe20000000f00 */
[----:B------:R-:W-:Y:S02]  /*82810*/  IMAD.MOV.U32 R7, RZ, RZ, R8 ;  /* 0x000000ffff077224 */ /* 0x000fe400078e0008 */
[----:B------:R-:W-:-:S07]  /*82820*/  IMAD.MOV.U32 R104, RZ, RZ, R105 ;  /* 0x000000ffff687224 */ /* 0x000fce00078e0069 */
.L_x_6806:
[----:B------:R-:W-:Y:S05]  /*82830*/  BSYNC.RECONVERGENT B1 ;  /* 0x0000000000017941 */ /* 0x000fea0003800200 */
.L_x_6804:
        /* <DEDUP_REMOVED lines=11> */
.L_x_6808:
[----:B------:R-:W-:Y:S01]  /*828f0*/  IMAD.MOV.U32 R9, RZ, RZ, R6 ;  /* 0x000000ffff097224 */ /* 0x000fe200078e0006 */
[----:B------:R-:W-:Y:S01]  /*82900*/  MOV R105, R102 ;  /* 0x0000006600697202 */ /* 0x000fe20000000f00 */
[----:B------:R-:W-:Y:S02]  /*82910*/  IMAD.MOV.U32 R90, RZ, RZ, R93 ;  /* 0x000000ffff5a7224 */ /* 0x000fe400078e005d */
[----:B------:R-:W-:-:S07]  /*82920*/  IMAD.MOV.U32 R8, RZ, RZ, R7 ;  /* 0x000000ffff087224 */ /* 0x000fce00078e0007 */
.L_x_6809:
[----:B------:R-:W-:Y:S05]  /*82930*/  BSYNC.RECONVERGENT B1 ;  /* 0x0000000000017941 */ /* 0x000fea0003800200 */
.L_x_6807:
        /* <DEDUP_REMOVED lines=11> */
.L_x_6811:
[----:B------:R-:W-:Y:S01]  /*829f0*/  MOV R6, R9 ;  /* 0x0000000900067202 */ /* 0x000fe20000000f00 */
[----:B------:R-:W-:Y:S02]  /*82a00*/  IMAD.MOV.U32 R93, RZ, RZ, R92 ;  /* 0x000000ffff5d7224 */ /* 0x000fe400078e005c */
[----:B------:R-:W-:Y:S02]  /*82a10*/  IMAD.MOV.U32 R7, RZ, RZ, R8 ;  /* 0x000000ffff077224 */ /* 0x000fe400078e0008 */
[----:B------:R-:W-:-:S07]  /*82a20*/  IMAD.MOV.U32 R102, RZ, RZ, R103 ;  /* 0x000000ffff667224 */ /* 0x000fce00078e0067 */
.L_x_6812:
[----:B------:R-:W-:Y:S05]  /*82a30*/  BSYNC.RECONVERGENT B1 ;  /* 0x0000000000017941 */ /* 0x000fea0003800200 */
.L_x_6810:
        /* <DEDUP_REMOVED lines=11> */
.L_x_6814:
[----:B------:R-:W-:Y:S01]  /*82af0*/  IMAD.MOV.U32 R9, RZ, RZ, R6 ;  /* 0x000000ffff097224 */ /* 0x000fe200078e0006 */
[----:B------:R-:W-:Y:S01]  /*82b00*/  MOV R8, R7 ;  /* 0x0000000700087202 */ /* 0x000fe20000000f00 */
[----:B------:R-:W-:Y:S02]  /*82b10*/  IMAD.MOV.U32 R92, RZ, RZ, R95 ;  /* 0x000000ffff5c7224 */ /* 0x000fe400078e005f */
[----:B------:R-:W-:-:S07]  /*82b20*/  IMAD.MOV.U32 R103, RZ, RZ, R100 ;  /* 0x000000ffff677224 */ /* 0x000fce00078e0064 */
.L_x_6815:
[----:B------:R-:W-:Y:S05]  /*82b30*/  BSYNC.RECONVERGENT B1 ;  /* 0x0000000000017941 */ /* 0x000fea0003800200 */
.L_x_6813:
        /* <DEDUP_REMOVED lines=11> */
.L_x_6817:
[----:B------:R-:W-:Y:S02]  /*82bf0*/  IMAD.MOV.U32 R6, RZ, RZ, R9 ;  /* 0x000000ffff067224 */ /* 0x000fe400078e0009 */
[----:B------:R-:W-:Y:S02]  /*82c00*/  IMAD.MOV.U32 R95, RZ, RZ, R94 ;  /* 0x000000ffff5f7224 */ /* 0x000fe400078e005e */
[----:B------:R-:W-:Y:S02]  /*82c10*/  IMAD.MOV.U32 R7, RZ, RZ, R8 ;  /* 0x000000ffff077224 */ /* 0x000fe400078e0008 */
[----:B------:R-:W-:-:S07]  /*82c20*/  IMAD.MOV.U32 R100, RZ, RZ, R101 ;  /* 0x000000ffff647224 */ /* 0x000fce00078e0065 */
.L_x_6818:
[----:B------:R-:W-:Y:S05]  /*82c30*/  BSYNC.RECONVERGENT B1 ;  /* 0x0000000000017941 */ /* 0x000fea0003800200 */
.L_x_6816:
        /* <DEDUP_REMOVED lines=11> */
.L_x_6820:
[----:B------:R-:W-:Y:S01]  /*82cf0*/  IMAD.MOV.U32 R9, RZ, RZ, R6 ;  /* 0x000000ffff097224 */ /* 0x000fe200078e0006 */
[----:B------:R-:W-:Y:S01]  /*82d00*/  MOV R94, R97 ;  /* 0x00000061005e7202 */ /* 0x000fe20000000f00 */
[----:B------:R-:W-:Y:S02]  /*82d10*/  IMAD.MOV.U32 R8, RZ, RZ, R7 ;  /* 0x000000ffff087224 */ /* 0x000fe400078e0007 */
[----:B------:R-:W-:-:S07]  /*82d20*/  IMAD.MOV.U32 R101, RZ, RZ, R0 ;  /* 0x000000ffff657224 */ /* 0x000fce00078e0000 */
.L_x_6821:
[----:B------:R-:W-:Y:S05]  /*82d30*/  BSYNC.RECONVERGENT B1 ;  /* 0x0000000000017941 */ /* 0x000fea0003800200 */
.L_x_6819:
        /* <DEDUP_REMOVED lines=11> */
.L_x_6823:
[----:B------:R-:W-:Y:S01]  /*82df0*/  IMAD.MOV.U32 R6, RZ, RZ, R9 ;  /* 0x000000ffff067224 */ /* 0x000fe200078e0009 */
[----:B------:R-:W-:Y:S01]  /*82e00*/  MOV R0, R35 ;  /* 0x0000002300007202 */ /* 0x000fe20000000f00 */
[----:B------:R-:W-:Y:S02]  /*82e10*/  IMAD.MOV.U32 R97, RZ, RZ, R96 ;  /* 0x000000ffff617224 */ /* 0x000fe400078e0060 */
[----:B------:R-:W-:-:S07]  /*82e20*/  IMAD.MOV.U32 R7, RZ, RZ, R8 ;  /* 0x000000ffff077224 */ /* 0x000fce00078e0008 */
.L_x_6824:
[----:B------:R-:W-:Y:S05]  /*82e30*/  BSYNC.RECONVERGENT B1 ;  /* 0x0000000000017941 */ /* 0x000fea0003800200 */
.L_x_6822:
        /* <DEDUP_REMOVED lines=11> */
.L_x_6826:
[----:B------:R-:W-:Y:S01]  /*82ef0*/  MOV R8, R6 ;  /* 0x0000000600087202 */ /* 0x000fe20000000f00 */
[----:B------:R-:W-:Y:S02]  /*82f00*/  IMAD.MOV.U32 R96, RZ, RZ, R99 ;  /* 0x000000ffff607224 */ /* 0x000fe400078e0063 */
[----:B------:R-:W-:Y:S02]  /*82f10*/  IMAD.MOV.U32 R9, RZ, RZ, R7 ;  /* 0x000000ffff097224 */ /* 0x000fe400078e0007 */
[----:B------:R-:W-:-:S07]  /*82f20*/  IMAD.MOV.U32 R35, RZ, RZ, R34 ;  /* 0x000000ffff237224 */ /* 0x000fce00078e0022 */
.L_x_6827:
[----:B------:R-:W-:Y:S05]  /*82f30*/  BSYNC.RECONVERGENT B1 ;  /* 0x0000000000017941 */ /* 0x000fea0003800200 */
.L_x_6825:
        /* <DEDUP_REMOVED lines=11> */
.L_x_6829:
[----:B------:R-:W-:Y:S01]  /*82ff0*/  IMAD.MOV.U32 R99, RZ, RZ, R5 ;  /* 0x000000ffff637224 */ /* 0x000fe200078e0005 */
[----:B------:R-:W-:Y:S01]  /*83000*/  MOV R98, R8 ;  /* 0x0000000800627202 */ /* 0x000fe20000000f00 */
[----:B------:R-:W-:Y:S02]  /*83010*/  IMAD.MOV.U32 R34, RZ, RZ, R4 ;  /* 0x000000ffff227224 */ /* 0x000fe400078e0004 */
[--C-:B------:R-:W-:Y:S02]  /*83020*/  IMAD.MOV.U32 R37, RZ, RZ, R9.reuse ;  /* 0x000000ffff257224 */ /* 0x100fe400078e0009 */
[----:B------:R-:W-:Y:S02]  /*83030*/  IMAD.MOV.U32 R5, RZ, RZ, R8 ;  /* 0x000000ffff057224 */ /* 0x000fe400078e0008 */
[----:B------:R-:W-:-:S07]  /*83040*/  IMAD.MOV.U32 R4, RZ, RZ, R9 ;  /* 0x000000ffff047224 */ /* 0x000fce00078e0009 */
.L_x_6830:
[----:B------:R-:W-:Y:S05]  /*83050*/  BSYNC.RECONVERGENT B1 ;  /* 0x0000000000017941 */ /* 0x000fea0003800200 */
.L_x_6828:
[----:B------:R-:W-:Y:S01]  /*83060*/  VIADD R2, R2, 0x4 ;  /* 0x0000000402027836 */ /* 0x000fe20000000000 */
[----:B------:R-:W-:Y:S06]  /*83070*/  @P2 BRA `(.L_x_6831) ;  /* 0xffffffc0000c2947 */ /* 0x000fec000383ffff */
.L_x_6641:
[----:B------:R-:W-:Y:S05]  /*83080*/  BSYNC.RECONVERGENT B0 ;  /* 0x0000000000007941 */ /* 0x000fea0003800200 */
.L_x_6640:
        /* <DEDUP_REMOVED lines=196> */
[----:B0-----:R-:W-:Y:S01]  /*83cd0*/  MOV R3, R98 ;  /* 0x0000006200037202 */ /* 0x001fe20000000f00 */
[----:B------:R-:W-:-:S07]  /*83ce0*/  IMAD.MOV.U32 R2, RZ, RZ, RZ ;  /* 0x000000ffff027224 */ /* 0x000fce00078e00ff */
.L_x_7023:
        /* <DEDUP_REMOVED lines=20> */
.L_x_6835:
[----:B------:R-:W-:Y:S02]  /*83e30*/  IMAD.MOV.U32 R4, RZ, RZ, R161 ;  /* 0x000000ffff047224 */ /* 0x000fe400078e00a1 */
[----:B------:R-:W-:Y:S01]  /*83e40*/  IMAD.MOV.U32 R5, RZ, RZ, R158 ;  /* 0x000000ffff057224 */ /* 0x000fe200078e009e */
[----:B------:R-:W-:Y:S01]  /*83e50*/  MOV R158, R159 ;  /* 0x0000009f009e7202 */ /* 0x000fe20000000f00 */
[----:B------:R-:W-:-:S07]  /*83e60*/  IMAD.MOV.U32 R161, RZ, RZ, R36 ;  /* 0x000000ffffa17224 */ /* 0x000fce00078e0024 */
.L_x_6836:
[----:B------:R-:W-:Y:S05]  /*83e70*/  BSYNC.RECONVERGENT B1 ;  /* 0x0000000000017941 */ /* 0x000fea0003800200 */
.L_x_6834:
        /* <DEDUP_REMOVED lines=11> */
.L_x_6838:
[----:B------:R-:W-:Y:S01]  /*83f30*/  MOV R7, R4 ;  /* 0x0000000400077202 */ /* 0x000fe20000000f00 */
[----:B------:R-:W-:Y:S02]  /*83f40*/  IMAD.MOV.U32 R36, RZ, RZ, R39 ;  /* 0x000000ffff247224 */ /* 0x000fe400078e0027 */
[----:B------:R-:W-:Y:S02]  /*83f50*/  IMAD.MOV.U32 R6, RZ, RZ, R5 ;  /* 0x000000ffff067224 */ /* 0x000fe400078e0005 */
[----:B------:R-:W-:-:S07]  /*83f60*/  IMAD.MOV.U32 R159, RZ, RZ, R156 ;  /* 0x000000ffff9f7224 */ /* 0x000fce00078e009c */
.L_x_6839:
[----:B------:R-:W-:Y:S05]  /*83f70*/  BSYNC.RECONVERGENT B1 ;  /* 0x0000000000017941 */ /* 0x000fea0003800200 */
.L_x_6837:
        /* <DEDUP_REMOVED lines=11> */
.L_x_6841:
[----:B------:R-:W-:Y:S01]  /*84030*/  IMAD.MOV.U32 R4, RZ, RZ, R7 ;  /* 0x000000ffff047224 */ /* 0x000fe200078e0007 */
[----:B------:R-:W-:Y:S01]  /*84040*/  MOV R5, R6 ;  /* 0x0000000600057202 */ /* 0x000fe20000000f00 */
[----:B------:R-:W-:Y:S02]  /*84050*/  IMAD.MOV.U32 R39, RZ, RZ, R38 ;  /* 0x000000ffff277224 */ /* 0x000fe400078e0026 */
[----:B------:R-:W-:-:S07]  /*84060*/  IMAD.MOV.U32 R156, RZ, RZ, R157 ;  /* 0x000000ffff9c7224 */ /* 0x000fce00078e009d */
.L_x_6842:
[----:B------:R-:W-:Y:S05]  /*84070*/  BSYNC.RECONVERGENT B1 ;  /* 0x0000000000017941 */ /* 0x000fea0003800200 */
.L_x_6840:
        /* <DEDUP_REMOVED lines=11> */
.L_x_6844:
[----:B------:R-:W-:Y:S02]  /*84130*/  IMAD.MOV.U32 R7, RZ, RZ, R4 ;  /* 0x000000ffff077224 */ /* 0x000fe400078e0004 */
[----:B------:R-:W-:Y:S02]  /*84140*/  IMAD.MOV.U32 R38, RZ, RZ, R41 ;  /* 0x000000ffff267224 */ /* 0x000fe400078e0029 */
[----:B------:R-:W-:Y:S02]  /*84150*/  IMAD.MOV.U32 R6, RZ, RZ, R5 ;  /* 0x000000ffff067224 */ /* 0x000fe400078e0005 */
[----:B------:R-:W-:-:S07]  /*84160*/  IMAD.MOV.U32 R157, RZ, RZ, R154 ;  /* 0x000000ffff9d7224 */ /* 0x000fce00078e009a */
.L_x_6845:
[----:B------:R-:W-:Y:S05]  /*84170*/  BSYNC.RECONVERGENT B1 ;  /* 0x0000000000017941 */ /* 0x000fea0003800200 */
.L_x_6843:
        /* <DEDUP_REMOVED lines=11> */
.L_x_6847:
[----:B------:R-:W-:Y:S01]  /*84230*/  IMAD.MOV.U32 R4, RZ, RZ, R7 ;  /* 0x000000ffff047224 */ /* 0x000fe200078e0007 */
[----:B------:R-:W-:Y:S01]  /*84240*/  MOV R41, R40 ;  /* 0x0000002800297202 */ /* 0x000fe20000000f00 */
[----:B------:R-:W-:Y:S02]  /*84250*/  IMAD.MOV.U32 R5, RZ, RZ, R6 ;  /* 0x000000ffff057224 */ /* 0x000fe400078e0006 */
[----:B------:R-:W-:-:S07]  /*84260*/  IMAD.MOV.U32 R154, RZ, RZ, R155 ;  /* 0x000000ffff9a7224 */ /* 0x000fce00078e009b */
.L_x_6848:
[----:B------:R-:W-:Y:S05]  /*84270*/  BSYNC.RECONVERGENT B1 ;  /* 0x0000000000017941 */ /* 0x000fea0003800200 */
.L_x_6846:
        /* <DEDUP_REMOVED lines=11> */
.L_x_6850:
[----:B------:R-:W-:Y:S01]  /*84330*/  IMAD.MOV.U32 R7, RZ, RZ, R4 ;  /* 0x000000ffff077224 */ /* 0x000fe200078e0004 */
[----:B------:R-:W-:Y:S01]  /*84340*/  MOV R155, R152 ;  /* 0x00000098009b7202 */ /* 0x000fe20000000f00 */
[----:B------:R-:W-:Y:S02]  /*84350*/  IMAD.MOV.U32 R40, RZ, RZ, R43 ;  /* 0x000000ffff287224 */ /* 0x000fe400078e002b */
[----:B------:R-:W-:-:S07]  /*84360*/  IMAD.MOV.U32 R6, RZ, RZ, R5 ;  /* 0x000000ffff067224 */ /* 0x000fce00078e0005 */
.L_x_6851:
[----:B------:R-:W-:Y:S05]  /*84370*/  BSYNC.RECONVERGENT B1 ;  /* 0x0000000000017941 */ /* 0x000fea0003800200 */
.L_x_6849:
        /* <DEDUP_REMOVED lines=11> */
.L_x_6853:
[----:B------:R-:W-:Y:S01]  /*84430*/  MOV R4, R7 ;  /* 0x0000000700047202 */ /* 0x000fe20000000f00 */
[----:B------:R-:W-:Y:S02]  /*84440*/  IMAD.MOV.U32 R43, RZ, RZ, R42 ;  /* 0x000000ffff2b7224 */ /* 0x000fe400078e002a */
[----:B------:R-:W-:Y:S02]  /*84450*/  IMAD.MOV.U32 R5, RZ, RZ, R6 ;  /* 0x000000ffff057224 */ /* 0x000fe400078e0006 */
[----:B------:R-:W-:-:S07]  /*84460*/  IMAD.MOV.U32 R152, RZ, RZ, R153 ;  /* 0x000000ffff987224 */ /* 0x000fce00078e0099 */
.L_x_6854:
[----:B------:R-:W-:Y:S05]  /*84470*/  BSYNC.RECONVERGENT B1 ;  /* 0x0000000000017941 */ /* 0x000fea0003800200 */
.L_x_6852:
        /* <DEDUP_REMOVED lines=11> */
.L_x_6856:
[----:B------:R-:W-:Y:S01]  /*84530*/  IMAD.MOV.U32 R7, RZ, RZ, R4 ;  /* 0x000000ffff077224 */ /* 0x000fe200078e0004 */
[----:B------:R-:W-:Y:S01]  /*84540*/  MOV R6, R5 ;  /* 0x0000000500067202 */ /* 0x000fe20000000f00 */
[----:B------:R-:W-:Y:S02]  /*84550*/  IMAD.MOV.U32 R42, RZ, RZ, R45 ;  /* 0x000000ffff2a7224 */ /* 0x000fe400078e002d */
[----:B------:R-:W-:-:S07]  /*84560*/  IMAD.MOV.U32 R153, RZ, RZ, R150 ;  /* 0x000000ffff997224 */ /* 0x000fce00078e0096 */
.L_x_6857:
[----:B------:R-:W-:Y:S05]  /*84570*/  BSYNC.RECONVERGENT B1 ;  /* 0x0000000000017941 */ /* 0x000fea0003800200 */
.L_x_6855:
        /* <DEDUP_REMOVED lines=11> */
.L_x_6859:
[----:B------:R-:W-:Y:S02]  /*84630*/  IMAD.MOV.U32 R4, RZ, RZ, R7 ;  /* 0x000000ffff047224 */ /* 0x000fe400078e0007 */
[----:B------:R-:W-:Y:S02]  /*84640*/  IMAD.MOV.U32 R45, RZ, RZ, R44 ;  /* 0x000000ffff2d7224 */ /* 0x000fe400078e002c */
[----:B------:R-:W-:Y:S02]  /*84650*/  IMAD.MOV.U32 R5, RZ, RZ, R6 ;  /* 0x000000ffff057224 */ /* 0x000fe400078e0006 */
[----:B------:R-:W-:-:S07]  /*84660*/  IMAD.MOV.U32 R150, RZ, RZ, R151 ;  /* 0x000000ffff967224 */ /* 0x000fce00078e0097 */
.L_x_6860:
[----:B------:R-:W-:Y:S05]  /*84670*/  BSYNC.RECONVERGENT B1 ;  /* 0x0000000000017941 */ /* 0x000fea0003800200 */
.L_x_6858:
        /* <DEDUP_REMOVED lines=11> */
.L_x_6862:
[----:B------:R-:W-:Y:S01]  /*84730*/  IMAD.MOV.U32 R7, RZ, RZ, R4 ;  /* 0x000000ffff077224 */ /* 0x000fe200078e0004 */
[----:B------:R-:W-:Y:S01]  /*84740*/  MOV R44, R47 ;  /* 0x0000002f002c7202 */ /* 0x000fe20000000f00 */
[----:B------:R-:W-:Y:S02]  /*84750*/  IMAD.MOV.U32 R6, RZ, RZ, R5 ;  /* 0x000000ffff067224 */ /* 0x000fe400078e0005 */
[----:B------:R-:W-:-:S07]  /*84760*/  IMAD.MOV.U32 R151, RZ, RZ, R148 ;  /* 0x000000ffff977224 */ /* 0x000fce00078e0094 */
.L_x_6863:
[----:B------:R-:W-:Y:S05]  /*84770*/  BSYNC.RECONVERGENT B1 ;  /* 0x0000000000017941 */ /* 0x000fea0003800200 */
.L_x_6861:
        /* <DEDUP_REMOVED lines=11> */
.L_x_6865:
[----:B------:R-:W-:Y:S01]  /*84830*/  IMAD.MOV.U32 R4, RZ, RZ, R7 ;  /* 0x000000ffff047224 */ /* 0x000fe200078e0007 */
[----:B------:R-:W-:Y:S01]  /*84840*/  MOV R148, R149 ;  /* 0x0000009500947202 */ /* 0x000fe20000000f00 */
[----:B------:R-:W-:Y:S02]  /*84850*/  IMAD.MOV.U32 R47, RZ, RZ, R46 ;  /* 0x000000ffff2f7224 */ /* 0x000fe400078e002e */
[----:B------:R-:W-:-:S07]  /*84860*/  IMAD.MOV.U32 R5, RZ, RZ, R6 ;  /* 0x000000ffff057224 */ /* 0x000fce00078e0006 */
.L_x_6866:
[----:B------:R-:W-:Y:S05]  /*84870*/  BSYNC.RECONVERGENT B1 ;  /* 0x0000000000017941 */ /* 0x000fea0003800200 */
.L_x_6864:
        /* <DEDUP_REMOVED lines=11> */
.L_x_6868:
[----:B------:R-:W-:Y:S01]  /*84930*/  MOV R7, R4 ;  /* 0x0000000400077202 */ /* 0x000fe20000000f00 */
[----:B------:R-:W-:Y:S02]  /*84940*/  IMAD.MOV.U32 R46, RZ, RZ, R49 ;  /* 0x000000ffff2e7224 */ /* 0x000fe400078e0031 */
[----:B------:R-:W-:Y:S02]  /*84950*/  IMAD.MOV.U32 R6, RZ, RZ, R5 ;  /* 0x000000ffff067224 */ /* 0x000fe400078e0005 */
[----:B------:R-:W-:-:S07]  /*84960*/  IMAD.MOV.U32 R149, RZ, RZ, R146 ;  /* 0x000000ffff957224 */ /* 0x000fce00078e0092 */
.L_x_6869:
[----:B------:R-:W-:Y:S05]  /*84970*/  BSYNC.RECONVERGENT B1 ;  /* 0x0000000000017941 */ /* 0x000fea0003800200 */
.L_x_6867:
        /* <DEDUP_REMOVED lines=11> */
.L_x_6871:
[----:B------:R-:W-:Y:S01]  /*84a30*/  IMAD.MOV.U32 R4, RZ, RZ, R7 ;  /* 0x000000ffff047224 */ /* 0x000fe200078e0007 */
[----:B------:R-:W-:Y:S01]  /*84a40*/  MOV R5, R6 ;  /* 0x0000000600057202 */ /* 0x000fe20000000f00 */
[----:B------:R-:W-:Y:S02]  /*84a50*/  IMAD.MOV.U32 R49, RZ, RZ, R48 ;  /* 0x000000ffff317224 */ /* 0x000fe400078e0030 */
[----:B------:R-:W-:-:S07]  /*84a60*/  IMAD.MOV.U32 R146, RZ, RZ, R147 ;  /* 0x000000ffff927224 */ /* 0x000fce00078e0093 */
.L_x_6872:
[----:B------:R-:W-:Y:S05]  /*84a70*/  BSYNC.RECONVERGENT B1 ;  /* 0x0000000000017941 */ /* 0x000fea0003800200 */
.L_x_6870:
        /* <DEDUP_REMOVED lines=11> */
.L_x_6874:
[----:B------:R-:W-:Y:S02]  /*84b30*/  IMAD.MOV.U32 R7, RZ, RZ, R4 ;  /* 0x000000ffff077224 */ /* 0x000fe400078e0004 */
[----:B------:R-:W-:Y:S02]  /*84b40*/  IMAD.MOV.U32 R48, RZ, RZ, R51 ;  /* 0x000000ffff307224 */ /* 0x000fe400078e0033 */
[----:B------:R-:W-:Y:S02]  /*84b50*/  IMAD.MOV.U32 R6, RZ, RZ, R5 ;  /* 0x000000ffff067224 */ /* 0x000fe400078e0005 */
[----:B------:R-:W-:-:S07]  /*84b60*/  IMAD.MOV.U32 R147, RZ, RZ, R144 ;  /* 0x000000ffff937224 */ /* 0x000fce00078e0090 */
.L_x_6875:
[----:B------:R-:W-:Y:S05]  /*84b70*/  BSYNC.RECONVERGENT B1 ;  /* 0x0000000000017941 */ /* 0x000fea0003800200 */
.L_x_6873:
        /* <DEDUP_REMOVED lines=11> */
.L_x_6877:
[----:B------:R-:W-:Y:S01]  /*84c30*/  IMAD.MOV.U32 R4, RZ, RZ, R7 ;  /* 0x000000ffff047224 */ /* 0x000fe200078e0007 */
[----:B------:R-:W-:Y:S01]  /*84c40*/  MOV R51, R50 ;  /* 0x0000003200337202 */ /* 0x000fe20000000f00 */
[----:B------:R-:W-:Y:S02]  /*84c50*/  IMAD.MOV.U32 R5, RZ, RZ, R6 ;  /* 0x000000ffff057224 */ /* 0x000fe400078e0006 */
[----:B------:R-:W-:-:S07]  /*84c60*/  IMAD.MOV.U32 R144, RZ, RZ, R145 ;  /* 0x000000ffff907224 */ /* 0x000fce00078e0091 */
.L_x_6878:
[----:B------:R-:W-:Y:S05]  /*84c70*/  BSYNC.RECONVERGENT B1 ;  /* 0x0000000000017941 */ /* 0x000fea0003800200 */
.L_x_6876:
        /* <DEDUP_REMOVED lines=11> */
.L_x_6880:
[----:B------:R-:W-:Y:S01]  /*84d30*/  IMAD.MOV.U32 R7, RZ, RZ, R4 ;  /* 0x000000ffff077224 */ /* 0x000fe200078e0004 */
[----:B------:R-:W-:Y:S01]  /*84d40*/  MOV R145, R142 ;  /* 0x0000008e00917202 */ /* 0x000fe20000000f00 */
[----:B------:R-:W-:Y:S02]  /*84d50*/  IMAD.MOV.U32 R50, RZ, RZ, R53 ;  /* 0x000000ffff327224 */ /* 0x000fe400078e0035 */
[----:B------:R-:W-:-:S07]  /*84d60*/  IMAD.MOV.U32 R6, RZ, RZ, R5 ;  /* 0x000000ffff067224 */ /* 0x000fce00078e0005 */
.L_x_6881:
[----:B------:R-:W-:Y:S05]  /*84d70*/  BSYNC.RECONVERGENT B1 ;  /* 0x0000000000017941 */ /* 0x000fea0003800200 */
.L_x_6879:
        /* <DEDUP_REMOVED lines=11> */
.L_x_6883:
[----:B------:R-:W-:Y:S01]  /*84e30*/  MOV R4, R7 ;  /* 0x0000000700047202 */ /* 0x000fe20000000f00 */
[----:B------:R-:W-:Y:S02]  /*84e40*/  IMAD.MOV.U32 R53, RZ, RZ, R52 ;  /* 0x000000ffff357224 */ /* 0x000fe400078e0034 */
[----:B------:R-:W-:Y:S02]  /*84e50*/  IMAD.MOV.U32 R5, RZ, RZ, R6 ;  /* 0x000000ffff057224 */ /* 0x000fe400078e0006 */
[----:B------:R-:W-:-:S07]  /*84e60*/  IMAD.MOV.U32 R142, RZ, RZ, R143 ;  /* 0x000000ffff8e7224 */ /* 0x000fce00078e008f */
.L_x_6884:
[----:B------:R-:W-:Y:S05]  /*84e70*/  BSYNC.RECONVERGENT B1 ;  /* 0x0000000000017941 */ /* 0x000fea0003800200 */
.L_x_6882:
        /* <DEDUP_REMOVED lines=11> */
.L_x_6886:
[----:B------:R-:W-:Y:S01]  /*84f30*/  IMAD.MOV.U32 R7, RZ, RZ, R4 ;  /* 0x000000ffff077224 */ /* 0x000fe200078e0004 */
[----:B------:R-:W-:Y:S01]  /*84f40*/  MOV R6, R5 ;  /* 0x0000000500067202 */ /* 0x000fe20000000f00 */
[----:B------:R-:W-:Y:S02]  /*84f50*/  IMAD.MOV.U32 R52, RZ, RZ, R55 ;  /* 0x000000ffff347224 */ /* 0x000fe400078e0037 */
[----:B------:R-:W-:-:S07]  /*84f60*/  IMAD.MOV.U32 R143, RZ, RZ, R140 ;  /* 0x000000ffff8f7224 */ /* 0x000fce00078e008c */
.L_x_6887:
[----:B------:R-:W-:Y:S05]  /*84f70*/  BSYNC.RECONVERGENT B1 ;  /* 0x0000000000017941 */ /* 0x000fea0003800200 */
.L_x_6885:
        /* <DEDUP_REMOVED lines=11> */
.L_x_6889:
[----:B------:R-:W-:Y:S02]  /*85030*/  IMAD.MOV.U32 R4, RZ, RZ, R7 ;  /* 0x000000ffff047224 */ /* 0x000fe400078e0007 */
[----:B------:R-:W-:Y:S02]  /*85040*/  IMAD.MOV.U32 R55, RZ, RZ, R54 ;  /* 0x000000ffff377224 */ /* 0x000fe400078e0036 */
[----:B------:R-:W-:Y:S02]  /*85050*/  IMAD.MOV.U32 R5, RZ, RZ, R6 ;  /* 0x000000ffff057224 */ /* 0x000fe400078e0006 */
[----:B------:R-:W-:-:S07]  /*85060*/  IMAD.MOV.U32 R140, RZ, RZ, R141 ;  /* 0x000000ffff8c7224 */ /* 0x000fce00078e008d */
.L_x_6890:
[----:B------:R-:W-:Y:S05]  /*85070*/  BSYNC.RECONVERGENT B1 ;  /* 0x0000000000017941 */ /* 0x000fea0003800200 */
.L_x_6888:
        /* <DEDUP_REMOVED lines=11> */
.L_x_6892:
[----:B------:R-:W-:Y:S01]  /*85130*/  IMAD.MOV.U32 R7, RZ, RZ, R4 ;  /* 0x000000ffff077224 */ /* 0x000fe200078e0004 */
[----:B------:R-:W-:Y:S01]  /*85140*/  MOV R54, R57 ;  /* 0x0000003900367202 */ /* 0x000fe20000000f00 */
[----:B------:R-:W-:Y:S02]  /*85150*/  IMAD.MOV.U32 R6, RZ, RZ, R5 ;  /* 0x000000ffff067224 */ /* 0x000fe400078e0005 */
[----:B------:R-:W-:-:S07]  /*85160*/  IMAD.MOV.U32 R141, RZ, RZ, R138 ;  /* 0x000000ffff8d7224 */ /* 0x000fce00078e008a */
.L_x_6893:
[----:B------:R-:W-:Y:S05]  /*85170*/  BSYNC.RECONVERGENT B1 ;  /* 0x0000000000017941 */ /* 0x000fea0003800200 */
.L_x_6891:
        /* <DEDUP_REMOVED lines=11> */
.L_x_6895:
[----:B------:R-:W-:Y:S01]  /*85230*/  IMAD.MOV.U32 R4, RZ, RZ, R7 ;  /* 0x000000ffff047224 */ /* 0x000fe200078e0007 */
[----:B------:R-:W-:Y:S01]  /*85240*/  MOV R138, R139 ;  /* 0x0000008b008a7202 */ /* 0x000fe20000000f00 */
[----:B------:R-:W-:Y:S02]  /*85250*/  IMAD.MOV.U32 R57, RZ, RZ, R56 ;  /* 0x000000ffff397224 */ /* 0x000fe400078e0038 */
[----:B------:R-:W-:-:S07]  /*85260*/  IMAD.MOV.U32 R5, RZ, RZ, R6 ;  /* 0x000000ffff057224 */ /* 0x000fce00078e0006 */
.L_x_6896:
[----:B------:R-:W-:Y:S05]  /*85270*/  BSYNC.RECONVERGENT B1 ;  /* 0x0000000000017941 */ /* 0x000fea0003800200 */
.L_x_6894:
        /* <DEDUP_REMOVED lines=11> */
.L_x_6898:
[----:B------:R-:W-:Y:S01]  /*85330*/  MOV R7, R4 ;  /* 0x0000000400077202 */ /* 0x000fe20000000f00 */
[----:B------:R-:W-:Y:S02]  /*85340*/  IMAD.MOV.U32 R56, RZ, RZ, R59 ;  /* 0x000000ffff387224 */ /* 0x000fe400078e003b */
[----:B------:R-:W-:Y:S02]  /*85350*/  IMAD.MOV.U32 R6, RZ, RZ, R5 ;  /* 0x000000ffff067224 */ /* 0x000fe400078e0005 */
[----:B------:R-:W-:-:S07]  /*85360*/  IMAD.MOV.U32 R139, RZ, RZ, R136 ;  /* 0x000000ffff8b7224 */ /* 0x000fce00078e0088 */
.L_x_6899:
[----:B------:R-:W-:Y:S05]  /*85370*/  BSYNC.RECONVERGENT B1 ;  /* 0x0000000000017941 */ /* 0x000fea0003800200 */
.L_x_6897:
        /* <DEDUP_REMOVED lines=11> */
.L_x_6901:
[----:B------:R-:W-:Y:S01]  /*85430*/  IMAD.MOV.U32 R4, RZ, RZ, R7 ;  /* 0x000000ffff047224 */ /* 0x000fe200078e0007 */
[----:B------:R-:W-:Y:S01]  /*85440*/  MOV R5, R6 ;  /* 0x0000000600057202 */ /* 0x000fe20000000f00 */
[----:B------:R-:W-:Y:S02]  /*85450*/  IMAD.MOV.U32 R59, RZ, RZ, R58 ;  /* 0x000000ffff3b7224 */ /* 0x000fe400078e003a */
[----:B------:R-:W-:-:S07]  /*85460*/  IMAD.MOV.U32 R136, RZ, RZ, R137 ;  /* 0x000000ffff887224 */ /* 0x000fce00078e0089 */
.L_x_6902:
[----:B------:R-:W-:Y:S05]  /*85470*/  BSYNC.RECONVERGENT B1 ;  /* 0x0000000000017941 */ /* 0x000fea0003800200 */
.L_x_6900:
        /* <DEDUP_REMOVED lines=11> */
.L_x_6904:
[----:B------:R-:W-:Y:S02]  /*85530*/  IMAD.MOV.U32 R7, RZ, RZ, R4 ;  /* 0x000000ffff077224 */ /* 0x000fe400078e0004 */
[----:B------:R-:W-:Y:S02]  /*85540*/  IMAD.MOV.U32 R58, RZ, RZ, R61 ;  /* 0x000000ffff3a7224 */ /* 0x000fe400078e003d */
[----:B------:R-:W-:Y:S02]  /*85550*/  IMAD.MOV.U32 R6, RZ, RZ, R5 ;  /* 0x000000ffff067224 */ /* 0x000fe400078e0005 */
[----:B------:R-:W-:-:S07]  /*85560*/  IMAD.MOV.U32 R137, RZ, RZ, R134 ;  /* 0x000000ffff897224 */ /* 0x000fce00078e0086 */
.L_x_6905:
[----:B------:R-:W-:Y:S05]  /*85570*/  BSYNC.RECONVERGENT B1 ;  /* 0x0000000000017941 */ /* 0x000fea0003800200 */
.L_x_6903:
        /* <DEDUP_REMOVED lines=11> */
.L_x_6907:
[----:B------:R-:W-:Y:S01]  /*85630*/  IMAD.MOV.U32 R4, RZ, RZ, R7 ;  /* 0x000000ffff047224 */ /* 0x000fe200078e0007 */
[----:B------:R-:W-:Y:S01]  /*85640*/  MOV R61, R60 ;  /* 0x0000003c003d7202 */ /* 0x000fe20000000f00 */
[----:B------:R-:W-:Y:S02]  /*85650*/  IMAD.MOV.U32 R5, RZ, RZ, R6 ;  /* 0x000000ffff057224 */ /* 0x000fe400078e0006 */
[----:B------:R-:W-:-:S07]  /*85660*/  IMAD.MOV.U32 R134, RZ, RZ, R135 ;  /* 0x000000ffff867224 */ /* 0x000fce00078e0087 */
.L_x_6908:
[----:B------:R-:W-:Y:S05]  /*85670*/  BSYNC.RECONVERGENT B1 ;  /* 0x0000000000017941 */ /* 0x000fea0003800200 */
.L_x_6906:
        /* <DEDUP_REMOVED lines=11> */
.L_x_6910:
[----:B------:R-:W-:Y:S01]  /*85730*/  IMAD.MOV.U32 R7, RZ, RZ, R4 ;  /* 0x000000ffff077224 */ /* 0x000fe200078e0004 */
[----:B------:R-:W-:Y:S01]  /*85740*/  MOV R135, R132 ;  /* 0x0000008400877202 */ /* 0x000fe20000000f00 */
[----:B------:R-:W-:Y:S02]  /*85750*/  IMAD.MOV.U32 R60, RZ, RZ, R63 ;  /* 0x000000ffff3c7224 */ /* 0x000fe400078e003f */
[----:B------:R-:W-:-:S07]  /*85760*/  IMAD.MOV.U32 R6, RZ, RZ, R5 ;  /* 0x000000ffff067224 */ /* 0x000fce00078e0005 */
.L_x_6911:
[----:B------:R-:W-:Y:S05]  /*85770*/  BSYNC.RECONVERGENT B1 ;  /* 0x0000000000017941 */ /* 0x000fea0003800200 */
.L_x_6909:
        /* <DEDUP_REMOVED lines=11> */
.L_x_6913:
[----:B------:R-:W-:Y:S01]  /*85830*/  MOV R4, R7 ;  /* 0x0000000700047202 */ /* 0x000fe20000000f00 */
[----:B------:R-:W-:Y:S02]  /*85840*/  IMAD.MOV.U32 R63, RZ, RZ, R62 ;  /* 0x000000ffff3f7224 */ /* 0x000fe400078e003e */
[----:B------:R-:W-:Y:S02]  /*85850*/  IMAD.MOV.U32 R5, RZ, RZ, R6 ;  /* 0x000000ffff057224 */ /* 0x000fe400078e0006 */
[----:B------:R-:W-:-:S07]  /*85860*/  IMAD.MOV.U32 R132, RZ, RZ, R133 ;  /* 0x000000ffff847224 */ /* 0x000fce00078e0085 */
.L_x_6914:
[----:B------:R-:W-:Y:S05]  /*85870*/  BSYNC.RECONVERGENT B1 ;  /* 0x0000000000017941 */ /* 0x000fea0003800200 */
.L_x_6912:
        /* <DEDUP_REMOVED lines=11> */
.L_x_6916:
[----:B------:R-:W-:Y:S01]  /*85930*/  IMAD.MOV.U32 R7, RZ, RZ, R4 ;  /* 0x000000ffff077224 */ /* 0x000fe200078e0004 */
[----:B------:R-:W-:Y:S01]  /*85940*/  MOV R6, R5 ;  /* 0x0000000500067202 */ /* 0x000fe20000000f00 */
[----:B------:R-:W-:Y:S02]  /*85950*/  IMAD.MOV.U32 R62, RZ, RZ, R65 ;  /* 0x000000ffff3e7224 */ /* 0x000fe400078e0041 */
[----:B------:R-:W-:-:S07]  /*85960*/  IMAD.MOV.U32 R133, RZ, RZ, R130 ;  /* 0x000000ffff857224 */ /* 0x000fce00078e0082 */
.L_x_6917:
[----:B------:R-:W-:Y:S05]  /*85970*/  BSYNC.RECONVERGENT B1 ;  /* 0x0000000000017941 */ /* 0x000fea0003800200 */
.L_x_6915:
        /* <DEDUP_REMOVED lines=11> */
.L_x_6919:
[----:B------:R-:W-:Y:S02]  /*85a30*/  IMAD.MOV.U32 R4, RZ, RZ, R7 ;  /* 0x000000ffff047224 */ /* 0x000fe400078e0007 */
[----:B------:R-:W-:Y:S02]  /*85a40*/  IMAD.MOV.U32 R65, RZ, RZ, R64 ;  /* 0x000000ffff417224 */ /* 0x000fe400078e0040 */
[----:B------:R-:W-:Y:S02]  /*85a50*/  IMAD.MOV.U32 R5, RZ, RZ, R6 ;  /* 0x000000ffff057224 */ /* 0x000fe400078e0006 */
[----:B------:R-:W-:-:S07]  /*85a60*/  IMAD.MOV.U32 R130, RZ, RZ, R131 ;  /* 0x000000ffff827224 */ /* 0x000fce00078e0083 */
.L_x_6920:
[----:B------:R-:W-:Y:S05]  /*85a70*/  BSYNC.RECONVERGENT B1 ;  /* 0x0000000000017941 */ /* 0x000fea0003800200 */
.L_x_6918:
        /* <DEDUP_REMOVED lines=11> */
.L_x_6922:
[----:B------:R-:W-:Y:S01]  /*85b30*/  IMAD.MOV.U32 R7, RZ, RZ, R4 ;  /* 0x000000ffff077224 */ /* 0x000fe200078e0004 */
[----:B------:R-:W-:Y:S01]  /*85b40*/  MOV R64, R67 ;  /* 0x0000004300407202 */ /* 0x000fe20000000f00 */
[----:B------:R-:W-:Y:S02]  /*85b50*/  IMAD.MOV.U32 R6, RZ, RZ, R5 ;  /* 0x000000ffff067224 */ /* 0x000fe400078e0005 */
[----:B------:R-:W-:-:S07]  /*85b60*/  IMAD.MOV.U32 R131, RZ, RZ, R128 ;  /* 0x000000ffff837224 */ /* 0x000fce00078e0080 */
.L_x_6923:
[----:B------:R-:W-:Y:S05]  /*85b70*/  BSYNC.RECONVERGENT B1 ;  /* 0x0000000000017941 */ /* 0x000fea0003800200 */
.L_x_6921:
        /* <DEDUP_REMOVED lines=11> */
.L_x_6925:
[----:B------:R-:W-:Y:S01]  /*85c30*/  IMAD.MOV.U32 R4, RZ, RZ, R7 ;  /* 0x000000ffff047224 */ /* 0x000fe200078e0007 */
[----:B------:R-:W-:Y:S01]  /*85c40*/  MOV R128, R129 ;  /* 0x0000008100807202 */ /* 0x000fe20000000f00 */
[----:B------:R-:W-:Y:S02]  /*85c50*/  IMAD.MOV.U32 R67, RZ, RZ, R66 ;  /* 0x000000ffff437224 */ /* 0x000fe400078e0042 */
[----:B------:R-:W-:-:S07]  /*85c60*/  IMAD.MOV.U32 R5, RZ, RZ, R6 ;  /* 0x000000ffff057224 */ /* 0x000fce00078e0006 */
.L_x_6926:
[----:B------:R-:W-:Y:S05]  /*85c70*/  BSYNC.RECONVERGENT B1 ;  /* 0x0000000000017941 */ /* 0x000fea0003800200 */
.L_x_6924:
        /* <DEDUP_REMOVED lines=11> */
.L_x_6928:
[----:B------:R-:W-:Y:S01]  /*85d30*/  MOV R7, R4 ;  /* 0x0000000400077202 */ /* 0x000fe20000000f00 */
[----:B------:R-:W-:Y:S02]  /*85d40*/  IMAD.MOV.U32 R66, RZ, RZ, R69 ;  /* 0x000000ffff427224 */ /* 0x000fe400078e0045 */
[----:B------:R-:W-:Y:S02]  /*85d50*/  IMAD.MOV.U32 R6, RZ, RZ, R5 ;  /* 0x000000ffff067224 */ /* 0x000fe400078e0005 */
[----:B------:R-:W-:-:S07]  /*85d60*/  IMAD.MOV.U32 R129, RZ, RZ, R126 ;  /* 0x000000ffff817224 */ /* 0x000fce00078e007e */
.L_x_6929:
[----:B------:R-:W-:Y:S05]  /*85d70*/  BSYNC.RECONVERGENT B1 ;  /* 0x0000000000017941 */ /* 0x000fea0003800200 */
.L_x_6927:
        /* <DEDUP_REMOVED lines=11> */
.L_x_6931:
[----:B------:R-:W-:Y:S01]  /*85e30*/  IMAD.MOV.U32 R4, RZ, RZ, R7 ;  /* 0x000000ffff047224 */ /* 0x000fe200078e0007 */
[----:B------:R-:W-:Y:S01]  /*85e40*/  MOV R5, R6 ;  /* 0x0000000600057202 */ /* 0x000fe20000000f00 */
[----:B------:R-:W-:Y:S02]  /*85e50*/  IMAD.MOV.U32 R69, RZ, RZ, R68 ;  /* 0x000000ffff457224 */ /* 0x000fe400078e0044 */
[----:B------:R-:W-:-:S07]  /*85e60*/  IMAD.MOV.U32 R126, RZ, RZ, R127 ;  /* 0x000000ffff7e7224 */ /* 0x000fce00078e007f */
.L_x_6932:
[----:B------:R-:W-:Y:S05]  /*85e70*/  BSYNC.RECONVERGENT B1 ;  /* 0x0000000000017941 */ /* 0x000fea0003800200 */
.L_x_6930:
        /* <DEDUP_REMOVED lines=11> */
.L_x_6934:
[----:B------:R-:W-:Y:S02]  /*85f30*/  IMAD.MOV.U32 R7, RZ, RZ, R4 ;  /* 0x000000ffff077224 */ /* 0x000fe400078e0004 */
[----:B------:R-:W-:Y:S02]  /*85f40*/  IMAD.MOV.U32 R68, RZ, RZ, R71 ;  /* 0x000000ffff447224 */ /* 0x000fe400078e0047 */
[----:B------:R-:W-:Y:S02]  /*85f50*/  IMAD.MOV.U32 R6, RZ, RZ, R5 ;  /* 0x000000ffff067224 */ /* 0x000fe400078e0005 */
[----:B------:R-:W-:-:S07]  /*85f60*/  IMAD.MOV.U32 R127, RZ, RZ, R124 ;  /* 0x000000ffff7f7224 */ /* 0x000fce00078e007c */
.L_x_6935:
[----:B------:R-:W-:Y:S05]  /*85f70*/  BSYNC.RECONVERGENT B1 ;  /* 0x0000000000017941 */ /* 0x000fea0003800200 */
.L_x_6933:
        /* <DEDUP_REMOVED lines=11> */
.L_x_6937:
[----:B------:R-:W-:Y:S01]  /*86030*/  IMAD.MOV.U32 R4, RZ, RZ, R7 ;  /* 0x000000ffff047224 */ /* 0x000fe200078e0007 */
[----:B------:R-:W-:Y:S01]  /*86040*/  MOV R71, R70 ;  /* 0x0000004600477202 */ /* 0x000fe20000000f00 */
[----:B------:R-:W-:Y:S02]  /*86050*/  IMAD.MOV.U32 R5, RZ, RZ, R6 ;  /* 0x000000ffff057224 */ /* 0x000fe400078e0006 */
[----:B------:R-:W-:-:S07]  /*86060*/  IMAD.MOV.U32 R124, RZ, RZ, R125 ;  /* 0x000000ffff7c7224 */ /* 0x000fce00078e007d */
.L_x_6938:
[----:B------:R-:W-:Y:S05]  /*86070*/  BSYNC.RECONVERGENT B1 ;  /* 0x0000000000017941 */ /* 0x000fea0003800200 */
.L_x_6936:
        /* <DEDUP_REMOVED lines=11> */
.L_x_6940:
[----:B------:R-:W-:Y:S01]  /*86130*/  IMAD.MOV.U32 R7, RZ, RZ, R4 ;  /* 0x000000ffff077224 */ /* 0x000fe200078e0004 */
[----:B------:R-:W-:Y:S01]  /*86140*/  MOV R125, R122 ;  /* 0x0000007a007d7202 */ /* 0x000fe20000000f00 */
[----:B------:R-:W-:Y:S02]  /*86150*/  IMAD.MOV.U32 R70, RZ, RZ, R73 ;  /* 0x000000ffff467224 */ /* 0x000fe400078e0049 */
[----:B------:R-:W-:-:S07]  /*86160*/  IMAD.MOV.U32 R6, RZ, RZ, R5 ;  /* 0x000000ffff067224 */ /* 0x000fce00078e0005 */
.L_x_6941:
[----:B------:R-:W-:Y:S05]  /*86170*/  BSYNC.RECONVERGENT B1 ;  /* 0x0000000000017941 */ /* 0x000fea0003800200 */
.L_x_6939:
        /* <DEDUP_REMOVED lines=11> */
.L_x_6943:
[----:B------:R-:W-:Y:S01]  /*86230*/  MOV R4, R7 ;  /* 0x0000000700047202 */ /* 0x000fe20000000f00 */
[----:B------:R-:W-:Y:S02]  /*86240*/  IMAD.MOV.U32 R73, RZ, RZ, R72 ;  /* 0x000000ffff497224 */ /* 0x000fe400078e0048 */
[----:B------:R-:W-:Y:S02]  /*86250*/  IMAD.MOV.U32 R5, RZ, RZ, R6 ;  /* 0x000000ffff057224 */ /* 0x000fe400078e0006 */
[----:B------:R-:W-:-:S07]  /*86260*/  IMAD.MOV.U32 R122, RZ, RZ, R123 ;  /* 0x000000ffff7a7224 */ /* 0x000fce00078e007b */
.L_x_6944:
[----:B------:R-:W-:Y:S05]  /*86270*/  BSYNC.RECONVERGENT B1 ;  /* 0x0000000000017941 */ /* 0x000fea0003800200 */
.L_x_6942:
        /* <DEDUP_REMOVED lines=11> */
.L_x_6946:
[----:B------:R-:W-:Y:S01]  /*86330*/  IMAD.MOV.U32 R7, RZ, RZ, R4 ;  /* 0x000000ffff077224 */ /* 0x000fe200078e0004 */
[----:B------:R-:W-:Y:S01]  /*86340*/  MOV R6, R5 ;  /* 0x0000000500067202 */ /* 0x000fe20000000f00 */
[----:B------:R-:W-:Y:S02]  /*86350*/  IMAD.MOV.U32 R72, RZ, RZ, R75 ;  /* 0x000000ffff487224 */ /* 0x000fe400078e004b */
[----:B------:R-:W-:-:S07]  /*86360*/  IMAD.MOV.U32 R123, RZ, RZ, R120 ;  /* 0x000000ffff7b7224 */ /* 0x000fce00078e0078 */
.L_x_6947:
[----:B------:R-:W-:Y:S05]  /*86370*/  BSYNC.RECONVERGENT B1 ;  /* 0x0000000000017941 */ /* 0x000fea0003800200 */
.L_x_6945:
        /* <DEDUP_REMOVED lines=11> */
.L_x_6949:
[----:B------:R-:W-:Y:S02]  /*86430*/  IMAD.MOV.U32 R4, RZ, RZ, R7 ;  /* 0x000000ffff047224 */ /* 0x000fe400078e0007 */
[----:B------:R-:W-:Y:S02]  /*86440*/  IMAD.MOV.U32 R75, RZ, RZ, R74 ;  /* 0x000000ffff4b7224 */ /* 0x000fe400078e004a */
[----:B------:R-:W-:Y:S02]  /*86450*/  IMAD.MOV.U32 R5, RZ, RZ, R6 ;  /* 0x000000ffff057224 */ /* 0x000fe400078e0006 */
[----:B------:R-:W-:-:S07]  /*86460*/  IMAD.MOV.U32 R120, RZ, RZ, R121 ;  /* 0x000000ffff787224 */ /* 0x000fce00078e0079 */
.L_x_6950:
[----:B------:R-:W-:Y:S05]  /*86470*/  BSYNC.RECONVERGENT B1 ;  /* 0x0000000000017941 */ /* 0x000fea0003800200 */
.L_x_6948:
        /* <DEDUP_REMOVED lines=11> */
.L_x_6952:
[----:B------:R-:W-:Y:S01]  /*86530*/  IMAD.MOV.U32 R7, RZ, RZ, R4 ;  /* 0x000000ffff077224 */ /* 0x000fe200078e0004 */
[----:B------:R-:W-:Y:S01]  /*86540*/  MOV R74, R77 ;  /* 0x0000004d004a7202 */ /* 0x000fe20000000f00 */
[----:B------:R-:W-:Y:S02]  /*86550*/  IMAD.MOV.U32 R6, RZ, RZ, R5 ;  /* 0x000000ffff067224 */ /* 0x000fe400078e0005 */
[----:B------:R-:W-:-:S07]  /*86560*/  IMAD.MOV.U32 R121, RZ, RZ, R118 ;  /* 0x000000ffff797224 */ /* 0x000fce00078e0076 */
.L_x_6953:
[----:B------:R-:W-:Y:S05]  /*86570*/  BSYNC.RECONVERGENT B1 ;  /* 0x0000000000017941 */ /* 0x000fea0003800200 */
.L_x_6951:
        /* <DEDUP_REMOVED lines=11> */
.L_x_6955:
[----:B------:R-:W-:Y:S01]  /*86630*/  IMAD.MOV.U32 R4, RZ, RZ, R7 ;  /* 0x000000ffff047224 */ /* 0x000fe200078e0007 */
[----:B------:R-:W-:Y:S01]  /*86640*/  MOV R118, R119 ;  /* 0x0000007700767202 */ /* 0x000fe20000000f00 */
[----:B------:R-:W-:Y:S02]  /*86650*/  IMAD.MOV.U32 R77, RZ, RZ, R76 ;  /* 0x000000ffff4d7224 */ /* 0x000fe400078e004c */
[----:B------:R-:W-:-:S07]  /*86660*/  IMAD.MOV.U32 R5, RZ, RZ, R6 ;  /* 0x000000ffff057224 */ /* 0x000fce00078e0006 */
.L_x_6956:
[----:B------:R-:W-:Y:S05]  /*86670*/  BSYNC.RECONVERGENT B1 ;  /* 0x0000000000017941 */ /* 0x000fea0003800200 */
.L_x_6954:
        /* <DEDUP_REMOVED lines=11> */
.L_x_6958:
[----:B------:R-:W-:Y:S01]  /*86730*/  MOV R7, R4 ;  /* 0x0000000400077202 */ /* 0x000fe20000000f00 */
[----:B------:R-:W-:Y:S02]  /*86740*/  IMAD.MOV.U32 R76, RZ, RZ, R79 ;  /* 0x000000ffff4c7224 */ /* 0x000fe400078e004f */
[----:B------:R-:W-:Y:S02]  /*86750*/  IMAD.MOV.U32 R6, RZ, RZ, R5 ;  /* 0x000000ffff067224 */ /* 0x000fe400078e0005 */
[----:B------:R-:W-:-:S07]  /*86760*/  IMAD.MOV.U32 R119, RZ, RZ, R116 ;  /* 0x000000ffff777224 */ /* 0x000fce00078e0074 */
.L_x_6959:
[----:B------:R-:W-:Y:S05]  /*86770*/  BSYNC.RECONVERGENT B1 ;  /* 0x0000000000017941 */ /* 0x000fea0003800200 */
.L_x_6957:
        /* <DEDUP_REMOVED lines=11> */
.L_x_6961:
[----:B------:R-:W-:Y:S01]  /*86830*/  IMAD.MOV.U32 R4, RZ, RZ, R7 ;  /* 0x000000ffff047224 */ /* 0x000fe200078e0007 */
[----:B------:R-:W-:Y:S01]  /*86840*/  MOV R5, R6 ;  /* 0x0000000600057202 */ /* 0x000fe20000000f00 */
[----:B------:R-:W-:Y:S02]  /*86850*/  IMAD.MOV.U32 R79, RZ, RZ, R78 ;  /* 0x000000ffff4f7224 */ /* 0x000fe400078e004e */
[----:B------:R-:W-:-:S07]  /*86860*/  IMAD.MOV.U32 R116, RZ, RZ, R117 ;  /* 0x000000ffff747224 */ /* 0x000fce00078e0075 */
.L_x_6962:
[----:B------:R-:W-:Y:S05]  /*86870*/  BSYNC.RECONVERGENT B1 ;  /* 0x0000000000017941 */ /* 0x000fea0003800200 */
.L_x_6960:
        /* <DEDUP_REMOVED lines=11> */
.L_x_6964:
[----:B------:R-:W-:Y:S02]  /*86930*/  IMAD.MOV.U32 R7, RZ, RZ, R4 ;  /* 0x000000ffff077224 */ /* 0x000fe400078e0004 */
[----:B------:R-:W-:Y:S02]  /*86940*/  IMAD.MOV.U32 R78, RZ, RZ, R81 ;  /* 0x000000ffff4e7224 */ /* 0x000fe400078e0051 */
[----:B------:R-:W-:Y:S02]  /*86950*/  IMAD.MOV.U32 R6, RZ, RZ, R5 ;  /* 0x000000ffff067224 */ /* 0x000fe400078e0005 */
[----:B------:R-:W-:-:S07]  /*86960*/  IMAD.MOV.U32 R117, RZ, RZ, R114 ;  /* 0x000000ffff757224 */ /* 0x000fce00078e0072 */
.L_x_6965:
[----:B------:R-:W-:Y:S05]  /*86970*/  BSYNC.RECONVERGENT B1 ;  /* 0x0000000000017941 */ /* 0x000fea0003800200 */
.L_x_6963:
        /* <DEDUP_REMOVED lines=11> */
.L_x_6967:
[----:B------:R-:W-:Y:S01]  /*86a30*/  IMAD.MOV.U32 R4, RZ, RZ, R7 ;  /* 0x000000ffff047224 */ /* 0x000fe200078e0007 */
[----:B------:R-:W-:Y:S01]  /*86a40*/  MOV R81, R80 ;  /* 0x0000005000517202 */ /* 0x000fe20000000f00 */
[----:B------:R-:W-:Y:S02]  /*86a50*/  IMAD.MOV.U32 R5, RZ, RZ, R6 ;  /* 0x000000ffff057224 */ /* 0x000fe400078e0006 */
[----:B------:R-:W-:-:S07]  /*86a60*/  IMAD.MOV.U32 R114, RZ, RZ, R115 ;  /* 0x000000ffff727224 */ /* 0x000fce00078e0073 */
.L_x_6968:
[----:B------:R-:W-:Y:S05]  /*86a70*/  BSYNC.RECONVERGENT B1 ;  /* 0x0000000000017941 */ /* 0x000fea0003800200 */
.L_x_6966:
        /* <DEDUP_REMOVED lines=11> */
.L_x_6970:
[----:B------:R-:W-:Y:S01]  /*86b30*/  IMAD.MOV.U32 R7, RZ, RZ, R4 ;  /* 0x000000ffff077224 */ /* 0x000fe200078e0004 */
[----:B------:R-:W-:Y:S01]  /*86b40*/  MOV R115, R112 ;  /* 0x0000007000737202 */ /* 0x000fe20000000f00 */
[----:B------:R-:W-:Y:S02]  /*86b50*/  IMAD.MOV.U32 R80, RZ, RZ, R83 ;  /* 0x000000ffff507224 */ /* 0x000fe400078e0053 */
[----:B------:R-:W-:-:S07]  /*86b60*/  IMAD.MOV.U32 R6, RZ, RZ, R5 ;  /* 0x000000ffff067224 */ /* 0x000fce00078e0005 */
.L_x_6971:
[----:B------:R-:W-:Y:S05]  /*86b70*/  BSYNC.RECONVERGENT B1 ;  /* 0x0000000000017941 */ /* 0x000fea0003800200 */
.L_x_6969:
        /* <DEDUP_REMOVED lines=11> */
.L_x_6973:
[----:B------:R-:W-:Y:S01]  /*86c30*/  MOV R4, R7 ;  /* 0x0000000700047202 */ /* 0x000fe20000000f00 */
[----:B------:R-:W-:Y:S02]  /*86c40*/  IMAD.MOV.U32 R83, RZ, RZ, R82 ;  /* 0x000000ffff537224 */ /* 0x000fe400078e0052 */
[----:B------:R-:W-:Y:S02]  /*86c50*/  IMAD.MOV.U32 R5, RZ, RZ, R6 ;  /* 0x000000ffff057224 */ /* 0x000fe400078e0006 */
[----:B------:R-:W-:-:S07]  /*86c60*/  IMAD.MOV.U32 R112, RZ, RZ, R113 ;  /* 0x000000ffff707224 */ /* 0x000fce00078e0071 */
.L_x_6974:
[----:B------:R-:W-:Y:S05]  /*86c70*/  BSYNC.RECONVERGENT B1 ;  /* 0x0000000000017941 */ /* 0x000fea0003800200 */
.L_x_6972:
        /* <DEDUP_REMOVED lines=11> */
.L_x_6976:
[----:B------:R-:W-:Y:S01]  /*86d30*/  IMAD.MOV.U32 R7, RZ, RZ, R4 ;  /* 0x000000ffff077224 */ /* 0x000fe200078e0004 */
[----:B------:R-:W-:Y:S01]  /*86d40*/  MOV R6, R5 ;  /* 0x0000000500067202 */ /* 0x000fe20000000f00 */
[----:B------:R-:W-:Y:S02]  /*86d50*/  IMAD.MOV.U32 R82, RZ, RZ, R85 ;  /* 0x000000ffff527224 */ /* 0x000fe400078e0055 */
[----:B------:R-:W-:-:S07]  /*86d60*/  IMAD.MOV.U32 R113, RZ, RZ, R110 ;  /* 0x000000ffff717224 */ /* 0x000fce00078e006e */
.L_x_6977:
[----:B------:R-:W-:Y:S05]  /*86d70*/  BSYNC.RECONVERGENT B1 ;  /* 0x0000000000017941 */ /* 0x000fea0003800200 */
.L_x_6975:
        /* <DEDUP_REMOVED lines=11> */
.L_x_6979:
[----:B------:R-:W-:Y:S02]  /*86e30*/  IMAD.MOV.U32 R4, RZ, RZ, R7 ;  /* 0x000000ffff047224 */ /* 0x000fe400078e0007 */
[----:B------:R-:W-:Y:S02]  /*86e40*/  IMAD.MOV.U32 R85, RZ, RZ, R84 ;  /* 0x000000ffff557224 */ /* 0x000fe400078e0054 */
[----:B------:R-:W-:Y:S02]  /*86e50*/  IMAD.MOV.U32 R5, RZ, RZ, R6 ;  /* 0x000000ffff057224 */ /* 0x000fe400078e0006 */
[----:B------:R-:W-:-:S07]  /*86e60*/  IMAD.MOV.U32 R110, RZ, RZ, R111 ;  /* 0x000000ffff6e7224 */ /* 0x000fce00078e006f */
.L_x_6980:
[----:B------:R-:W-:Y:S05]  /*86e70*/  BSYNC.RECONVERGENT B1 ;  /* 0x0000000000017941 */ /* 0x000fea0003800200 */
.L_x_6978:
        /* <DEDUP_REMOVED lines=11> */
.L_x_6982:
[----:B------:R-:W-:Y:S01]  /*86f30*/  IMAD.MOV.U32 R7, RZ, RZ, R4 ;  /* 0x000000ffff077224 */ /* 0x000fe200078e0004 */
[----:B------:R-:W-:Y:S01]  /*86f40*/  MOV R84, R87 ;  /* 0x0000005700547202 */ /* 0x000fe20000000f00 */
[----:B------:R-:W-:Y:S02]  /*86f50*/  IMAD.MOV.U32 R6, RZ, RZ, R5 ;  /* 0x000000ffff067224 */ /* 0x000fe400078e0005 */
[----:B------:R-:W-:-:S07]  /*86f60*/  IMAD.MOV.U32 R111, RZ, RZ, R108 ;  /* 0x000000ffff6f7224 */ /* 0x000fce00078e006c */
.L_x_6983:
[----:B------:R-:W-:Y:S05]  /*86f70*/  BSYNC.RECONVERGENT B1 ;  /* 0x0000000000017941 */ /* 0x000fea0003800200 */
.L_x_6981:
        /* <DEDUP_REMOVED lines=11> */
.L_x_6985:
[----:B------:R-:W-:Y:S01]  /*87030*/  IMAD.MOV.U32 R4, RZ, RZ, R7 ;  /* 0x000000ffff047224 */ /* 0x000fe200078e0007 */
[----:B------:R-:W-:Y:S01]  /*87040*/  MOV R108, R109 ;  /* 0x0000006d006c7202 */ /* 0x000fe20000000f00 */
[----:B------:R-:W-:Y:S02]  /*87050*/  IMAD.MOV.U32 R87, RZ, RZ, R86 ;  /* 0x000000ffff577224 */ /* 0x000fe400078e0056 */
[----:B------:R-:W-:-:S07]  /*87060*/  IMAD.MOV.U32 R5, RZ, RZ, R6 ;  /* 0x000000ffff057224 */ /* 0x000fce00078e0006 */
.L_x_6986:
[----:B------:R-:W-:Y:S05]  /*87070*/  BSYNC.RECONVERGENT B1 ;  /* 0x0000000000017941 */ /* 0x000fea0003800200 */
.L_x_6984:
        /* <DEDUP_REMOVED lines=11> */
.L_x_6988:
[----:B------:R-:W-:Y:S01]  /*87130*/  MOV R7, R4 ;  /* 0x0000000400077202 */ /* 0x000fe20000000f00 */
[----:B------:R-:W-:Y:S02]  /*87140*/  IMAD.MOV.U32 R86, RZ, RZ, R89 ;  /* 0x000000ffff567224 */ /* 0x000fe400078e0059 */
[----:B------:R-:W-:Y:S02]  /*87150*/  IMAD.MOV.U32 R6, RZ, RZ, R5 ;  /* 0x000000ffff067224 */ /* 0x000fe400078e0005 */
[----:B------:R-:W-:-:S07]  /*87160*/  IMAD.MOV.U32 R109, RZ, RZ, R106 ;  /* 0x000000ffff6d7224 */ /* 0x000fce00078e006a */
.L_x_6989:
[----:B------:R-:W-:Y:S05]  /*87170*/  BSYNC.RECONVERGENT B1 ;  /* 0x0000000000017941 */ /* 0x000fea0003800200 */
.L_x_6987:
        /* <DEDUP_REMOVED lines=11> */
.L_x_6991:
[----:B------:R-:W-:Y:S01]  /*87230*/  IMAD.MOV.U32 R4, RZ, RZ, R7 ;  /* 0x000000ffff047224 */ /* 0x000fe200078e0007 */
[----:B------:R-:W-:Y:S01]  /*87240*/  MOV R5, R6 ;  /* 0x0000000600057202 */ /* 0x000fe20000000f00 */
[----:B------:R-:W-:Y:S02]  /*87250*/  IMAD.MOV.U32 R89, RZ, RZ, R88 ;  /* 0x000000ffff597224 */ /* 0x000fe400078e0058 */
[----:B------:R-:W-:-:S07]  /*87260*/  IMAD.MOV.U32 R106, RZ, RZ, R107 ;  /* 0x000000ffff6a7224 */ /* 0x000fce00078e006b */
.L_x_6992:
[----:B------:R-:W-:Y:S05]  /*87270*/  BSYNC.RECONVERGENT B1 ;  /* 0x0000000000017941 */ /* 0x000fea0003800200 */
.L_x_6990:
        /* <DEDUP_REMOVED lines=11> */
.L_x_6994:
[----:B------:R-:W-:Y:S02]  /*87330*/  IMAD.MOV.U32 R7, RZ, RZ, R4 ;  /* 0x000000ffff077224 */ /* 0x000fe400078e0004 */
[----:B------:R-:W-:Y:S02]  /*87340*/  IMAD.MOV.U32 R88, RZ, RZ, R91 ;  /* 0x000000ffff587224 */ /* 0x000fe400078e005b */
[----:B------:R-:W-:Y:S02]  /*87350*/  IMAD.MOV.U32 R6, RZ, RZ, R5 ;  /* 0x000000ffff067224 */ /* 0x000fe400078e0005 */
[----:B------:R-:W-:-:S07]  /*87360*/  IMAD.MOV.U32 R107, RZ, RZ, R104 ;  /* 0x000000ffff6b7224 */ /* 0x000fce00078e0068 */
.L_x_6995:
[----:B------:R-:W-:Y:S05]  /*87370*/  BSYNC.RECONVERGENT B1 ;  /* 0x0000000000017941 */ /* 0x000fea0003800200 */
.L_x_6993:
        /* <DEDUP_REMOVED lines=11> */
.L_x_6997:
[----:B------:R-:W-:Y:S01]  /*87430*/  IMAD.MOV.U32 R4, RZ, RZ, R7 ;  /* 0x000000ffff047224 */ /* 0x000fe200078e0007 */
[----:B------:R-:W-:Y:S01]  /*87440*/  MOV R91, R90 ;  /* 0x0000005a005b7202 */ /* 0x000fe20000000f00 */
[----:B------:R-:W-:Y:S02]  /*87450*/  IMAD.MOV.U32 R5, RZ, RZ, R6 ;  /* 0x000000ffff057224 */ /* 0x000fe400078e0006 */
[----:B------:R-:W-:-:S07]  /*87460*/  IMAD.MOV.U32 R104, RZ, RZ, R105 ;  /* 0x000000ffff687224 */ /* 0x000fce00078e0069 */
.L_x_6998:
[----:B------:R-:W-:Y:S05]  /*87470*/  BSYNC.RECONVERGENT B1 ;  /* 0x0000000000017941 */ /* 0x000fea0003800200 */
.L_x_6996:
        /* <DEDUP_REMOVED lines=11> */
.L_x_7000:
[----:B------:R-:W-:Y:S01]  /*87530*/  IMAD.MOV.U32 R7, RZ, RZ, R4 ;  /* 0x000000ffff077224 */ /* 0x000fe200078e0004 */
[----:B------:R-:W-:Y:S01]  /*87540*/  MOV R105, R102 ;  /* 0x0000006600697202 */ /* 0x000fe20000000f00 */
[----:B------:R-:W-:Y:S02]  /*87550*/  IMAD.MOV.U32 R90, RZ, RZ, R93 ;  /* 0x000000ffff5a7224 */ /* 0x000fe400078e005d */
[----:B------:R-:W-:-:S07]  /*87560*/  IMAD.MOV.U32 R6, RZ, RZ, R5 ;  /* 0x000000ffff067224 */ /* 0x000fce00078e0005 */
.L_x_7001:
[----:B------:R-:W-:Y:S05]  /*87570*/  BSYNC.RECONVERGENT B1 ;  /* 0x0000000000017941 */ /* 0x000fea0003800200 */
.L_x_6999:
        /* <DEDUP_REMOVED lines=11> */
.L_x_7003:
[----:B------:R-:W-:Y:S01]  /*87630*/  MOV R4, R7 ;  /* 0x0000000700047202 */ /* 0x000fe20000000f00 */
[----:B------:R-:W-:Y:S02]  /*87640*/  IMAD.MOV.U32 R93, RZ, RZ, R92 ;  /* 0x000000ffff5d7224 */ /* 0x000fe400078e005c */
[----:B------:R-:W-:Y:S02]  /*87650*/  IMAD.MOV.U32 R5, RZ, RZ, R6 ;  /* 0x000000ffff057224 */ /* 0x000fe400078e0006 */
[----:B------:R-:W-:-:S07]  /*87660*/  IMAD.MOV.U32 R102, RZ, RZ, R103 ;  /* 0x000000ffff667224 */ /* 0x000fce00078e0067 */
.L_x_7004:
[----:B------:R-:W-:Y:S05]  /*87670*/  BSYNC.RECONVERGENT B1 ;  /* 0x0000000000017941 */ /* 0x000fea0003800200 */
.L_x_7002:
        /* <DEDUP_REMOVED lines=11> */
.L_x_7006:
[----:B------:R-:W-:Y:S01]  /*87730*/  IMAD.MOV.U32 R7, RZ, RZ, R4 ;  /* 0x000000ffff077224 */ /* 0x000fe200078e0004 */
[----:B------:R-:W-:Y:S01]  /*87740*/  MOV R6, R5 ;  /* 0x0000000500067202 */ /* 0x000fe20000000f00 */
[----:B------:R-:W-:Y:S02]  /*87750*/  IMAD.MOV.U32 R92, RZ, RZ, R95 ;  /* 0x000000ffff5c7224 */ /* 0x000fe400078e005f */
[----:B------:R-:W-:-:S07]  /*87760*/  IMAD.MOV.U32 R103, RZ, RZ, R100 ;  /* 0x000000ffff677224 */ /* 0x000fce00078e0064 */
.L_x_7007:
[----:B------:R-:W-:Y:S05]  /*87770*/  BSYNC.RECONVERGENT B1 ;  /* 0x0000000000017941 */ /* 0x000fea0003800200 */
.L_x_7005:
        /* <DEDUP_REMOVED lines=11> */
.L_x_7009:
[----:B------:R-:W-:Y:S02]  /*87830*/  IMAD.MOV.U32 R4, RZ, RZ, R7 ;  /* 0x000000ffff047224 */ /* 0x000fe400078e0007 */
[----:B------:R-:W-:Y:S02]  /*87840*/  IMAD.MOV.U32 R95, RZ, RZ, R94 ;  /* 0x000000ffff5f7224 */ /* 0x000fe400078e005e */
[----:B------:R-:W-:Y:S02]  /*87850*/  IMAD.MOV.U32 R5, RZ, RZ, R6 ;  /* 0x000000ffff057224 */ /* 0x000fe400078e0006 */
[----:B------:R-:W-:-:S07]  /*87860*/  IMAD.MOV.U32 R100, RZ, RZ, R101 ;  /* 0x000000ffff647224 */ /* 0x000fce00078e0065 */
.L_x_7010:
[----:B------:R-:W-:Y:S05]  /*87870*/  BSYNC.RECONVERGENT B1 ;  /* 0x0000000000017941 */ /* 0x000fea0003800200 */
.L_x_7008:
        /* <DEDUP_REMOVED lines=11> */
.L_x_7012:
[----:B------:R-:W-:Y:S01]  /*87930*/  IMAD.MOV.U32 R7, RZ, RZ, R4 ;  /* 0x000000ffff077224 */ /* 0x000fe200078e0004 */
[----:B------:R-:W-:Y:S01]  /*87940*/  MOV R94, R97 ;  /* 0x00000061005e7202 */ /* 0x000fe20000000f00 */
[----:B------:R-:W-:Y:S02]  /*87950*/  IMAD.MOV.U32 R6, RZ, RZ, R5 ;  /* 0x000000ffff067224 */ /* 0x000fe400078e0005 */
[----:B------:R-:W-:-:S07]  /*87960*/  IMAD.MOV.U32 R101, RZ, RZ, R0 ;  /* 0x000000ffff657224 */ /* 0x000fce00078e0000 */
.L_x_7013:
[----:B------:R-:W-:Y:S05]  /*87970*/  BSYNC.RECONVERGENT B1 ;  /* 0x0000000000017941 */ /* 0x000fea0003800200 */
.L_x_7011:
        /* <DEDUP_REMOVED lines=11> */
.L_x_7015:
[----:B------:R-:W-:Y:S01]  /*87a30*/  IMAD.MOV.U32 R4, RZ, RZ, R7 ;  /* 0x000000ffff047224 */ /* 0x000fe200078e0007 */
[----:B------:R-:W-:Y:S01]  /*87a40*/  MOV R0, R35 ;  /* 0x0000002300007202 */ /* 0x000fe20000000f00 */
[----:B------:R-:W-:Y:S02]  /*87a50*/  IMAD.MOV.U32 R97, RZ, RZ, R96 ;  /* 0x000000ffff617224 */ /* 0x000fe400078e0060 */
[----:B------:R-:W-:-:S07]  /*87a60*/  IMAD.MOV.U32 R5, RZ, RZ, R6 ;  /* 0x000000ffff057224 */ /* 0x000fce00078e0006 */
.L_x_7016:
[----:B------:R-:W-:Y:S05]  /*87a70*/  BSYNC.RECONVERGENT B1 ;  /* 0x0000000000017941 */ /* 0x000fea0003800200 */
.L_x_7014:
        /* <DEDUP_REMOVED lines=11> */
.L_x_7018:
[----:B------:R-:W-:Y:S01]  /*87b30*/  MOV R6, R4 ;  /* 0x0000000400067202 */ /* 0x000fe20000000f00 */
[----:B------:R-:W-:Y:S02]  /*87b40*/  IMAD.MOV.U32 R96, RZ, RZ, R99 ;  /* 0x000000ffff607224 */ /* 0x000fe400078e0063 */
[----:B------:R-:W-:Y:S02]  /*87b50*/  IMAD.MOV.U32 R8, RZ, RZ, R5 ;  /* 0x000000ffff087224 */ /* 0x000fe400078e0005 */
[----:B------:R-:W-:-:S07]  /*87b60*/  IMAD.MOV.U32 R35, RZ, RZ, R34 ;  /* 0x000000ffff237224 */ /* 0x000fce00078e0022 */
.L_x_7019:
[----:B------:R-:W-:Y:S05]  /*87b70*/  BSYNC.RECONVERGENT B1 ;  /* 0x0000000000017941 */ /* 0x000fea0003800200 */
.L_x_7017:
        /* <DEDUP_REMOVED lines=8> */
[----:B------:R-:W-:-:S13]  /*87c00*/  ISETP.GE.OR P0, PT, R6, R3, P0 ;  /* 0x000000030600720c */ /* 0x000fda0000706670 */
[----:B------:R-:W-:Y:S05]  /*87c10*/  @P0 BRA `(.L_x_7022) ;  /* 0x0000000000140947 */ /* 0x000fea0003800000 */
.L_x_7021:
[----:B------:R-:W-:Y:S02]  /*87c20*/  IMAD.MOV.U32 R99, RZ, RZ, R3 ;  /* 0x000000ffff637224 */ /* 0x000fe400078e0003 */
[----:B------:R-:W-:Y:S01]  /*87c30*/  IMAD.MOV.U32 R34, RZ, RZ, R37 ;  /* 0x000000ffff227224 */ /* 0x000fe200078e0025 */
[----:B------:R-:W-:Y:S01]  /*87c40*/  MOV R37, R8 ;  /* 0x0000000800257202 */ /* 0x000fe20000000f00 */
[--C-:B------:R-:W-:Y:S02]  /*87c50*/  IMAD.MOV.U32 R98, RZ, RZ, R6.reuse ;  /* 0x000000ffff627224 */ /* 0x100fe400078e0006 */
[----:B------:R-:W-:-:S07]  /*87c60*/  IMAD.MOV.U32 R3, RZ, RZ, R6 ;  /* 0x000000ffff037224 */ /* 0x000fce00078e0006 */
.L_x_7022:
[----:B------:R-:W-:Y:S05]  /*87c70*/  BSYNC.RECONVERGENT B1 ;  /* 0x0000000000017941 */ /* 0x000fea0003800200 */
.L_x_7020:
[----:B------:R-:W-:Y:S01]  /*87c80*/  VIADD R32, R32, 0x4 ;  /* 0x0000000420207836 */ /* 0x000fe20000000000 */
[----:B------:R-:W-:Y:S06]  /*87c90*/  @P2 BRA `(.L_x_7023) ;  /* 0xffffffc000142947 */ /* 0x000fec000383ffff */
.L_x_6833:
[----:B------:R-:W-:Y:S05]  /*87ca0*/  BSYNC.RECONVERGENT B0 ;  /* 0x0000000000007941 */ /* 0x000fea0003800200 */
.L_x_6832:
[----:B------:R-:W1:Y:S01]  /*87cb0*/  S2R R0, SR_TID.X ;  /* 0x0000000000007919 */ /* 0x000e620000002100 */
[----:B------:R-:W-:Y:S01]  /*87cc0*/  BAR.SYNC.DEFER_BLOCKING 0x0 ;  /* 0x0000000000007b1d */ /* 0x000fe20000010000 */
[----:B-1----:R-:W-:-:S13]  /*87cd0*/  ISETP.NE.AND P0, PT, R0, RZ, PT ;  /* 0x000000ff0000720c */ /* 0x002fda0003f05270 */
[----:B------:R-:W-:Y:S05]  /*87ce0*/  @P0 EXIT ;  /* 0x000000000000094d */ /* 0x000fea0003800000 */
[----:B0-----:R-:W0:Y:S01]  /*87cf0*/  S2R R5, SR_CTAID.X ;  /* 0x0000000000057919 */ /* 0x001e220000002500 */
[----:B------:R-:W1:Y:S01]  /*87d00*/  LDC.64 R2, c[0x0][0x390] ;  /* 0x0000e400ff027b82 */ /* 0x000e620000000a00 */
[----:B0-----:R-:W-:-:S04]  /*87d10*/  IMAD.SHL.U32 R5, R5, 0x40, RZ ;  /* 0x0000004005057824 */ /* 0x001fc800078e00ff */
[----:B-1----:R-:W-:-:S05]  /*87d20*/  IMAD.WIDE.U32 R2, R5, 0x4, R2 ;  /* 0x0000000405027825 */ /* 0x002fca00078e0002 */
[----:B------:R-:W-:Y:S04]  /*87d30*/  STG.E desc[UR6][R2.64], R98 ;  /* 0x0000006202007986 */ /* 0x000fe8000c101906 */
        /* <DEDUP_REMOVED lines=62> */
[----:B------:R-:W-:Y:S01]  /*88120*/  STG.E desc[UR6][R2.64+0xfc], R161 ;  /* 0x0000fca102007986 */ /* 0x000fe2000c101906 */
[----:B------:R-:W-:Y:S05]  /*88130*/  EXIT ;  /* 0x000000000000794d */ /* 0x000fea0003800000 */
.L_x_7024:
        /* <DEDUP_REMOVED lines=12> */
.L_x_12922:


//--------------------- .text._ZN17fastertransformer17batch_topK_kernelIfLi64ELi256EEEvPiPT_S1_ --------------------------
	.section	.text._ZN17fastertransformer17batch_topK_kernelIfLi64ELi256EEEvPiPT_S1_,"ax",@progbits
	.align	128
        .global         _ZN17fastertransformer17batch_topK_kernelIfLi64ELi256EEEvPiPT_S1_
        .type           _ZN17fastertransformer17batch_topK_kernelIfLi64ELi256EEEvPiPT_S1_,@function
        .size           _ZN17fastertransformer17batch_topK_kernelIfLi64ELi256EEEvPiPT_S1_,(.L_x_12923 - _ZN17fastertransformer17batch_topK_kernelIfLi64ELi256EEEvPiPT_S1_)
        .other          _ZN17fastertransformer17batch_topK_kernelIfLi64ELi256EEEvPiPT_S1_,@"STO_CUDA_ENTRY STV_DEFAULT"
_ZN17fastertransformer17batch_topK_kernelIfLi64ELi256EEEvPiPT_S1_:
.text._ZN17fastertransformer17batch_topK_kernelIfLi64ELi256EEEvPiPT_S1_:
[----:B------:R-:W-:Y:S01]  /*0000*/  LDC R1, c[0x0][0x37c] ;  /* 0x0000df00ff017b82 */ /* 0x000fe20000000800 */
[----:B------:R-:W0:Y:S02]  /*0010*/  S2R R0, SR_TID.X ;  /* 0x0000000000007919 */ /* 0x000e240000002100 */
[----:B0-----:R-:W-:-:S13]  /*0020*/  ISETP.NE.AND P0, PT, R0, RZ, PT ;  /* 0x000000ff0000720c */ /* 0x001fda0003f05270 */
[----:B------:R-:W-:Y:S05]  /*0030*/  @P0 EXIT ;  /* 0x000000000000094d */ /* 0x000fea0003800000 */
[----:B------:R-:W0:Y:S01]  /*0040*/  S2UR UR5, SR_CTAID.X ;  /* 0x00000000000579c3 */ /* 0x000e220000002500 */
[----:B------:R-:W1:Y:S01]  /*0050*/  LDCU.128 UR8, c[0x0][0x380] ;  /* 0x00007000ff0877ac */ /* 0x000e620008000c00 */
        /* <DEDUP_REMOVED lines=22> */
[----:B0-----:R-:W-:Y:S01]  /*01c0*/  USHF.L.U32 UR5, UR5, 0xc, URZ ;  /* 0x0000000c05057899 */ /* 0x001fe200080006ff */
[----:B------:R-:W-:Y:S01]  /*01d0*/  IMAD.MOV.U32 R89, RZ, RZ, -0x800001 ;  /* 0xff7fffffff597424 */ /* 0x000fe200078e00ff */
[----:B------:R-:W-:Y:S01]  /*01e0*/  MOV R56, 0xffffffff ;  /* 0xffffffff00387802 */ /* 0x000fe20000000f00 */
[----:B------:R-:W-:Y:S01]  /*01f0*/  IMAD.MOV.U32 R87, RZ, RZ, -0x800001 ;  /* 0xff7fffffff577424 */ /* 0x000fe200078e00ff */
[----:B-1----:R-:W-:Y:S01]  /*0200*/  UIMAD.WIDE.U32 UR6, UR5, 0x4, UR8 ;  /* 0x00000004050678a5 */ /* 0x002fe2000f8e0008 */
        /* <DEDUP_REMOVED lines=25> */
[----:B------:R-:W-:Y:S01]  /*03a0*/  UIMAD.WIDE.U32 UR8, UR5, 0x4, UR10 ;  /* 0x00000004050878a5 */ /* 0x000fe2000f8e000a */
[----:B------:R-:W-:Y:S01]  /*03b0*/  IMAD.MOV.U32 R69, RZ, RZ, -0x800001 ;  /* 0xff7fffffff457424 */ /* 0x000fe200078e00ff */
[----:B------:R-:W-:Y:S01]  /*03c0*/  UMOV UR4, URZ ;  /* 0x000000ff00047c82 */ /* 0x000fe20008000000 */
[----:B------:R-:W-:Y:S01]  /*03d0*/  IMAD.MOV.U32 R67, RZ, RZ, -0x800001 ;  /* 0xff7fffffff437424 */ /* 0x000fe200078e00ff */
[----:B------:R-:W-:Y:S01]  /*03e0*/  UMOV UR5, 0xffffffff ;  /* 0xffffffff00057882 */ /* 0x000fe20000000000 */
        /* <DEDUP_REMOVED lines=57> */
[----:B------:R-:W0:Y:S01]  /*0780*/  LDCU.64 UR38, c[0x0][0x358] ;  /* 0x00006b00ff2677ac */ /* 0x000e220008000a00 */
[----:B------:R-:W-:-:S02]  /*0790*/  IMAD.MOV.U32 R27, RZ, RZ, -0x1 ;  /* 0xffffffffff1b7424 */ /* 0x000fc400078e00ff */
[----:B------:R-:W-:Y:S01]  /*07a0*/  IMAD.MOV.U32 R26, RZ, RZ, -0x1 ;  /* 0xffffffffff1a7424 */ /* 0x000fe200078e00ff */
[----:B------:R-:W-:Y:S01]  /*07b0*/  UMOV UR40, UR6 ;  /* 0x0000000600287c82 */ /* 0x000fe20008000000 */
[----:B------:R-:W-:Y:S01]  /*07c0*/  IMAD.MOV.U32 R25, RZ, RZ, -0x1 ;  /* 0xffffffffff197424 */ /* 0x000fe200078e00ff */
[----:B------:R-:W-:Y:S01]  /*07d0*/  UMOV UR41, UR7 ;  /* 0x0000000700297c82 */ /* 0x000fe20008000000 */
        /* <DEDUP_REMOVED lines=15> */
.L_x_7153:
[----:B------:R-:W-:Y:S01]  /*08d0*/  MOV R2, UR8 ;  /* 0x0000000800027c02 */ /* 0x000fe20008000f00 */
[----:B------:R-:W-:-:S05]  /*08e0*/  IMAD.U32 R3, RZ, RZ, UR9 ;  /* 0x00000009ff037e24 */ /* 0x000fca000f8e00ff */
[----:B------:R-:W2:Y:S01]  /*08f0*/  LDG.E R2, desc[UR38][R2.64] ;  /* 0x0000002602027981 */ /* 0x000ea2000c1e1900 */
[----:B------:R-:W-:Y:S02]  /*0900*/  IMAD.U32 R4, RZ, RZ, UR40 ;  /* 0x00000028ff047e24 */ /* 0x000fe4000f8e00ff */
[----:B------:R-:W-:-:S05]  /*0910*/  IMAD.U32 R5, RZ, RZ, UR41 ;  /* 0x00000029ff057e24 */ /* 0x000fca000f8e00ff */
[----:B------:R0:W5:Y:S01]  /*0920*/  LDG.E R4, desc[UR38][R4.64] ;  /* 0x0000002604047981 */ /* 0x000162000c1e1900 */
[----:B------:R-:W-:-:S04]  /*0930*/  UIADD3 UR4, UPT, UPT, UR4, 0x1, URZ ;  /* 0x0000000104047890 */ /* 0x000fc8000fffe0ff */
[----:B------:R-:W-:Y:S01]  /*0940*/  UISETP.NE.AND UP1, UPT, UR4, 0x1000, UPT ;  /* 0x000010000400788c */ /* 0x000fe2000bf25270 */
[----:B--2---:R-:W-:-:S13]  /*0950*/  FSETP.GT.FTZ.AND P0, PT, R2, R103, PT ;  /* 0x000000670200720b */ /* 0x004fda0003f14000 */
[----:B------:R-:W-:Y:S01]  /*0960*/  VOTEU.ANY UP0, P0 ;  /* 0x0000000000ff7886 */ /* 0x000fe20000000100 */
[----:B------:R-:W-:-:S09]  /*0970*/  UISETP.EQ.OR UP0, UPT, UR5, -0x1, UP0 ;  /* 0xffffffff0500788c */ /* 0x000fd20008702670 */
[----:B0-----:R-:W-:Y:S05]  /*0980*/  BRA.U UP0, `(.L_x_7025) ;  /* 0x0000000100147547 */ /* 0x001fea000b800000 */
[-C--:B------:R-:W-:Y:S01]  /*0990*/  FSETP.NEU.FTZ.AND P0, PT, R2, R103.reuse, PT ;  /* 0x000000670200720b */ /* 0x080fe20003f1d000 */
[----:B------:R-:W-:Y:S01]  /*09a0*/  UMOV UR6, UR5 ;  /* 0x0000000500067c82 */ /* 0x000fe20008000000 */
[----:B------:R-:W-:Y:S02]  /*09b0*/  MOV R3, R103 ;  /* 0x0000006700037202 */ /* 0x000fe40000000f00 */
[----:B-----5:R-:W-:-:S13]  /*09c0*/  ISETP.GE.OR P0, PT, R4, UR5, P0 ;  /* 0x0000000504007c0c */ /* 0x020fda0008706670 */
[----:B------:R-:W-:Y:S05]  /*09d0*/  @P0 BRA `(.L_x_7026) ;  /* 0x0000000000080947 */ /* 0x000fea0003800000 */
.L_x_7025:
[----:B-----5:R-:W-:Y:S01]  /*09e0*/  R2UR UR6, R4 ;  /* 0x00000000040672ca */ /* 0x020fe200000e0000 */
[----:B------:R-:W-:-:S14]  /*09f0*/  IMAD.MOV.U32 R3, RZ, RZ, R2 ;  /* 0x000000ffff037224 */ /* 0x000fdc00078e0002 */
.L_x_7026:
[----:B------:R-:W-:-:S13]  /*0a00*/  FSETP.GT.FTZ.AND P0, PT, R3, R102, PT ;  /* 0x000000660300720b */ /* 0x000fda0003f14000 */
[----:B------:R-:W-:Y:S01]  /*0a10*/  VOTEU.ANY UP0, P0 ;  /* 0x0000000000ff7886 */ /* 0x000fe20000000100 */
[----:B------:R-:W-:-:S09]  /*0a20*/  UISETP.EQ.OR UP0, UPT, UR28, -0x1, UP0 ;  /* 0xffffffff1c00788c */ /* 0x000fd20008702670 */
[----:B------:R-:W-:Y:S05]  /*0a30*/  BRA.U UP0, `(.L_x_7027) ;  /* 0x0000000100207547 */ /* 0x000fea000b800000 */
[----:B------:R-:W-:Y:S01]  /*0a40*/  FSETP.NEU.FTZ.AND P0, PT, R3, R102, PT ;  /* 0x000000660300720b */ /* 0x000fe20003f1d000 */
[----:B------:R-:W-:Y:S01]  /*0a50*/  IMAD.MOV.U32 R103, RZ, RZ, R3 ;  /* 0x000000ffff677224 */ /* 0x000fe200078e0003 */
[----:B------:R-:W-:Y:S01]  /*0a60*/  UMOV UR5, UR6 ;  /* 0x0000000600057c82 */ /* 0x000fe20008000000 */
[----:B------:R-:W-:Y:S01]  /*0a70*/  IMAD.MOV.U32 R2, RZ, RZ, R102 ;  /* 0x000000ffff027224 */ /* 0x000fe200078e0066 */
[----:B------:R-:W-:-:S09]  /*0a80*/  UMOV UR7, UR28 ;  /* 0x0000001c00077c82 */ /* 0x000fd20008000000 */
[----:B------:R-:W-:Y:S01]  /*0a90*/  VOTEU.ANY UP0, P0 ;  /* 0x0000000000ff7886 */ /* 0x000fe20000000100 */
[----:B------:R-:W-:-:S09]  /*0aa0*/  UISETP.GE.OR UP0, UPT, UR6, UR28, UP0 ;  /* 0x0000001c0600728c */ /* 0x000fd20008706670 */
[----:B------:R-:W-:Y:S05]  /*0ab0*/  BRA.U UP0, `(.L_x_7028) ;  /* 0x0000000100107547 */ /* 0x000fea000b800000 */
.L_x_7027:
[----:B------:R-:W-:Y:S01]  /*0ac0*/  MOV R103, R102 ;  /* 0x0000006600677202 */ /* 0x000fe20000000f00 */
[----:B------:R-:W-:Y:S01]  /*0ad0*/  IMAD.MOV.U32 R2, RZ, RZ, R3 ;  /* 0x000000ffff027224 */ /* 0x000fe200078e0003 */
[----:B------:R-:W-:Y:S01]  /*0ae0*/  UMOV UR5, UR28 ;  /* 0x0000001c00057c82 */ /* 0x000fe20008000000 */
[----:B------:R-:W-:-:S05]  /*0af0*/  UMOV UR7, UR6 ;  /* 0x0000000600077c82 */ /* 0x000fca0008000000 */
.L_x_7028:
        /* <DEDUP_REMOVED lines=12> */
.L_x_7029:
[----:B------:R-:W-:Y:S01]  /*0bc0*/  MOV R102, R101 ;  /* 0x0000006500667202 */ /* 0x000fe20000000f00 */
[----:B------:R-:W-:Y:S01]  /*0bd0*/  IMAD.MOV.U32 R3, RZ, RZ, R2 ;  /* 0x000000ffff037224 */ /* 0x000fe200078e0002 */
[----:B------:R-:W-:Y:S01]  /*0be0*/  UMOV UR28, UR29 ;  /* 0x0000001d001c7c82 */ /* 0x000fe20008000000 */
[----:B------:R-:W-:-:S05]  /*0bf0*/  UMOV UR6, UR7 ;  /* 0x0000000700067c82 */ /* 0x000fca0008000000 */
.L_x_7030:
        /* <DEDUP_REMOVED lines=12> */
.L_x_7031:
[----:B------:R-:W-:Y:S01]  /*0cc0*/  MOV R101, R100 ;  /* 0x0000006400657202 */ /* 0x000fe20000000f00 */
[----:B------:R-:W-:Y:S01]  /*0cd0*/  IMAD.MOV.U32 R2, RZ, RZ, R3 ;  /* 0x000000ffff027224 */ /* 0x000fe200078e0003 */
[----:B------:R-:W-:Y:S01]  /*0ce0*/  UMOV UR29, UR30 ;  /* 0x0000001e001d7c82 */ /* 0x000fe20008000000 */
[----:B------:R-:W-:-:S05]  /*0cf0*/  UMOV UR7, UR6 ;  /* 0x0000000600077c82 */ /* 0x000fca0008000000 */
.L_x_7032:
        /* <DEDUP_REMOVED lines=12> */
.L_x_7033:
[----:B------:R-:W-:Y:S01]  /*0dc0*/  MOV R100, R99 ;  /* 0x0000006300647202 */ /* 0x000fe20000000f00 */
[----:B------:R-:W-:Y:S01]  /*0dd0*/  IMAD.MOV.U32 R3, RZ, RZ, R2 ;  /* 0x000000ffff037224 */ /* 0x000fe200078e0002 */
[----:B------:R-:W-:Y:S01]  /*0de0*/  UMOV UR30, UR31 ;  /* 0x0000001f001e7c82 */ /* 0x000fe20008000000 */
[----:B------:R-:W-:-:S05]  /*0df0*/  UMOV UR6, UR7 ;  /* 0x0000000700067c82 */ /* 0x000fca0008000000 */
.L_x_7034:
        /* <DEDUP_REMOVED lines=12> */
.L_x_7035:
[----:B------:R-:W-:Y:S01]  /*0ec0*/  MOV R99, R98 ;  /* 0x0000006200637202 */ /* 0x000fe20000000f00 */
[----:B------:R-:W-:Y:S01]  /*0ed0*/  IMAD.MOV.U32 R2, RZ, RZ, R3 ;  /* 0x000000ffff027224 */ /* 0x000fe200078e0003 */
[----:B------:R-:W-:Y:S01]  /*0ee0*/  UMOV UR31, UR32 ;  /* 0x00000020001f7c82 */ /* 0x000fe20008000000 */
[----:B------:R-:W-:-:S05]  /*0ef0*/  UMOV UR7, UR6 ;  /* 0x0000000600077c82 */ /* 0x000fca0008000000 */
.L_x_7036:
        /* <DEDUP_REMOVED lines=12> */
.L_x_7037:
[----:B------:R-:W-:Y:S01]  /*0fc0*/  MOV R98, R97 ;  /* 0x0000006100627202 */ /* 0x000fe20000000f00 */
[----:B------:R-:W-:Y:S01]  /*0fd0*/  IMAD.MOV.U32 R3, RZ, RZ, R2 ;  /* 0x000000ffff037224 */ /* 0x000fe200078e0002 */
[----:B------:R-:W-:Y:S01]  /*0fe0*/  UMOV UR32, UR33 ;  /* 0x0000002100207c82 */ /* 0x000fe20008000000 */
[----:B------:R-:W-:-:S05]  /*0ff0*/  UMOV UR6, UR7 ;  /* 0x0000000700067c82 */ /* 0x000fca0008000000 */
.L_x_7038:
        /* <DEDUP_REMOVED lines=12> */
.L_x_7039:
[----:B------:R-:W-:Y:S01]  /*10c0*/  MOV R97, R96 ;  /* 0x0000006000617202 */ /* 0x000fe20000000f00 */
[----:B------:R-:W-:Y:S01]  /*10d0*/  IMAD.MOV.U32 R2, RZ, RZ, R3 ;  /* 0x000000ffff027224 */ /* 0x000fe200078e0003 */
[----:B------:R-:W-:Y:S01]  /*10e0*/  UMOV UR33, UR34 ;  /* 0x0000002200217c82 */ /* 0x000fe20008000000 */
[----:B------:R-:W-:-:S05]  /*10f0*/  UMOV UR7, UR6 ;  /* 0x0000000600077c82 */ /* 0x000fca0008000000 */
.L_x_7040:
        /* <DEDUP_REMOVED lines=12> */
.L_x_7041:
[----:B------:R-:W-:Y:S01]  /*11c0*/  MOV R96, R95 ;  /* 0x0000005f00607202 */ /* 0x000fe20000000f00 */
[----:B------:R-:W-:Y:S01]  /*11d0*/  IMAD.MOV.U32 R3, RZ, RZ, R2 ;  /* 0x000000ffff037224 */ /* 0x000fe200078e0002 */
[----:B------:R-:W-:Y:S01]  /*11e0*/  UMOV UR34, UR35 ;  /* 0x0000002300227c82 */ /* 0x000fe20008000000 */
[----:B------:R-:W-:-:S05]  /*11f0*/  UMOV UR6, UR7 ;  /* 0x0000000700067c82 */ /* 0x000fca0008000000 */
.L_x_7042:
[----:B------:R-:W-:-:S13]  /*1200*/  FSETP.GT.FTZ.AND P0, PT, R3, R94, PT ;  /* 0x0000005e0300720b */ /* 0x000fda0003f14000 */
[----:B------:R-:W-:Y:S01]  /*1210*/  VOTEU.ANY UP0, P0 ;  /* 0x0000000000ff7886 */ /* 0x000fe20000000100 */
[----:B------:R-:W-:-:S09]  /*1220*/  UISETP.EQ.OR UP0, UPT, UR36, -0x1, UP0 ;  /* 0xffffffff2400788c */ /* 0x000fd20008702670 */
[----:B------:R-:W-:Y:S05]  /*1230*/  BRA.U UP0, `(.L_x_7043) ;  /* 0x00000001001c7547 */ /* 0x000fea000b800000 */
[----:B------:R-:W-:Y:S01]  /*1240*/  FSETP.NEU.FTZ.AND P0, PT, R3, R94, PT ;  /* 0x0000005e0300720b */ /* 0x000fe20003f1d000 */
[----:B------:R-:W-:Y:S01]  /*1250*/  IMAD.MOV.U32 R95, RZ, RZ, R3 ;  /* 0x000000ffff5f7224 */ /* 0x000fe200078e0003 */
[----:B------:R-:W-:Y:S01]  /*1260*/  UMOV UR35, UR6 ;  /* 0x0000000600237c82 */ /* 0x000fe20008000000 */
[----:B------:R-:W-:-:S10]  /*1270*/  IMAD.MOV.U32 R2, RZ, RZ, R94 ;  /* 0x000000ffff027224 */ /* 0x000fd400078e005e */
[----:B------:R-:W-:Y:S01]  /*1280*/  VOTEU.ANY UP0, P0 ;  /* 0x0000000000ff7886 */ /* 0x000fe20000000100 */
[----:B------:R-:W-:-:S09]  /*1290*/  UISETP.GE.OR UP0, UPT, UR6, UR36, UP0 ;  /* 0x000000240600728c */ /* 0x000fd20008706670 */
[----:B------:R-:W-:Y:S05]  /*12a0*/  BRA.U UP0, `(.L_x_7044) ;  /* 0x0000000100107547 */ /* 0x000fea000b800000 */
.L_x_7043:
[----:B------:R-:W-:Y:S01]  /*12b0*/  MOV R95, R94 ;  /* 0x0000005e005f7202 */ /* 0x000fe20000000f00 */
[----:B------:R-:W-:Y:S01]  /*12c0*/  IMAD.MOV.U32 R2, RZ, RZ, R3 ;  /* 0x000000ffff027224 */ /* 0x000fe200078e0003 */
[----:B------:R-:W-:Y:S01]  /*12d0*/  UMOV UR35, UR36 ;  /* 0x0000002400237c82 */ /* 0x000fe20008000000 */
[----:B------:R-:W-:-:S05]  /*12e0*/  UMOV UR36, UR6 ;  /* 0x0000000600247c82 */ /* 0x000fca0008000000 */
.L_x_7044:
[----:B------:R-:W-:Y:S01]  /*12f0*/  IMAD.U32 R3, RZ, RZ, UR37 ;  /* 0x00000025ff037e24 */ /* 0x000fe2000f8e00ff */
[----:B------:R-:W-:-:S04]  /*1300*/  FSETP.GT.FTZ.AND P0, PT, R2, R93, PT ;  /* 0x0000005d0200720b */ /* 0x000fc80003f14000 */
[----:B------:R-:W-:-:S13]  /*1310*/  ISETP.EQ.OR P0, PT, R3, -0x1, P0 ;  /* 0xffffffff0300780c */ /* 0x000fda0000702670 */
[----:B------:R-:W-:Y:S05]  /*1320*/  @P0 BRA `(.L_x_7045) ;  /* 0x00000000001c0947 */ /* 0x000fea0003800000 */
[----:B------:R-:W-:Y:S01]  /*1330*/  IMAD.U32 R3, RZ, RZ, UR36 ;  /* 0x00000024ff037e24 */ /* 0x000fe2000f8e00ff */
[----:B------:R-:W-:Y:S01]  /*1340*/  FSETP.NEU.FTZ.AND P0, PT, R2, R93, PT ;  /* 0x0000005d0200720b */ /* 0x000fe20003f1d000 */
[----:B------:R-:W-:Y:S01]  /*1350*/  IMAD.U32 R4, RZ, RZ, UR37 ;  /* 0x00000025ff047e24 */ /* 0x000fe2000f8e00ff */
[----:B------:R-:W-:Y:S02]  /*1360*/  MOV R94, R2 ;  /* 0x00000002005e7202 */ /* 0x000fe40000000f00 */
[----:B------:R-:W-:Y:S01]  /*1370*/  ISETP.GE.OR P0, PT, R3, UR37, P0 ;  /* 0x0000002503007c0c */ /* 0x000fe20008706670 */
[----:B------:R-:W-:-:S12]  /*1380*/  IMAD.MOV.U32 R3, RZ, RZ, R93 ;  /* 0x000000ffff037224 */ /* 0x000fd800078e005d */
[----:B------:R-:W-:Y:S05]  /*1390*/  @P0 BRA `(.L_x_7046) ;  /* 0x0000000000100947 */ /* 0x000fea0003800000 */
.L_x_7045:
[----:B------:R-:W-:Y:S01]  /*13a0*/  IMAD.MOV.U32 R94, RZ, RZ, R93 ;  /* 0x000000ffff5e7224 */ /* 0x000fe200078e005d */
[----:B------:R-:W-:Y:S01]  /*13b0*/  MOV R3, R2 ;  /* 0x0000000200037202 */ /* 0x000fe20000000f00 */
[----:B------:R-:W-:Y:S01]  /*13c0*/  IMAD.U32 R4, RZ, RZ, UR36 ;  /* 0x00000024ff047e24 */ /* 0x000fe2000f8e00ff */
[----:B------:R-:W-:-:S06]  /*13d0*/  UMOV UR36, UR37 ;  /* 0x0000002500247c82 */ /* 0x000fcc0008000000 */
.L_x_7046:
[----:B------:R-:W-:-:S04]  /*13e0*/  FSETP.GT.FTZ.AND P0, PT, R3, R92, PT ;  /* 0x0000005c0300720b */ /* 0x000fc80003f14000 */
[----:B------:R-:W-:-:S13]  /*13f0*/  ISETP.EQ.OR P0, PT, R57, -0x1, P0 ;  /* 0xffffffff3900780c */ /* 0x000fda0000702670 */
[----:B------:R-:W-:Y:S05]  /*1400*/  @P0 BRA `(.L_x_7047) ;  /* 0x00000000001c0947 */ /* 0x000fea0003800000 */
[----:B------:R-:W-:Y:S01]  /*1410*/  FSETP.NEU.FTZ.AND P0, PT, R3, R92, PT ;  /* 0x0000005c0300720b */ /* 0x000fe20003f1d000 */
[----:B------:R-:W-:Y:S01]  /*1420*/  IMAD.MOV.U32 R93, RZ, RZ, R3 ;  /* 0x000000ffff5d7224 */ /* 0x000fe200078e0003 */
[C---:B------:R-:W-:Y:S01]  /*1430*/  R2UR UR37, R4.reuse ;  /* 0x00000000042572ca */ /* 0x040fe200000e0000 */
[----:B------:R-:W-:Y:S01]  /*1440*/  IMAD.MOV.U32 R2, RZ, RZ, R92 ;  /* 0x000000ffff027224 */ /* 0x000fe200078e005c */
[-C--:B------:R-:W-:Y:S02]  /*1450*/  ISETP.GE.OR P0, PT, R4, R57.reuse, P0 ;  /* 0x000000390400720c */ /* 0x080fe40000706670 */
[----:B------:R-:W-:-:S11]  /*1460*/  MOV R5, R57 ;  /* 0x0000003900057202 */ /* 0x000fd60000000f00 */
[----:B------:R-:W-:Y:S05]  /*1470*/  @P0 BRA `(.L_x_7048) ;  /* 0x0000000000100947 */ /* 0x000fea0003800000 */
.L_x_7047:
[----:B------:R-:W-:Y:S01]  /*1480*/  R2UR UR37, R57 ;  /* 0x00000000392572ca */ /* 0x000fe200000e0000 */
[----:B------:R-:W-:Y:S02]  /*1490*/  IMAD.MOV.U32 R93, RZ, RZ, R92 ;  /* 0x000000ffff5d7224 */ /* 0x000fe400078e005c */
[----:B------:R-:W-:Y:S02]  /*14a0*/  IMAD.MOV.U32 R2, RZ, RZ, R3 ;  /* 0x000000ffff027224 */ /* 0x000fe400078e0003 */
[----:B------:R-:W-:-:S10]  /*14b0*/  IMAD.MOV.U32 R5, RZ, RZ, R4 ;  /* 0x000000ffff057224 */ /* 0x000fd400078e0004 */
.L_x_7048:
[----:B------:R-:W-:-:S04]  /*14c0*/  FSETP.GT.FTZ.AND P0, PT, R2, R91, PT ;  /* 0x0000005b0200720b */ /* 0x000fc80003f14000 */
        /* <DEDUP_REMOVED lines=9> */
.L_x_7049:
[----:B------:R-:W-:Y:S01]  /*1560*/  MOV R92, R91 ;  /* 0x0000005b005c7202 */ /* 0x000fe20000000f00 */
[----:B------:R-:W-:Y:S02]  /*1570*/  IMAD.MOV.U32 R3, RZ, RZ, R2 ;  /* 0x000000ffff037224 */ /* 0x000fe400078e0002 */
[----:B------:R-:W-:Y:S02]  /*1580*/  IMAD.MOV.U32 R57, RZ, RZ, R56 ;  /* 0x000000ffff397224 */ /* 0x000fe400078e0038 */
[----:B------:R-:W-:-:S07]  /*1590*/  IMAD.MOV.U32 R4, RZ, RZ, R5 ;  /* 0x000000ffff047224 */ /* 0x000fce00078e0005 */
.L_x_7050:
        /* <DEDUP_REMOVED lines=10> */
.L_x_7051:
[----:B------:R-:W-:Y:S01]  /*1640*/  MOV R91, R90 ;  /* 0x0000005a005b7202 */ /* 0x000fe20000000f00 */
[----:B------:R-:W-:Y:S02]  /*1650*/  IMAD.MOV.U32 R2, RZ, RZ, R3 ;  /* 0x000000ffff027224 */ /* 0x000fe400078e0003 */
[----:B------:R-:W-:Y:S02]  /*1660*/  IMAD.MOV.U32 R56, RZ, RZ, R55 ;  /* 0x000000ffff387224 */ /* 0x000fe400078e0037 */
[----:B------:R-:W-:-:S07]  /*1670*/  IMAD.MOV.U32 R5, RZ, RZ, R4 ;  /* 0x000000ffff057224 */ /* 0x000fce00078e0004 */
.L_x_7052:
        /* <DEDUP_REMOVED lines=10> */
.L_x_7053:
[----:B------:R-:W-:Y:S01]  /*1720*/  MOV R90, R89 ;  /* 0x00000059005a7202 */ /* 0x000fe20000000f00 */
[----:B------:R-:W-:Y:S02]  /*1730*/  IMAD.MOV.U32 R3, RZ, RZ, R2 ;  /* 0x000000ffff037224 */ /* 0x000fe400078e0002 */
[----:B------:R-:W-:Y:S02]  /*1740*/  IMAD.MOV.U32 R55, RZ, RZ, R54 ;  /* 0x000000ffff377224 */ /* 0x000fe400078e0036 */
[----:B------:R-:W-:-:S07]  /*1750*/  IMAD.MOV.U32 R4, RZ, RZ, R5 ;  /* 0x000000ffff047224 */ /* 0x000fce00078e0005 */
.L_x_7054:
        /* <DEDUP_REMOVED lines=10> */
.L_x_7055:
[----:B------:R-:W-:Y:S01]  /*1800*/  MOV R89, R88 ;  /* 0x0000005800597202 */ /* 0x000fe20000000f00 */
[----:B------:R-:W-:Y:S02]  /*1810*/  IMAD.MOV.U32 R2, RZ, RZ, R3 ;  /* 0x000000ffff027224 */ /* 0x000fe400078e0003 */
[----:B------:R-:W-:Y:S02]  /*1820*/  IMAD.MOV.U32 R54, RZ, RZ, R53 ;  /* 0x000000ffff367224 */ /* 0x000fe400078e0035 */
[----:B------:R-:W-:-:S07]  /*1830*/  IMAD.MOV.U32 R5, RZ, RZ, R4 ;  /* 0x000000ffff057224 */ /* 0x000fce00078e0004 */
.L_x_7056:
        /* <DEDUP_REMOVED lines=10> */
.L_x_7057:
[----:B------:R-:W-:Y:S01]  /*18e0*/  MOV R88, R87 ;  /* 0x0000005700587202 */ /* 0x000fe20000000f00 */
[----:B------:R-:W-:Y:S02]  /*18f0*/  IMAD.MOV.U32 R3, RZ, RZ, R2 ;  /* 0x000000ffff037224 */ /* 0x000fe400078e0002 */
[----:B------:R-:W-:Y:S02]  /*1900*/  IMAD.MOV.U32 R53, RZ, RZ, R52 ;  /* 0x000000ffff357224 */ /* 0x000fe400078e0034 */
[----:B------:R-:W-:-:S07]  /*1910*/  IMAD.MOV.U32 R4, RZ, RZ, R5 ;  /* 0x000000ffff047224 */ /* 0x000fce00078e0005 */
.L_x_7058:
        /* <DEDUP_REMOVED lines=10> */
.L_x_7059:
[----:B------:R-:W-:Y:S01]  /*19c0*/  MOV R87, R86 ;  /* 0x0000005600577202 */ /* 0x000fe20000000f00 */
[----:B------:R-:W-:Y:S02]  /*19d0*/  IMAD.MOV.U32 R2, RZ, RZ, R3 ;  /* 0x000000ffff027224 */ /* 0x000fe400078e0003 */
[----:B------:R-:W-:Y:S02]  /*19e0*/  IMAD.MOV.U32 R52, RZ, RZ, R51 ;  /* 0x000000ffff347224 */ /* 0x000fe400078e0033 */
[----:B------:R-:W-:-:S07]  /*19f0*/  IMAD.MOV.U32 R5, RZ, RZ, R4 ;  /* 0x000000ffff057224 */ /* 0x000fce00078e0004 */
.L_x_7060:
        /* <DEDUP_REMOVED lines=10> */
.L_x_7061:
[----:B------:R-:W-:Y:S01]  /*1aa0*/  MOV R86, R85 ;  /* 0x0000005500567202 */ /* 0x000fe20000000f00 */
[----:B------:R-:W-:Y:S02]  /*1ab0*/  IMAD.MOV.U32 R3, RZ, RZ, R2 ;  /* 0x000000ffff037224 */ /* 0x000fe400078e0002 */
[----:B------:R-:W-:Y:S02]  /*1ac0*/  IMAD.MOV.U32 R51, RZ, RZ, R50 ;  /* 0x000000ffff337224 */ /* 0x000fe400078e0032 */
[----:B------:R-:W-:-:S07]  /*1ad0*/  IMAD.MOV.U32 R4, RZ, RZ, R5 ;  /* 0x000000ffff047224 */ /* 0x000fce00078e0005 */
.L_x_7062:
        /* <DEDUP_REMOVED lines=10> */
.L_x_7063:
[----:B------:R-:W-:Y:S01]  /*1b80*/  MOV R85, R84 ;  /* 0x0000005400557202 */ /* 0x000fe20000000f00 */
[----:B------:R-:W-:Y:S02]  /*1b90*/  IMAD.MOV.U32 R2, RZ, RZ, R3 ;  /* 0x000000ffff027224 */ /* 0x000fe400078e0003 */
[----:B------:R-:W-:Y:S02]  /*1ba0*/  IMAD.MOV.U32 R50, RZ, RZ, R49 ;  /* 0x000000ffff327224 */ /* 0x000fe400078e0031 */
[----:B------:R-:W-:-:S07]  /*1bb0*/  IMAD.MOV.U32 R5, RZ, RZ, R4 ;  /* 0x000000ffff057224 */ /* 0x000fce00078e0004 */
.L_x_7064:
        /* <DEDUP_REMOVED lines=10> */
.L_x_7065:
[----:B------:R-:W-:Y:S01]  /*1c60*/  MOV R84, R83 ;  /* 0x0000005300547202 */ /* 0x000fe20000000f00 */
[----:B------:R-:W-:Y:S02]  /*1c70*/  IMAD.MOV.U32 R3, RZ, RZ, R2 ;  /* 0x000000ffff037224 */ /* 0x000fe400078e0002 */
[----:B------:R-:W-:Y:S02]  /*1c80*/  IMAD.MOV.U32 R49, RZ, RZ, R48 ;  /* 0x000000ffff317224 */ /* 0x000fe400078e0030 */
[----:B------:R-:W-:-:S07]  /*1c90*/  IMAD.MOV.U32 R4, RZ, RZ, R5 ;  /* 0x000000ffff047224 */ /* 0x000fce00078e0005 */
.L_x_7066:
        /* <DEDUP_REMOVED lines=10> */
.L_x_7067:
[----:B------:R-:W-:Y:S01]  /*1d40*/  MOV R83, R82 ;  /* 0x0000005200537202 */ /* 0x000fe20000000f00 */
[----:B------:R-:W-:Y:S02]  /*1d50*/  IMAD.MOV.U32 R2, RZ, RZ, R3 ;  /* 0x000000ffff027224 */ /* 0x000fe400078e0003 */
[----:B------:R-:W-:Y:S02]  /*1d60*/  IMAD.MOV.U32 R48, RZ, RZ, R47 ;  /* 0x000000ffff307224 */ /* 0x000fe400078e002f */
[----:B------:R-:W-:-:S07]  /*1d70*/  IMAD.MOV.U32 R5, RZ, RZ, R4 ;  /* 0x000000ffff057224 */ /* 0x000fce00078e0004 */
.L_x_7068:
        /* <DEDUP_REMOVED lines=10> */
.L_x_7069:
[----:B------:R-:W-:Y:S01]  /*1e20*/  MOV R82, R81 ;  /* 0x0000005100527202 */ /* 0x000fe20000000f00 */
[----:B------:R-:W-:Y:S02]  /*1e30*/  IMAD.MOV.U32 R3, RZ, RZ, R2 ;  /* 0x000000ffff037224 */ /* 0x000fe400078e0002 */
[----:B------:R-:W-:Y:S02]  /*1e40*/  IMAD.MOV.U32 R47, RZ, RZ, R46 ;  /* 0x000000ffff2f7224 */ /* 0x000fe400078e002e */
[----:B------:R-:W-:-:S07]  /*1e50*/  IMAD.MOV.U32 R4, RZ, RZ, R5 ;  /* 0x000000ffff047224 */ /* 0x000fce00078e0005 */
.L_x_7070:
        /* <DEDUP_REMOVED lines=10> */
.L_x_7071:
[----:B------:R-:W-:Y:S01]  /*1f00*/  MOV R81, R80 ;  /* 0x0000005000517202 */ /* 0x000fe20000000f00 */
[----:B------:R-:W-:Y:S02]  /*1f10*/  IMAD.MOV.U32 R2, RZ, RZ, R3 ;  /* 0x000000ffff027224 */ /* 0x000fe400078e0003 */
[----:B------:R-:W-:Y:S02]  /*1f20*/  IMAD.MOV.U32 R46, RZ, RZ, R45 ;  /* 0x000000ffff2e7224 */ /* 0x000fe400078e002d */
[----:B------:R-:W-:-:S07]  /*1f30*/  IMAD.MOV.U32 R5, RZ, RZ, R4 ;  /* 0x000000ffff057224 */ /* 0x000fce00078e0004 */
.L_x_7072:
        /* <DEDUP_REMOVED lines=10> */
.L_x_7073:
[----:B------:R-:W-:Y:S01]  /*1fe0*/  MOV R80, R79 ;  /* 0x0000004f00507202 */ /* 0x000fe20000000f00 */
[----:B------:R-:W-:Y:S02]  /*1ff0*/  IMAD.MOV.U32 R3, RZ, RZ, R2 ;  /* 0x000000ffff037224 */ /* 0x000fe400078e0002 */
[----:B------:R-:W-:Y:S02]  /*2000*/  IMAD.MOV.U32 R45, RZ, RZ, R44 ;  /* 0x000000ffff2d7224 */ /* 0x000fe400078e002c */
[----:B------:R-:W-:-:S07]  /*2010*/  IMAD.MOV.U32 R4, RZ, RZ, R5 ;  /* 0x000000ffff047224 */ /* 0x000fce00078e0005 */
.L_x_7074:
        /* <DEDUP_REMOVED lines=10> */
.L_x_7075:
[----:B------:R-:W-:Y:S01]  /*20c0*/  MOV R79, R78 ;  /* 0x0000004e004f7202 */ /* 0x000fe20000000f00 */
[----:B------:R-:W-:Y:S02]  /*20d0*/  IMAD.MOV.U32 R2, RZ, RZ, R3 ;  /* 0x000000ffff027224 */ /* 0x000fe400078e0003 */
[----:B------:R-:W-:Y:S02]  /*20e0*/  IMAD.MOV.U32 R44, RZ, RZ, R43 ;  /* 0x000000ffff2c7224 */ /* 0x000fe400078e002b */
[----:B------:R-:W-:-:S07]  /*20f0*/  IMAD.MOV.U32 R5, RZ, RZ, R4 ;  /* 0x000000ffff057224 */ /* 0x000fce00078e0004 */
.L_x_7076:
        /* <DEDUP_REMOVED lines=10> */
.L_x_7077:
[----:B------:R-:W-:Y:S01]  /*21a0*/  MOV R78, R77 ;  /* 0x0000004d004e7202 */ /* 0x000fe20000000f00 */
[----:B------:R-:W-:Y:S02]  /*21b0*/  IMAD.MOV.U32 R3, RZ, RZ, R2 ;  /* 0x000000ffff037224 */ /* 0x000fe400078e0002 */
[----:B------:R-:W-:Y:S02]  /*21c0*/  IMAD.MOV.U32 R43, RZ, RZ, R42 ;  /* 0x000000ffff2b7224 */ /* 0x000fe400078e002a */
[----:B------:R-:W-:-:S07]  /*21d0*/  IMAD.MOV.U32 R4, RZ, RZ, R5 ;  /* 0x000000ffff047224 */ /* 0x000fce00078e0005 */
.L_x_7078:
        /* <DEDUP_REMOVED lines=10> */
.L_x_7079:
[----:B------:R-:W-:Y:S01]  /*2280*/  MOV R77, R76 ;  /* 0x0000004c004d7202 */ /* 0x000fe20000000f00 */
[----:B------:R-:W-:Y:S02]  /*2290*/  IMAD.MOV.U32 R2, RZ, RZ, R3 ;  /* 0x000000ffff027224 */ /* 0x000fe400078e0003 */
[----:B------:R-:W-:Y:S02]  /*22a0*/  IMAD.MOV.U32 R42, RZ, RZ, R41 ;  /* 0x000000ffff2a7224 */ /* 0x000fe400078e0029 */
[----:B------:R-:W-:-:S07]  /*22b0*/  IMAD.MOV.U32 R5, RZ, RZ, R4 ;  /* 0x000000ffff057224 */ /* 0x000fce00078e0004 */
.L_x_7080:
        /* <DEDUP_REMOVED lines=10> */
.L_x_7081:
[----:B------:R-:W-:Y:S01]  /*2360*/  MOV R76, R75 ;  /* 0x0000004b004c7202 */ /* 0x000fe20000000f00 */
[----:B------:R-:W-:Y:S02]  /*2370*/  IMAD.MOV.U32 R3, RZ, RZ, R2 ;  /* 0x000000ffff037224 */ /* 0x000fe400078e0002 */
[----:B------:R-:W-:Y:S02]  /*2380*/  IMAD.MOV.U32 R41, RZ, RZ, R40 ;  /* 0x000000ffff297224 */ /* 0x000fe400078e0028 */
[----:B------:R-:W-:-:S07]  /*2390*/  IMAD.MOV.U32 R4, RZ, RZ, R5 ;  /* 0x000000ffff047224 */ /* 0x000fce00078e0005 */
.L_x_7082:
        /* <DEDUP_REMOVED lines=10> */
.L_x_7083:
[----:B------:R-:W-:Y:S01]  /*2440*/  MOV R75, R74 ;  /* 0x0000004a004b7202 */ /* 0x000fe20000000f00 */
[----:B------:R-:W-:Y:S02]  /*2450*/  IMAD.MOV.U32 R2, RZ, RZ, R3 ;  /* 0x000000ffff027224 */ /* 0x000fe400078e0003 */
[----:B------:R-:W-:Y:S02]  /*2460*/  IMAD.MOV.U32 R40, RZ, RZ, R39 ;  /* 0x000000ffff287224 */ /* 0x000fe400078e0027 */
[----:B------:R-:W-:-:S07]  /*2470*/  IMAD.MOV.U32 R5, RZ, RZ, R4 ;  /* 0x000000ffff057224 */ /* 0x000fce00078e0004 */
.L_x_7084:
        /* <DEDUP_REMOVED lines=10> */
.L_x_7085:
[----:B------:R-:W-:Y:S01]  /*2520*/  MOV R74, R73 ;  /* 0x00000049004a7202 */ /* 0x000fe20000000f00 */
[----:B------:R-:W-:Y:S02]  /*2530*/  IMAD.MOV.U32 R3, RZ, RZ, R2 ;  /* 0x000000ffff037224 */ /* 0x000fe400078e0002 */
[----:B------:R-:W-:Y:S02]  /*2540*/  IMAD.MOV.U32 R39, RZ, RZ, R38 ;  /* 0x000000ffff277224 */ /* 0x000fe400078e0026 */
[----:B------:R-:W-:-:S07]  /*2550*/  IMAD.MOV.U32 R4, RZ, RZ, R5 ;  /* 0x000000ffff047224 */ /* 0x000fce00078e0005 */
.L_x_7086:
        /* <DEDUP_REMOVED lines=10> */
.L_x_7087:
[----:B------:R-:W-:Y:S01]  /*2600*/  MOV R73, R72 ;  /* 0x0000004800497202 */ /* 0x000fe20000000f00 */
[----:B------:R-:W-:Y:S02]  /*2610*/  IMAD.MOV.U32 R2, RZ, RZ, R3 ;  /* 0x000000ffff027224 */ /* 0x000fe400078e0003 */
[----:B------:R-:W-:Y:S02]  /*2620*/  IMAD.MOV.U32 R38, RZ, RZ, R37 ;  /* 0x000000ffff267224 */ /* 0x000fe400078e0025 */
[----:B------:R-:W-:-:S07]  /*2630*/  IMAD.MOV.U32 R5, RZ, RZ, R4 ;  /* 0x000000ffff057224 */ /* 0x000fce00078e0004 */
.L_x_7088:
        /* <DEDUP_REMOVED lines=10> */
.L_x_7089:
[----:B------:R-:W-:Y:S01]  /*26e0*/  MOV R72, R71 ;  /* 0x0000004700487202 */ /* 0x000fe20000000f00 */
[----:B------:R-:W-:Y:S02]  /*26f0*/  IMAD.MOV.U32 R3, RZ, RZ, R2 ;  /* 0x000000ffff037224 */ /* 0x000fe400078e0002 */
[----:B------:R-:W-:Y:S02]  /*2700*/  IMAD.MOV.U32 R37, RZ, RZ, R36 ;  /* 0x000000ffff257224 */ /* 0x000fe400078e0024 */
[----:B------:R-:W-:-:S07]  /*2710*/  IMAD.MOV.U32 R4, RZ, RZ, R5 ;  /* 0x000000ffff047224 */ /* 0x000fce00078e0005 */
.L_x_7090:
        /* <DEDUP_REMOVED lines=10> */
.L_x_7091:
[----:B------:R-:W-:Y:S01]  /*27c0*/  MOV R71, R70 ;  /* 0x0000004600477202 */ /* 0x000fe20000000f00 */
[----:B------:R-:W-:Y:S02]  /*27d0*/  IMAD.MOV.U32 R2, RZ, RZ, R3 ;  /* 0x000000ffff027224 */ /* 0x000fe400078e0003 */
[----:B------:R-:W-:Y:S02]  /*27e0*/  IMAD.MOV.U32 R36, RZ, RZ, R35 ;  /* 0x000000ffff247224 */ /* 0x000fe400078e0023 */
[----:B------:R-:W-:-:S07]  /*27f0*/  IMAD.MOV.U32 R5, RZ, RZ, R4 ;  /* 0x000000ffff057224 */ /* 0x000fce00078e0004 */
.L_x_7092:
        /* <DEDUP_REMOVED lines=10> */
.L_x_7093:
[----:B------:R-:W-:Y:S01]  /*28a0*/  MOV R70, R69 ;  /* 0x0000004500467202 */ /* 0x000fe20000000f00 */
[----:B------:R-:W-:Y:S02]  /*28b0*/  IMAD.MOV.U32 R3, RZ, RZ, R2 ;  /* 0x000000ffff037224 */ /* 0x000fe400078e0002 */
[----:B------:R-:W-:Y:S02]  /*28c0*/  IMAD.MOV.U32 R35, RZ, RZ, R34 ;  /* 0x000000ffff237224 */ /* 0x000fe400078e0022 */
[----:B------:R-:W-:-:S07]  /*28d0*/  IMAD.MOV.U32 R4, RZ, RZ, R5 ;  /* 0x000000ffff047224 */ /* 0x000fce00078e0005 */
.L_x_7094:
        /* <DEDUP_REMOVED lines=10> */
.L_x_7095:
[----:B------:R-:W-:Y:S01]  /*2980*/  MOV R69, R68 ;  /* 0x0000004400457202 */ /* 0x000fe20000000f00 */
[----:B------:R-:W-:Y:S02]  /*2990*/  IMAD.MOV.U32 R2, RZ, RZ, R3 ;  /* 0x000000ffff027224 */ /* 0x000fe400078e0003 */
[----:B------:R-:W-:Y:S02]  /*29a0*/  IMAD.MOV.U32 R34, RZ, RZ, R33 ;  /* 0x000000ffff227224 */ /* 0x000fe400078e0021 */
[----:B------:R-:W-:-:S07]  /*29b0*/  IMAD.MOV.U32 R5, RZ, RZ, R4 ;  /* 0x000000ffff057224 */ /* 0x000fce00078e0004 */
.L_x_7096:
[----:B------:R-:W-:-:S04]  /*29c0*/  FSETP.GT.FTZ.AND P0, PT, R2, R67, PT ;  /* 0x000000430200720b */ /* 0x000fc80003f14000 */
[----:B------:R-:W-:-:S13]  /*29d0*/  ISETP.EQ.OR P0, PT, R32, -0x1, P0 ;  /* 0xffffffff2000780c */ /* 0x000fda0000702670 */
[----:B------:R-:W-:Y:S05]  /*29e0*/  @P0 BRA `(.L_x_7097) ;  /* 0x00000000001c0947 */ /* 0x000fea0003800000 */
[----:B------:R-:W-:Y:S01]  /*29f0*/  FSETP.NEU.FTZ.AND P0, PT, R2, R67, PT ;  /* 0x000000430200720b */ /* 0x000fe20003f1d000 */
[----:B------:R-:W-:Y:S01]  /*2a00*/  IMAD.MOV.U32 R3, RZ, RZ, R67 ;  /* 0x000000ffff037224 */ /* 0x000fe200078e0043 */
[----:B------:R-:W-:Y:S01]  /*2a10*/  MOV R68, R2 ;  /* 0x0000000200447202 */ /* 0x000fe20000000f00 */
[----:B------:R-:W-:Y:S01]  /*2a20*/  IMAD.MOV.U32 R33, RZ, RZ, R5 ;  /* 0x000000ffff217224 */ /* 0x000fe200078e0005 */
[-C--:B------:R-:W-:Y:S02]  /*2a30*/  ISETP.GE.OR P0, PT, R5, R32.reuse, P0 ;  /* 0x000000200500720c */ /* 0x080fe40000706670 */
[----:B------:R-:W-:-:S11]  /*2a40*/  MOV R4, R32 ;  /* 0x0000002000047202 */ /* 0x000fd60000000f00 */
[----:B------:R-:W-:Y:S05]  /*2a50*/  @P0 BRA `(.L_x_7098) ;  /* 0x0000000000100947 */ /* 0x000fea0003800000 */
.L_x_7097:
[----:B------:R-:W-:Y:S01]  /*2a60*/  IMAD.MOV.U32 R68, RZ, RZ, R67 ;  /* 0x000000ffff447224 */ /* 0x000fe200078e0043 */
[----:B------:R-:W-:Y:S01]  /*2a70*/  MOV R33, R32 ;  /* 0x0000002000217202 */ /* 0x000fe20000000f00 */
[----:B------:R-:W-:Y:S02]  /*2a80*/  IMAD.MOV.U32 R3, RZ, RZ, R2 ;  /* 0x000000ffff037224 */ /* 0x000fe400078e0002 */
[----:B------:R-:W-:-:S07]  /*2a90*/  IMAD.MOV.U32 R4, RZ, RZ, R5 ;  /* 0x000000ffff047224 */ /* 0x000fce00078e0005 */
.L_x_7098:
[----:B------:R-:W-:-:S04]  /*2aa0*/  FSETP.GT.FTZ.AND P0, PT, R3, R66, PT ;  /* 0x000000420300720b */ /* 0x000fc80003f14000 */
        /* <DEDUP_REMOVED lines=9> */
.L_x_7099:
[----:B------:R-:W-:Y:S01]  /*2b40*/  MOV R67, R66 ;  /* 0x0000004200437202 */ /* 0x000fe20000000f00 */
[----:B------:R-:W-:Y:S01]  /*2b50*/  IMAD.MOV.U32 R2, RZ, RZ, R3 ;  /* 0x000000ffff027224 */ /* 0x000fe200078e0003 */
[----:B------:R-:W-:Y:S01]  /*2b60*/  MOV R5, R4 ;  /* 0x0000000400057202 */ /* 0x000fe20000000f00 */
[----:B------:R-:W-:-:S07]  /*2b70*/  IMAD.MOV.U32 R32, RZ, RZ, R31 ;  /* 0x000000ffff207224 */ /* 0x000fce00078e001f */
.L_x_7100:
        /* <DEDUP_REMOVED lines=10> */
.L_x_7101:
[----:B------:R-:W-:Y:S01]  /*2c20*/  IMAD.MOV.U32 R66, RZ, RZ, R65 ;  /* 0x000000ffff427224 */ /* 0x000fe200078e0041 */
[----:B------:R-:W-:Y:S01]  /*2c30*/  MOV R3, R2 ;  /* 0x0000000200037202 */ /* 0x000fe20000000f00 */
[----:B------:R-:W-:Y:S02]  /*2c40*/  IMAD.MOV.U32 R31, RZ, RZ, R30 ;  /* 0x000000ffff1f7224 */ /* 0x000fe400078e001e */
[----:B------:R-:W-:-:S07]  /*2c50*/  IMAD.MOV.U32 R4, RZ, RZ, R5 ;  /* 0x000000ffff047224 */ /* 0x000fce00078e0005 */
.L_x_7102:
        /* <DEDUP_REMOVED lines=10> */
.L_x_7103:
[----:B------:R-:W-:Y:S01]  /*2d00*/  IMAD.MOV.U32 R65, RZ, RZ, R64 ;  /* 0x000000ffff417224 */ /* 0x000fe200078e0040 */
[----:B------:R-:W-:Y:S01]  /*2d10*/  MOV R30, R29 ;  /* 0x0000001d001e7202 */ /* 0x000fe20000000f00 */
[----:B------:R-:W-:Y:S02]  /*2d20*/  IMAD.MOV.U32 R2, RZ, RZ, R3 ;  /* 0x000000ffff027224 */ /* 0x000fe400078e0003 */
[----:B------:R-:W-:-:S07]  /*2d30*/  IMAD.MOV.U32 R5, RZ, RZ, R4 ;  /* 0x000000ffff057224 */ /* 0x000fce00078e0004 */
.L_x_7104:
        /* <DEDUP_REMOVED lines=10> */
.L_x_7105:
[----:B------:R-:W-:Y:S01]  /*2de0*/  MOV R64, R63 ;  /* 0x0000003f00407202 */ /* 0x000fe20000000f00 */
[----:B------:R-:W-:Y:S01]  /*2df0*/  IMAD.MOV.U32 R3, RZ, RZ, R2 ;  /* 0x000000ffff037224 */ /* 0x000fe200078e0002 */
[----:B------:R-:W-:Y:S01]  /*2e00*/  MOV R4, R5 ;  /* 0x0000000500047202 */ /* 0x000fe20000000f00 */
[----:B------:R-:W-:-:S07]  /*2e10*/  IMAD.MOV.U32 R29, RZ, RZ, R28 ;  /* 0x000000ffff1d7224 */ /* 0x000fce00078e001c */
.L_x_7106:
        /* <DEDUP_REMOVED lines=10> */
.L_x_7107:
[----:B------:R-:W-:Y:S01]  /*2ec0*/  IMAD.MOV.U32 R63, RZ, RZ, R62 ;  /* 0x000000ffff3f7224 */ /* 0x000fe200078e003e */
[----:B------:R-:W-:Y:S01]  /*2ed0*/  MOV R2, R3 ;  /* 0x0000000300027202 */ /* 0x000fe20000000f00 */
[----:B------:R-:W-:Y:S02]  /*2ee0*/  IMAD.MOV.U32 R28, RZ, RZ, R27 ;  /* 0x000000ffff1c7224 */ /* 0x000fe400078e001b */
[----:B------:R-:W-:-:S07]  /*2ef0*/  IMAD.MOV.U32 R5, RZ, RZ, R4 ;  /* 0x000000ffff057224 */ /* 0x000fce00078e0004 */
.L_x_7108:
        /* <DEDUP_REMOVED lines=10> */
.L_x_7109:
[----:B------:R-:W-:Y:S01]  /*2fa0*/  IMAD.MOV.U32 R62, RZ, RZ, R61 ;  /* 0x000000ffff3e7224 */ /* 0x000fe200078e003d */
[----:B------:R-:W-:Y:S01]  /*2fb0*/  MOV R27, R26 ;  /* 0x0000001a001b7202 */ /* 0x000fe20000000f00 */
[----:B------:R-:W-:Y:S02]  /*2fc0*/  IMAD.MOV.U32 R3, RZ, RZ, R2 ;  /* 0x000000ffff037224 */ /* 0x000fe400078e0002 */
[----:B------:R-:W-:-:S07]  /*2fd0*/  IMAD.MOV.U32 R4, RZ, RZ, R5 ;  /* 0x000000ffff047224 */ /* 0x000fce00078e0005 */
.L_x_7110:
        /* <DEDUP_REMOVED lines=10> */
.L_x_7111:
[----:B------:R-:W-:Y:S01]  /*3080*/  MOV R61, R60 ;  /* 0x0000003c003d7202 */ /* 0x000fe20000000f00 */
[----:B------:R-:W-:Y:S01]  /*3090*/  IMAD.MOV.U32 R2, RZ, RZ, R3 ;  /* 0x000000ffff027224 */ /* 0x000fe200078e0003 */
[----:B------:R-:W-:Y:S01]  /*30a0*/  MOV R5, R4 ;  /* 0x0000000400057202 */ /* 0x000fe20000000f00 */
[----:B------:R-:W-:-:S07]  /*30b0*/  IMAD.MOV.U32 R26, RZ, RZ, R25 ;  /* 0x000000ffff1a7224 */ /* 0x000fce00078e0019 */
.L_x_7112:
[----:B------:R-:W-:-:S04]  /*30c0*/  FSETP.GT.FTZ.AND P0, PT, R2, R59, PT ;  /* 0x0000003b0200720b */ /* 0x000fc80003f14000 */
[----:B------:R-:W-:-:S13]  /*30d0*/  ISETP.EQ.OR P0, PT, R24, -0x1, P0 ;  /* 0xffffffff1800780c */ /* 0x000fda0000702670 */
[----:B------:R-:W-:Y:S05]  /*30e0*/  @P0 BRA `(.L_x_7113) ;  /* 0x0000000000180947 */ /* 0x000fea0003800000 */
[----:B------:R-:W-:Y:S01]  /*30f0*/  FSETP.NEU.FTZ.AND P0, PT, R2, R59, PT ;  /* 0x0000003b0200720b */ /* 0x000fe20003f1d000 */
[----:B------:R-:W-:Y:S01]  /*3100*/  IMAD.MOV.U32 R60, RZ, RZ, R2 ;  /* 0x000000ffff3c7224 */ /* 0x000fe200078e0002 */
[-C--:B------:R-:W-:Y:S01]  /*3110*/  MOV R4, R24.reuse ;  /* 0x0000001800047202 */ /* 0x080fe20000000f00 */
[----:B------:R-:W-:Y:S01]  /*3120*/  IMAD.MOV.U32 R25, RZ, RZ, R5 ;  /* 0x000000ffff197224 */ /* 0x000fe200078e0005 */
[----:B------:R-:W-:-:S13]  /*3130*/  ISETP.GE.OR P0, PT, R5, R24, P0 ;  /* 0x000000180500720c */ /* 0x000fda0000706670 */
[----:B------:R-:W-:Y:S05]  /*3140*/  @P0 BRA `(.L_x_7114) ;  /* 0x0000000000100947 */ /* 0x000fea0003800000 */
.L_x_7113:
[----:B------:R-:W-:Y:S01]  /*3150*/  IMAD.MOV.U32 R60, RZ, RZ, R59 ;  /* 0x000000ffff3c7224 */ /* 0x000fe200078e003b */
[----:B------:R-:W-:Y:S01]  /*3160*/  MOV R25, R24 ;  /* 0x0000001800197202 */ /* 0x000fe20000000f00 */
[----:B------:R-:W-:Y:S02]  /*3170*/  IMAD.MOV.U32 R59, RZ, RZ, R2 ;  /* 0x000000ffff3b7224 */ /* 0x000fe400078e0002 */
[----:B------:R-:W-:-:S07]  /*3180*/  IMAD.MOV.U32 R4, RZ, RZ, R5 ;  /* 0x000000ffff047224 */ /* 0x000fce00078e0005 */
.L_x_7114:
[----:B------:R-:W-:-:S04]  /*3190*/  FSETP.GT.FTZ.AND P0, PT, R59, R58, PT ;  /* 0x0000003a3b00720b */ /* 0x000fc80003f14000 */
[----:B------:R-:W-:-:S13]  /*31a0*/  ISETP.EQ.OR P0, PT, R23, -0x1, P0 ;  /* 0xffffffff1700780c */ /* 0x000fda0000702670 */
[----:B------:R-:W-:Y:S05]  /*31b0*/  @P0 BRA `(.L_x_7115) ;  /* 0x0000000000180947 */ /* 0x000fea0003800000 */
[----:B------:R-:W-:Y:S01]  /*31c0*/  FSETP.NEU.FTZ.AND P0, PT, R59, R58, PT ;  /* 0x0000003a3b00720b */ /* 0x000fe20003f1d000 */
[----:B------:R-:W-:Y:S01]  /*31d0*/  IMAD.MOV.U32 R24, RZ, RZ, R4 ;  /* 0x000000ffff187224 */ /* 0x000fe200078e0004 */
[----:B------:R-:W-:Y:S02]  /*31e0*/  R2UR UR6, R58 ;  /* 0x000000003a0672ca */ /* 0x000fe400000e0000 */
[-C--:B------:R-:W-:Y:S02]  /*31f0*/  ISETP.GE.OR P0, PT, R4, R23.reuse, P0 ;  /* 0x000000170400720c */ /* 0x080fe40000706670 */
[----:B------:R-:W-:-:S11]  /*3200*/  MOV R3, R23 ;  /* 0x0000001700037202 */ /* 0x000fd60000000f00 */
[----:B------:R-:W-:Y:S05]  /*3210*/  @P0 BRA `(.L_x_7116) ;  /* 0x0000000000100947 */ /* 0x000fea0003800000 */
.L_x_7115:
[----:B------:R-:W-:Y:S01]  /*3220*/  R2UR UR6, R59 ;  /* 0x000000003b0672ca */ /* 0x000fe200000e0000 */
[----:B------:R-:W-:Y:S01]  /*3230*/  IMAD.MOV.U32 R59, RZ, RZ, R58 ;  /* 0x000000ffff3b7224 */ /* 0x000fe200078e003a */
[----:B------:R-:W-:Y:S01]  /*3240*/  MOV R3, R4 ;  /* 0x0000000400037202 */ /* 0x000fe20000000f00 */
[----:B------:R-:W-:-:S12]  /*3250*/  IMAD.MOV.U32 R24, RZ, RZ, R23 ;  /* 0x000000ffff187224 */ /* 0x000fd800078e0017 */
.L_x_7116:
[----:B------:R-:W-:-:S05]  /*3260*/  IMAD.U32 R2, RZ, RZ, UR6 ;  /* 0x00000006ff027e24 */ /* 0x000fca000f8e00ff */
[----:B------:R-:W-:-:S04]  /*3270*/  FSETP.GT.FTZ.AND P0, PT, R2, UR10, PT ;  /* 0x0000000a02007c0b */ /* 0x000fc8000bf14000 */
[----:B------:R-:W-:-:S13]  /*3280*/  ISETP.EQ.OR P0, PT, R22, -0x1, P0 ;  /* 0xffffffff1600780c */ /* 0x000fda0000702670 */
[----:B------:R-:W-:Y:S05]  /*3290*/  @P0 BRA `(.L_x_7117) ;  /* 0x0000000000200947 */ /* 0x000fea0003800000 */
[----:B------:R-:W-:Y:S01]  /*32a0*/  IMAD.U32 R2, RZ, RZ, UR6 ;  /* 0x00000006ff027e24 */ /* 0x000fe2000f8e00ff */
[----:B------:R-:W-:Y:S01]  /*32b0*/  MOV R58, UR6 ;  /* 0x00000006003a7c02 */ /* 0x000fe20008000f00 */
[----:B------:R-:W-:Y:S01]  /*32c0*/  UMOV UR7, UR10 ;  /* 0x0000000a00077c82 */ /* 0x000fe20008000000 */
[----:B------:R-:W-:Y:S02]  /*32d0*/  IMAD.MOV.U32 R23, RZ, RZ, R3 ;  /* 0x000000ffff177224 */ /* 0x000fe400078e0003 */
[----:B------:R-:W-:Y:S01]  /*32e0*/  FSETP.NEU.FTZ.AND P0, PT, R2, UR10, PT ;  /* 0x0000000a02007c0b */ /* 0x000fe2000bf1d000 */
[----:B------:R-:W-:-:S03]  /*32f0*/  IMAD.MOV.U32 R2, RZ, RZ, R22 ;  /* 0x000000ffff027224 */ /* 0x000fc600078e0016 */
[----:B------:R-:W-:-:S13]  /*3300*/  ISETP.GE.OR P0, PT, R3, R22, P0 ;  /* 0x000000160300720c */ /* 0x000fda0000706670 */
[----:B------:R-:W-:Y:S05]  /*3310*/  @P0 BRA `(.L_x_7118) ;  /* 0x0000000000100947 */ /* 0x000fea0003800000 */
.L_x_7117:
[----:B------:R-:W-:Y:S01]  /*3320*/  MOV R23, R22 ;  /* 0x0000001600177202 */ /* 0x000fe20000000f00 */
[----:B------:R-:W-:Y:S01]  /*3330*/  IMAD.MOV.U32 R2, RZ, RZ, R3 ;  /* 0x000000ffff027224 */ /* 0x000fe200078e0003 */
[----:B------:R-:W-:Y:S01]  /*3340*/  UMOV UR7, UR6 ;  /* 0x0000000600077c82 */ /* 0x000fe20008000000 */
[----:B------:R-:W-:-:S07]  /*3350*/  IMAD.U32 R58, RZ, RZ, UR10 ;  /* 0x0000000aff3a7e24 */ /* 0x000fce000f8e00ff */
.L_x_7118:
[----:B------:R-:W-:-:S04]  /*3360*/  MOV R3, UR7 ;  /* 0x0000000700037c02 */ /* 0x000fc80008000f00 */
[----:B------:R-:W-:-:S04]  /*3370*/  FSETP.GT.FTZ.AND P0, PT, R3, UR11, PT ;  /* 0x0000000b03007c0b */ /* 0x000fc8000bf14000 */
[----:B------:R-:W-:-:S13]  /*3380*/  ISETP.EQ.OR P0, PT, R21, -0x1, P0 ;  /* 0xffffffff1500780c */ /* 0x000fda0000702670 */
[----:B------:R-:W-:Y:S05]  /*3390*/  @P0 BRA `(.L_x_7119) ;  /* 0x0000000000200947 */ /* 0x000fea0003800000 */
[----:B------:R-:W-:Y:S01]  /*33a0*/  IMAD.U32 R3, RZ, RZ, UR7 ;  /* 0x00000007ff037e24 */ /* 0x000fe2000f8e00ff */
[----:B------:R-:W-:Y:S01]  /*33b0*/  UMOV UR10, UR7 ;  /* 0x00000007000a7c82 */ /* 0x000fe20008000000 */
[----:B------:R-:W-:Y:S01]  /*33c0*/  UMOV UR6, UR11 ;  /* 0x0000000b00067c82 */ /* 0x000fe20008000000 */
[----:B------:R-:W-:Y:S02]  /*33d0*/  IMAD.MOV.U32 R22, RZ, RZ, R2 ;  /* 0x000000ffff167224 */ /* 0x000fe400078e0002 */
[----:B------:R-:W-:Y:S02]  /*33e0*/  FSETP.NEU.FTZ.AND P0, PT, R3, UR11, PT ;  /* 0x0000000b03007c0b */ /* 0x000fe4000bf1d000 */
[-C--:B------:R-:W-:Y:S02]  /*33f0*/  MOV R3, R21.reuse ;  /* 0x0000001500037202 */ /* 0x080fe40000000f00 */
[----:B------:R-:W-:-:S13]  /*3400*/  ISETP.GE.OR P0, PT, R2, R21, P0 ;  /* 0x000000150200720c */ /* 0x000fda0000706670 */
[----:B------:R-:W-:Y:S05]  /*3410*/  @P0 BRA `(.L_x_7120) ;  /* 0x0000000000100947 */ /* 0x000fea0003800000 */
.L_x_7119:
[----:B------:R-:W-:Y:S01]  /*3420*/  IMAD.MOV.U32 R22, RZ, RZ, R21 ;  /* 0x000000ffff167224 */ /* 0x000fe200078e0015 */
[----:B------:R-:W-:Y:S01]  /*3430*/  UMOV UR10, UR11 ;  /* 0x0000000b000a7c82 */ /* 0x000fe20008000000 */
[----:B------:R-:W-:Y:S01]  /*3440*/  IMAD.MOV.U32 R3, RZ, RZ, R2 ;  /* 0x000000ffff037224 */ /* 0x000fe200078e0002 */
[----:B------:R-:W-:-:S06]  /*3450*/  UMOV UR6, UR7 ;  /* 0x0000000700067c82 */ /* 0x000fcc0008000000 */
.L_x_7120:
        /* <DEDUP_REMOVED lines=12> */
.L_x_7121:
[----:B------:R-:W-:Y:S01]  /*3520*/  IMAD.MOV.U32 R21, RZ, RZ, R20 ;  /* 0x000000ffff157224 */ /* 0x000fe200078e0014 */
[----:B------:R-:W-:Y:S01]  /*3530*/  UMOV UR11, UR12 ;  /* 0x0000000c000b7c82 */ /* 0x000fe20008000000 */
[----:B------:R-:W-:Y:S01]  /*3540*/  IMAD.MOV.U32 R2, RZ, RZ, R3 ;  /* 0x000000ffff027224 */ /* 0x000fe200078e0003 */
[----:B------:R-:W-:-:S06]  /*3550*/  UMOV UR7, UR6 ;  /* 0x0000000600077c82 */ /* 0x000fcc0008000000 */
.L_x_7122:
        /* <DEDUP_REMOVED lines=12> */
.L_x_7123:
[----:B------:R-:W-:Y:S01]  /*3620*/  IMAD.MOV.U32 R20, RZ, RZ, R19 ;  /* 0x000000ffff147224 */ /* 0x000fe200078e0013 */
[----:B------:R-:W-:Y:S01]  /*3630*/  UMOV UR12, UR13 ;  /* 0x0000000d000c7c82 */ /* 0x000fe20008000000 */
[----:B------:R-:W-:Y:S01]  /*3640*/  IMAD.MOV.U32 R3, RZ, RZ, R2 ;  /* 0x000000ffff037224 */ /* 0x000fe200078e0002 */
[----:B------:R-:W-:-:S06]  /*3650*/  UMOV UR6, UR7 ;  /* 0x0000000700067c82 */ /* 0x000fcc0008000000 */
.L_x_7124:
        /* <DEDUP_REMOVED lines=12> */
.L_x_7125:
[----:B------:R-:W-:Y:S01]  /*3720*/  IMAD.MOV.U32 R19, RZ, RZ, R18 ;  /* 0x000000ffff137224 */ /* 0x000fe200078e0012 */
[----:B------:R-:W-:Y:S01]  /*3730*/  UMOV UR13, UR14 ;  /* 0x0000000e000d7c82 */ /* 0x000fe20008000000 */
[----:B------:R-:W-:Y:S01]  /*3740*/  IMAD.MOV.U32 R2, RZ, RZ, R3 ;  /* 0x000000ffff027224 */ /* 0x000fe200078e0003 */
[----:B------:R-:W-:-:S06]  /*3750*/  UMOV UR7, UR6 ;  /* 0x0000000600077c82 */ /* 0x000fcc0008000000 */
.L_x_7126:
        /* <DEDUP_REMOVED lines=12> */
.L_x_7127:
[----:B------:R-:W-:Y:S01]  /*3820*/  IMAD.MOV.U32 R18, RZ, RZ, R17 ;  /* 0x000000ffff127224 */ /* 0x000fe200078e0011 */
[----:B------:R-:W-:Y:S01]  /*3830*/  UMOV UR14, UR15 ;  /* 0x0000000f000e7c82 */ /* 0x000fe20008000000 */
[----:B------:R-:W-:Y:S01]  /*3840*/  IMAD.MOV.U32 R3, RZ, RZ, R2 ;  /* 0x000000ffff037224 */ /* 0x000fe200078e0002 */
[----:B------:R-:W-:-:S06]  /*3850*/  UMOV UR6, UR7 ;  /* 0x0000000700067c82 */ /* 0x000fcc0008000000 */
.L_x_7128:
        /* <DEDUP_REMOVED lines=12> */
.L_x_7129:
[----:B------:R-:W-:Y:S01]  /*3920*/  IMAD.MOV.U32 R17, RZ, RZ, R16 ;  /* 0x000000ffff117224 */ /* 0x000fe200078e0010 */
[----:B------:R-:W-:Y:S01]  /*3930*/  UMOV UR15, UR16 ;  /* 0x00000010000f7c82 */ /* 0x000fe20008000000 */
[----:B------:R-:W-:Y:S01]  /*3940*/  IMAD.MOV.U32 R2, RZ, RZ, R3 ;  /* 0x000000ffff027224 */ /* 0x000fe200078e0003 */
[----:B------:R-:W-:-:S06]  /*3950*/  UMOV UR7, UR6 ;  /* 0x0000000600077c82 */ /* 0x000fcc0008000000 */
.L_x_7130:
        /* <DEDUP_REMOVED lines=12> */
.L_x_7131:
[----:B------:R-:W-:Y:S01]  /*3a20*/  IMAD.MOV.U32 R16, RZ, RZ, R15 ;  /* 0x000000ffff107224 */ /* 0x000fe200078e000f */
[----:B------:R-:W-:Y:S01]  /*3a30*/  UMOV UR16, UR17 ;  /* 0x0000001100107c82 */ /* 0x000fe20008000000 */
[----:B------:R-:W-:Y:S01]  /*3a40*/  IMAD.MOV.U32 R3, RZ, RZ, R2 ;  /* 0x000000ffff037224 */ /* 0x000fe200078e0002 */
[----:B------:R-:W-:-:S06]  /*3a50*/  UMOV UR6, UR7 ;  /* 0x0000000700067c82 */ /* 0x000fcc0008000000 */
.L_x_7132:
        /* <DEDUP_REMOVED lines=12> */
.L_x_7133:
[----:B------:R-:W-:Y:S01]  /*3b20*/  IMAD.MOV.U32 R15, RZ, RZ, R14 ;  /* 0x000000ffff0f7224 */ /* 0x000fe200078e000e */
[----:B------:R-:W-:Y:S01]  /*3b30*/  UMOV UR17, UR18 ;  /* 0x0000001200117c82 */ /* 0x000fe20008000000 */
[----:B------:R-:W-:Y:S01]  /*3b40*/  IMAD.MOV.U32 R2, RZ, RZ, R3 ;  /* 0x000000ffff027224 */ /* 0x000fe200078e0003 */
[----:B------:R-:W-:-:S06]  /*3b50*/  UMOV UR7, UR6 ;  /* 0x0000000600077c82 */ /* 0x000fcc0008000000 */
.L_x_7134:
        /* <DEDUP_REMOVED lines=12> */
.L_x_7135:
[----:B------:R-:W-:Y:S01]  /*3c20*/  IMAD.MOV.U32 R14, RZ, RZ, R13 ;  /* 0x000000ffff0e7224 */ /* 0x000fe200078e000d */
[----:B------:R-:W-:Y:S01]  /*3c30*/  UMOV UR18, UR19 ;  /* 0x0000001300127c82 */ /* 0x000fe20008000000 */
[----:B------:R-:W-:Y:S01]  /*3c40*/  IMAD.MOV.U32 R3, RZ, RZ, R2 ;  /* 0x000000ffff037224 */ /* 0x000fe200078e0002 */
[----:B------:R-:W-:-:S06]  /*3c50*/  UMOV UR6, UR7 ;  /* 0x0000000700067c82 */ /* 0x000fcc0008000000 */
.L_x_7136:
        /* <DEDUP_REMOVED lines=12> */
.L_x_7137:
[----:B------:R-:W-:Y:S01]  /*3d20*/  IMAD.MOV.U32 R13, RZ, RZ, R12 ;  /* 0x000000ffff0d7224 */ /* 0x000fe200078e000c */
[----:B------:R-:W-:Y:S01]  /*3d30*/  UMOV UR19, UR20 ;  /* 0x0000001400137c82 */ /* 0x000fe20008000000 */
[----:B------:R-:W-:Y:S01]  /*3d40*/  IMAD.MOV.U32 R2, RZ, RZ, R3 ;  /* 0x000000ffff027224 */ /* 0x000fe200078e0003 */
[----:B------:R-:W-:-:S06]  /*3d50*/  UMOV UR7, UR6 ;  /* 0x0000000600077c82 */ /* 0x000fcc0008000000 */
.L_x_7138:
        /* <DEDUP_REMOVED lines=12> */
.L_x_7139:
[----:B------:R-:W-:Y:S01]  /*3e20*/  IMAD.MOV.U32 R12, RZ, RZ, R11 ;  /* 0x000000ffff0c7224 */ /* 0x000fe200078e000b */
[----:B------:R-:W-:Y:S01]  /*3e30*/  UMOV UR20, UR21 ;  /* 0x0000001500147c82 */ /* 0x000fe20008000000 */
[----:B------:R-:W-:Y:S01]  /*3e40*/  IMAD.MOV.U32 R3, RZ, RZ, R2 ;  /* 0x000000ffff037224 */ /* 0x000fe200078e0002 */
[----:B------:R-:W-:-:S06]  /*3e50*/  UMOV UR6, UR7 ;  /* 0x0000000700067c82 */ /* 0x000fcc0008000000 */
.L_x_7140:
        /* <DEDUP_REMOVED lines=12> */
.L_x_7141:
[----:B------:R-:W-:Y:S01]  /*3f20*/  IMAD.MOV.U32 R11, RZ, RZ, R10 ;  /* 0x000000ffff0b7224 */ /* 0x000fe200078e000a */
[----:B------:R-:W-:Y:S01]  /*3f30*/  UMOV UR21, UR22 ;  /* 0x0000001600157c82 */ /* 0x000fe20008000000 */
[----:B------:R-:W-:Y:S01]  /*3f40*/  IMAD.MOV.U32 R2, RZ, RZ, R3 ;  /* 0x000000ffff027224 */ /* 0x000fe200078e0003 */
[----:B------:R-:W-:-:S06]  /*3f50*/  UMOV UR7, UR6 ;  /* 0x0000000600077c82 */ /* 0x000fcc0008000000 */
.L_x_7142:
        /* <DEDUP_REMOVED lines=12> */
.L_x_7143:
[----:B------:R-:W-:Y:S01]  /*4020*/  IMAD.MOV.U32 R10, RZ, RZ, R9 ;  /* 0x000000ffff0a7224 */ /* 0x000fe200078e0009 */
[----:B------:R-:W-:Y:S01]  /*4030*/  UMOV UR22, UR23 ;  /* 0x0000001700167c82 */ /* 0x000fe20008000000 */
[----:B------:R-:W-:Y:S01]  /*4040*/  IMAD.MOV.U32 R3, RZ, RZ, R2 ;  /* 0x000000ffff037224 */ /* 0x000fe200078e0002 */
[----:B------:R-:W-:-:S06]  /*4050*/  UMOV UR6, UR7 ;  /* 0x0000000700067c82 */ /* 0x000fcc0008000000 */
.L_x_7144:
        /* <DEDUP_REMOVED lines=12> */
.L_x_7145:
[----:B------:R-:W-:Y:S01]  /*4120*/  IMAD.MOV.U32 R9, RZ, RZ, R8 ;  /* 0x000000ffff097224 */ /* 0x000fe200078e0008 */
[----:B------:R-:W-:Y:S01]  /*4130*/  UMOV UR23, UR24 ;  /* 0x0000001800177c82 */ /* 0x000fe20008000000 */
[----:B------:R-:W-:Y:S01]  /*4140*/  IMAD.MOV.U32 R2, RZ, RZ, R3 ;  /* 0x000000ffff027224 */ /* 0x000fe200078e0003 */
[----:B------:R-:W-:-:S06]  /*4150*/  UMOV UR7, UR6 ;  /* 0x0000000600077c82 */ /* 0x000fcc0008000000 */
.L_x_7146:
        /* <DEDUP_REMOVED lines=12> */
.L_x_7147:
[----:B------:R-:W-:Y:S01]  /*4220*/  IMAD.MOV.U32 R8, RZ, RZ, R7 ;  /* 0x000000ffff087224 */ /* 0x000fe200078e0007 */
[----:B------:R-:W-:Y:S01]  /*4230*/  UMOV UR24, UR25 ;  /* 0x0000001900187c82 */ /* 0x000fe20008000000 */
[----:B------:R-:W-:Y:S01]  /*4240*/  IMAD.MOV.U32 R3, RZ, RZ, R2 ;  /* 0x000000ffff037224 */ /* 0x000fe200078e0002 */
[----:B------:R-:W-:-:S06]  /*4250*/  UMOV UR6, UR7 ;  /* 0x0000000700067c82 */ /* 0x000fcc0008000000 */
.L_x_7148:
[----:B------:R-:W-:-:S04]  /*4260*/  MOV R2, UR6 ;  /* 0x0000000600027c02 */ /* 0x000fc80008000f00 */
[----:B------:R-:W-:-:S04]  /*4270*/  FSETP.GT.FTZ.AND P0, PT, R2, UR26, PT ;  /* 0x0000001a02007c0b */ /* 0x000fc8000bf14000 */
[----:B------:R-:W-:-:S13]  /*4280*/  ISETP.EQ.OR P0, PT, R6, -0x1, P0 ;  /* 0xffffffff0600780c */ /* 0x000fda0000702670 */
[----:B------:R-:W-:Y:S05]  /*4290*/  @P0 BRA `(.L_x_7149) ;  /* 0x0000000000200947 */ /* 0x000fea0003800000 */
[----:B------:R-:W-:Y:S01]  /*42a0*/  IMAD.U32 R2, RZ, RZ, UR6 ;  /* 0x00000006ff027e24 */ /* 0x000fe2000f8e00ff */
[----:B------:R-:W-:Y:S01]  /*42b0*/  UMOV UR25, UR6 ;  /* 0x0000000600197c82 */ /* 0x000fe20008000000 */
[----:B------:R-:W-:Y:S01]  /*42c0*/  UMOV UR7, UR26 ;  /* 0x0000001a00077c82 */ /* 0x000fe20008000000 */
[----:B------:R-:W-:Y:S01]  /*42d0*/  IMAD.MOV.U32 R7, RZ, RZ, R3 ;  /* 0x000000ffff077224 */ /* 0x000fe200078e0003 */
[----:B------:R-:W-:Y:S02]  /*42e0*/  MOV R5, R6 ;  /* 0x0000000600057202 */ /* 0x000fe40000000f00 */
[----:B------:R-:W-:-:S04]  /*42f0*/  FSETP.NEU.FTZ.AND P0, PT, R2, UR26, PT ;  /* 0x0000001a02007c0b */ /* 0x000fc8000bf1d000 */
[----:B------:R-:W-:-:S13]  /*4300*/  ISETP.GE.OR P0, PT, R3, R6, P0 ;  /* 0x000000060300720c */ /* 0x000fda0000706670 */
[----:B------:R-:W-:Y:S05]  /*4310*/  @P0 BRA `(.L_x_7150) ;  /* 0x0000000000100947 */ /* 0x000fea0003800000 */
.L_x_7149:
[----:B------:R-:W-:Y:S01]  /*4320*/  IMAD.MOV.U32 R7, RZ, RZ, R6 ;  /* 0x000000ffff077224 */ /* 0x000fe200078e0006 */
[----:B------:R-:W-:Y:S01]  /*4330*/  UMOV UR25, UR26 ;  /* 0x0000001a00197c82 */ /* 0x000fe20008000000 */
[----:B------:R-:W-:Y:S01]  /*4340*/  IMAD.MOV.U32 R5, RZ, RZ, R3 ;  /* 0x000000ffff057224 */ /* 0x000fe200078e0003 */
[----:B------:R-:W-:-:S06]  /*4350*/  UMOV UR7, UR6 ;  /* 0x0000000600077c82 */ /* 0x000fcc0008000000 */
.L_x_7150:
[----:B------:R-:W-:-:S04]  /*4360*/  MOV R2, UR7 ;  /* 0x0000000700027c02 */ /* 0x000fc80008000f00 */
[----:B------:R-:W-:-:S04]  /*4370*/  FSETP.GT.FTZ.AND P0, PT, R2, UR27, PT ;  /* 0x0000001b02007c0b */ /* 0x000fc8000bf14000 */
[----:B------:R-:W-:-:S13]  /*4380*/  ISETP.EQ.OR P0, PT, R0, -0x1, P0 ;  /* 0xffffffff0000780c */ /* 0x000fda0000702670 */
[----:B------:R-:W-:Y:S05]  /*4390*/  @P0 BRA `(.L_x_7151) ;  /* 0x0000000000180947 */ /* 0x000fea0003800000 */
[----:B------:R-:W-:Y:S01]  /*43a0*/  IMAD.U32 R2, RZ, RZ, UR7 ;  /* 0x00000007ff027e24 */ /* 0x000fe2000f8e00ff */
[----:B------:R-:W-:Y:S01]  /*43b0*/  UMOV UR26, UR7 ;  /* 0x00000007001a7c82 */ /* 0x000fe20008000000 */
[----:B------:R-:W-:-:S03]  /*43c0*/  IMAD.MOV.U32 R6, RZ, RZ, R5 ;  /* 0x000000ffff067224 */ /* 0x000fc600078e0005 */
[----:B------:R-:W-:-:S04]  /*43d0*/  FSETP.NEU.FTZ.AND P0, PT, R2, UR27, PT ;  /* 0x0000001b02007c0b */ /* 0x000fc8000bf1d000 */
[----:B------:R-:W-:-:S13]  /*43e0*/  ISETP.GE.OR P0, PT, R5, R0, P0 ;  /* 0x000000000500720c */ /* 0x000fda0000706670 */
[----:B------:R-:W-:Y:S05]  /*43f0*/  @P0 BRA `(.L_x_7152) ;  /* 0x0000000000100947 */ /* 0x000fea0003800000 */
.L_x_7151:
[----:B------:R-:W-:Y:S01]  /*4400*/  MOV R6, R0 ;  /* 0x0000000000067202 */ /* 0x000fe20000000f00 */
[----:B------:R-:W-:Y:S01]  /*4410*/  IMAD.MOV.U32 R0, RZ, RZ, R5 ;  /* 0x000000ffff007224 */ /* 0x000fe200078e0005 */
[----:B------:R-:W-:Y:S01]  /*4420*/  UMOV UR26, UR27 ;  /* 0x0000001b001a7c82 */ /* 0x000fe20008000000 */
[----:B------:R-:W-:-:S05]  /*4430*/  UMOV UR27, UR7 ;  /* 0x00000007001b7c82 */ /* 0x000fca0008000000 */
.L_x_7152:
[----:B------:R-:W-:Y:S02]  /*4440*/  UIADD3 UR40, UP0, UPT, UR40, 0x4, URZ ;  /* 0x0000000428287890 */ /* 0x000fe4000ff1e0ff */
[----:B------:R-:W-:Y:S02]  /*4450*/  UIADD3 UR8, UP2, UPT, UR8, 0x4, URZ ;  /* 0x0000000408087890 */ /* 0x000fe4000ff5e0ff */
[----:B------:R-:W-:Y:S02]  /*4460*/  UIADD3.X UR41, UPT, UPT, URZ, UR41, URZ, UP0, !UPT ;  /* 0x00000029ff297290 */ /* 0x000fe400087fe4ff */
[----:B------:R-:W-:Y:S01]  /*4470*/  UIADD3.X UR9, UPT, UPT, URZ, UR9, URZ, UP2, !UPT ;  /* 0x00000009ff097290 */ /* 0x000fe200097fe4ff */
[----:B------:R-:W-:Y:S11]  /*4480*/  BRA.U UP1, `(.L_x_7153) ;  /* 0xffffffc501107547 */ /* 0x000ff6000b83ffff */
[----:B------:R-:W0:Y:S01]  /*4490*/  S2R R5, SR_CTAID.X ;  /* 0x0000000000057919 */ /* 0x000e220000002500 */
[----:B------:R-:W1:Y:S01]  /*44a0*/  LDC.64 R2, c[0x0][0x390] ;  /* 0x0000e400ff027b82 */ /* 0x000e620000000a00 */
[----:B0-----:R-:W-:-:S04]  /*44b0*/  IMAD.SHL.U32 R5, R5, 0x40, RZ ;  /* 0x0000004005057824 */ /* 0x001fc800078e00ff */
[----:B-1----:R-:W-:Y:S01]  /*44c0*/  IMAD.WIDE.U32 R2, R5, 0x4, R2 ;  /* 0x0000000405027825 */ /* 0x002fe200078e0002 */
[----:B------:R-:W-:-:S04]  /*44d0*/  MOV R5, UR37 ;  /* 0x0000002500057c02 */ /* 0x000fc80008000f00 */
[----:B------:R0:W-:Y:S04]  /*44e0*/  STG.E desc[UR38][R2.64+0x8], R7 ;  /* 0x0000080702007986 */ /* 0x0001e8000c101926 */
[----:B------:R1:W-:Y:S04]  /*44f0*/  STG.E desc[UR38][R2.64+0x10], R9 ;  /* 0x0000100902007986 */ /* 0x0003e8000c101926 */
[----:B------:R2:W-:Y:S04]  /*4500*/  STG.E desc[UR38][R2.64+0x18], R11 ;  /* 0x0000180b02007986 */ /* 0x0005e8000c101926 */
[----:B------:R3:W-:Y:S01]  /*4510*/  STG.E desc[UR38][R2.64+0x20], R13 ;  /* 0x0000200d02007986 */ /* 0x0007e2000c101926 */
[----:B0-----:R-:W-:-:S03]  /*4520*/  IMAD.U32 R7, RZ, RZ, UR36 ;  /* 0x00000024ff077e24 */ /* 0x001fc6000f8e00ff */
[----:B------:R0:W-:Y:S01]  /*4530*/  STG.E desc[UR38][R2.64+0x28], R15 ;  /* 0x0000280f02007986 */ /* 0x0001e2000c101926 */
[----:B-1----:R-:W-:-:S03]  /*4540*/  IMAD.U32 R9, RZ, RZ, UR35 ;  /* 0x00000023ff097e24 */ /* 0x002fc6000f8e00ff */
[----:B------:R1:W-:Y:S01]  /*4550*/  STG.E desc[UR38][R2.64+0x30], R17 ;  /* 0x0000301102007986 */ /* 0x0003e2000c101926 */
[----:B--2---:R-:W-:-:S03]  /*4560*/  MOV R11, UR34 ;  /* 0x00000022000b7c02 */ /* 0x004fc60008000f00 */
[----:B------:R2:W-:Y:S01]  /*4570*/  STG.E desc[UR38][R2.64+0x38], R19 ;  /* 0x0000381302007986 */ /* 0x0005e2000c101926 */
[----:B---3--:R-:W-:-:S03]  /*4580*/  IMAD.U32 R13, RZ, RZ, UR33 ;  /* 0x00000021ff0d7e24 */ /* 0x008fc6000f8e00ff */
[----:B------:R3:W-:Y:S01]  /*4590*/  STG.E desc[UR38][R2.64+0x40], R21 ;  /* 0x0000401502007986 */ /* 0x0007e2000c101926 */
[----:B0-----:R-:W-:-:S03]  /*45a0*/  IMAD.U32 R15, RZ, RZ, UR32 ;  /* 0x00000020ff0f7e24 */ /* 0x001fc6000f8e00ff */
[----:B------:R0:W-:Y:S01]  /*45b0*/  STG.E desc[UR38][R2.64+0x48], R23 ;  /* 0x0000481702007986 */ /* 0x0001e2000c101926 */
[----:B-1----:R-:W-:-:S03]  /*45c0*/  IMAD.U32 R17, RZ, RZ, UR30 ;  /* 0x0000001eff117e24 */ /* 0x002fc6000f8e00ff */
[----:B------:R1:W-:Y:S01]  /*45d0*/  STG.E desc[UR38][R2.64+0xd4], R5 ;  /* 0x0000d40502007986 */ /* 0x0003e2000c101926 */
[----:B--2---:R-:W-:Y:S01]  /*45e0*/  IMAD.U32 R19, RZ, RZ, UR29 ;  /* 0x0000001dff137e24 */ /* 0x004fe2000f8e00ff */
[----:B---3--:R-:W-:Y:S02]  /*45f0*/  MOV R21, UR28 ;  /* 0x0000001c00157c02 */ /* 0x008fe40008000f00 */
[----:B------:R-:W-:Y:S01]  /*4600*/  STG.E desc[UR38][R2.64], R0 ;  /* 0x0000000002007986 */ /* 0x000fe2000c101926 */
[----:B0-----:R-:W-:-:S03]  /*4610*/  IMAD.U32 R23, RZ, RZ, UR5 ;  /* 0x00000005ff177e24 */ /* 0x001fc6000f8e00ff */
[----:B------:R-:W-:Y:S01]  /*4620*/  STG.E desc[UR38][R2.64+0x4], R6 ;  /* 0x0000040602007986 */ /* 0x000fe2000c101926 */
[----:B-1----:R-:W-:-:S03]  /*4630*/  MOV R5, UR31 ;  /* 0x0000001f00057c02 */ /* 0x002fc60008000f00 */
        /* <DEDUP_REMOVED lines=53> */
.L_x_7154:
        /* <DEDUP_REMOVED lines=15> */
.L_x_12923:


//--------------------- .text._ZN17fastertransformer16beam_topK_kernelIfLi64ELi64EEEvPKT_PiPS1_PKbPKiiS1_f --------------------------
	.section	.text._ZN17fastertransformer16beam_topK_kernelIfLi64ELi64EEEvPKT_PiPS1_PKbPKiiS1_f,"ax",@progbits
	.align	128
        .global         _ZN17fastertransformer16beam_topK_kernelIfLi64ELi64EEEvPKT_PiPS1_PKbPKiiS1_f
        .type           _ZN17fastertransformer16beam_topK_kernelIfLi64ELi64EEEvPKT_PiPS1_PKbPKiiS1_f,@function
        .size           _ZN17fastertransformer16beam_topK_kernelIfLi64ELi64EEEvPKT_PiPS1_PKbPKiiS1_f,(.L_x_12924 - _ZN17fastertransformer16beam_topK_kernelIfLi64ELi64EEEvPKT_PiPS1_PKbPKiiS1_f)
        .other          _ZN17fastertransformer16beam_topK_kernelIfLi64ELi64EEEvPKT_PiPS1_PKbPKiiS1_f,@"STO_CUDA_ENTRY STV_DEFAULT"
_ZN17fastertransformer16beam_topK_kernelIfLi64ELi64EEEvPKT_PiPS1_PKbPKiiS1_f:
.text._ZN17fastertransformer16beam_topK_kernelIfLi64ELi64EEEvPKT_PiPS1_PKbPKiiS1_f:
[----:B------:R-:W0:Y:S01]  /*0000*/  LDC R1, c[0x0][0x37c] ;  /* 0x0000df00ff017b82 */ /* 0x000e220000000800 */
[----:B------:R-:W1:Y:S01]  /*0010*/  S2R R8, SR_TID.X ;  /* 0x0000000000087919 */ /* 0x000e620000002100 */
[----:B------:R-:W1:Y:S01]  /*0020*/  LDCU UR5, c[0x0][0x3a8] ;  /* 0x00007500ff0577ac */ /* 0x000e620008000800 */
[----:B0-----:R-:W-:Y:S01]  /*0030*/  VIADD R1, R1, 0xfffffe00 ;  /* 0xfffffe0001017836 */ /* 0x001fe20000000000 */
[----:B------:R-:W-:Y:S01]  /*0040*/  BSSY.RECONVERGENT B0, `(.L_x_7155) ;  /* 0x000049c000007945 */ /* 0x000fe20003800200 */
[----:B------:R-:W-:Y:S01]  /*0050*/  IMAD.MOV.U32 R156, RZ, RZ, -0x800001 ;  /* 0xff7fffffff9c7424 */ /* 0x000fe200078e00ff */
[----:B------:R-:W0:Y:S01]  /*0060*/  LDCU UR4, c[0x0][0x2f8] ;  /* 0x00005f00ff0477ac */ /* 0x000e220008000800 */
[----:B------:R-:W-:Y:S01]  /*0070*/  IMAD.MOV.U32 R0, RZ, RZ, -0x1 ;  /* 0xffffffffff007424 */ /* 0x000fe200078e00ff */
[----:B------:R-:W-:Y:S01]  /*0080*/  MOV R3, 0xffffffff ;  /* 0xffffffff00037802 */ /* 0x000fe20000000f00 */
[----:B------:R-:W-:Y:S01]  /*0090*/  IMAD.MOV.U32 R2, RZ, RZ, -0x1 ;  /* 0xffffffffff027424 */ /* 0x000fe200078e00ff */
[----:B------:R-:W2:Y:S01]  /*00a0*/  LDCU.64 UR6, c[0x0][0x358] ;  /* 0x00006b00ff0677ac */ /* 0x000ea20008000a00 */
[----:B------:R-:W-:Y:S01]  /*00b0*/  IMAD.MOV.U32 R92, RZ, RZ, -0x1 ;  /* 0xffffffffff5c7424 */ /* 0x000fe200078e00ff */
[----:B------:R-:W-:Y:S01]  /*00c0*/  MOV R34, 0xff7fffff ;  /* 0xff7fffff00227802 */ /* 0x000fe20000000f00 */
[----:B------:R-:W-:Y:S01]  /*00d0*/  IMAD.MOV.U32 R35, RZ, RZ, -0x800001 ;  /* 0xff7fffffff237424 */ /* 0x000fe200078e00ff */
[----:B------:R-:W3:Y:S01]  /*00e0*/  LDCU UR10, c[0x0][0x3a8] ;  /* 0x00007500ff0a77ac */ /* 0x000ee20008000800 */
        /* <DEDUP_REMOVED lines=10> */
[----:B0-----:R-:W-:Y:S01]  /*0190*/  VIADD R157, R1, UR4 ;  /* 0x00000004019d7c36 */ /* 0x001fe20008000000 */
        /* <DEDUP_REMOVED lines=8> */
[----:B-1----:R-:W-:Y:S01]  /*0220*/  ISETP.GE.AND P0, PT, R8, UR5, PT ;  /* 0x0000000508007c0c */ /* 0x002fe2000bf06270 */
        /* <DEDUP_REMOVED lines=102> */
[----:B------:R-:W-:Y:S01]  /*0890*/  IMAD.MOV.U32 R152, RZ, RZ, -0x1 ;  /* 0xffffffffff987424 */ /* 0x000fe200078e00ff */
[----:B--23--:R-:W-:Y:S06]  /*08a0*/  @P0 BRA `(.L_x_7156) ;  /* 0x0000004000540947 */ /* 0x00cfec0003800000 */
[----:B------:R-:W0:Y:S01]  /*08b0*/  S2R R9, SR_CTAID.X ;  /* 0x0000000000097919 */ /* 0x000e220000002500 */
[----:B------:R-:W1:Y:S01]  /*08c0*/  LDC.64 R6, c[0x0][0x3a0] ;  /* 0x0000e800ff067b82 */ /* 0x000e620000000a00 */
[----:B------:R-:W0:Y:S01]  /*08d0*/  LDCU.64 UR8, c[0x0][0x398] ;  /* 0x00007300ff0877ac */ /* 0x000e220008000a00 */
[----:B------:R-:W-:Y:S01]  /*08e0*/  MOV R156, 0xff7fffff ;  /* 0xff7fffff009c7802 */ /* 0x000fe20000000f00 */
[----:B------:R-:W-:Y:S01]  /*08f0*/  IMAD.MOV.U32 R92, RZ, RZ, -0x1 ;  /* 0xffffffffff5c7424 */ /* 0x000fe200078e00ff */
[----:B------:R-:W2:Y:S02]  /*0900*/  LDCU UR4, c[0x0][0x3b0] ;  /* 0x00007600ff0477ac */ /* 0x000ea40008000800 */
[----:B--2---:R-:W-:Y:S02]  /*0910*/  FSETP.NEU.FTZ.AND P1, PT, RZ, UR4, PT ;  /* 0x00000004ff007c0b */ /* 0x004fe4000bf3d000 */
[C---:B0-----:R-:W-:Y:S01]  /*0920*/  IADD3 R4, P0, PT, R9.reuse, UR8, RZ ;  /* 0x0000000809047c10 */ /* 0x041fe2000ff1e0ff */
[----:B-1----:R-:W-:-:S04]  /*0930*/  IMAD.WIDE.U32 R6, R9, 0x4, R6 ;  /* 0x0000000409067825 */ /* 0x002fc800078e0006 */
[----:B------:R-:W-:Y:S02]  /*0940*/  IMAD.X R5, RZ, RZ, UR9, P0 ;  /* 0x00000009ff057e24 */ /* 0x000fe400080e06ff */
[----:B------:R-:W-:-:S07]  /*0950*/  IMAD R9, R9, UR5, R8 ;  /* 0x0000000509097c24 */ /* 0x000fce000f8e0208 */
.L_x_7350:
[----:B------:R-:W0:Y:S02]  /*0960*/  LDC.64 R10, c[0x0][0x380] ;  /* 0x0000e000ff0a7b82 */ /* 0x000e240000000a00 */
[----:B0-----:R-:W-:-:S05]  /*0970*/  IMAD.WIDE R10, R9, 0x4, R10 ;  /* 0x00000004090a7825 */ /* 0x001fca00078e020a */
[----:B------:R0:W5:Y:S01]  /*0980*/  @!P1 LDG.E R13, desc[UR6][R10.64] ;  /* 0x000000060a0d9981 */ /* 0x000162000c1e1900 */
[----:B------:R-:W-:Y:S01]  /*0990*/  VIADD R8, R8, 0x40 ;  /* 0x0000004008087836 */ /* 0x000fe20000000000 */
[----:B------:R-:W-:Y:S06]  /*09a0*/  @!P1 BRA `(.L_x_7157) ;  /* 0x0000000000309947 */ /* 0x000fec0003800000 */
[----:B------:R-:W2:Y:S04]  /*09b0*/  LDG.E.U8 R14, desc[UR6][R4.64] ;  /* 0x00000006040e7981 */ /* 0x000ea8000c1e1100 */
[----:B------:R-:W3:Y:S04]  /*09c0*/  LDG.E R12, desc[UR6][R6.64] ;  /* 0x00000006060c7981 */ /* 0x000ee8000c1e1900 */
[----:B-----5:R-:W4:Y:S01]  /*09d0*/  LDG.E R13, desc[UR6][R10.64] ;  /* 0x000000060a0d7981 */ /* 0x020f22000c1e1900 */
[----:B--2---:R-:W-:-:S13]  /*09e0*/  ISETP.NE.AND P0, PT, R14, RZ, PT ;  /* 0x000000ff0e00720c */ /* 0x004fda0003f05270 */
[----:B---3--:R-:W-:-:S05]  /*09f0*/  @!P0 VIADD R12, R12, 0x1 ;  /* 0x000000010c0c8836 */ /* 0x008fca0000000000 */
[----:B------:R-:W-:-:S13]  /*0a00*/  ISETP.NE.AND P0, PT, R12, 0x1, PT ;  /* 0x000000010c00780c */ /* 0x000fda0003f05270 */
[----:B------:R-:W1:Y:S01]  /*0a10*/  @P0 LDC R15, c[0x0][0x3b0] ;  /* 0x0000ec00ff0f0b82 */ /* 0x000e620000000800 */
[----:B------:R-:W-:-:S06]  /*0a20*/  @P0 I2FP.F32.S32 R12, R12 ;  /* 0x0000000c000c0245 */ /* 0x000fcc0000201400 */
[----:B------:R-:W1:Y:S02]  /*0a30*/  @P0 MUFU.LG2 R12, R12 ;  /* 0x0000000c000c0308 */ /* 0x000e640000000c00 */
[----:B-1----:R-:W-:-:S06]  /*0a40*/  @P0 FMUL.FTZ R14, R12, R15 ;  /* 0x0000000f0c0e0220 */ /* 0x002fcc0000410000 */
[----:B------:R-:W4:Y:S02]  /*0a50*/  @P0 MUFU.EX2 R14, -R14 ;  /* 0x8000000e000e0308 */ /* 0x000f240000000800 */
[----:B----4-:R-:W-:-:S07]  /*0a60*/  @P0 FMUL.FTZ R13, R13, R14 ;  /* 0x0000000e0d0d0220 */ /* 0x010fce0000410000 */
.L_x_7157:
[----:B-----5:R-:W-:Y:S01]  /*0a70*/  FSETP.GT.FTZ.AND P0, PT, R13, R156, PT ;  /* 0x0000009c0d00720b */ /* 0x020fe20003f14000 */
[----:B------:R-:W-:Y:S01]  /*0a80*/  BSSY.RECONVERGENT B1, `(.L_x_7158) ;  /* 0x000000a000017945 */ /* 0x000fe20003800200 */
[----:B------:R-:W-:Y:S02]  /*0a90*/  ISETP.GE.AND P2, PT, R8, UR10, PT ;  /* 0x0000000a08007c0c */ /* 0x000fe4000bf46270 */
[----:B------:R-:W-:-:S13]  /*0aa0*/  ISETP.EQ.OR P0, PT, R92, -0x1, P0 ;  /* 0xffffffff5c00780c */ /* 0x000fda0000702670 */
[----:B------:R-:W-:Y:S05]  /*0ab0*/  @P0 BRA `(.L_x_7159) ;  /* 0x0000000000100947 */ /* 0x000fea0003800000 */
[-C--:B------:R-:W-:Y:S02]  /*0ac0*/  FSETP.NEU.FTZ.AND P0, PT, R13, R156.reuse, PT ;  /* 0x0000009c0d00720b */ /* 0x080fe40003f1d000 */
[----:B0-----:R-:W-:Y:S02]  /*0ad0*/  MOV R10, R156 ;  /* 0x0000009c000a7202 */ /* 0x001fe40000000f00 */
[----:B------:R-:W-:-:S13]  /*0ae0*/  ISETP.GE.OR P0, PT, R9, R92, P0 ;  /* 0x0000005c0900720c */ /* 0x000fda0000706670 */
[----:B------:R-:W-:Y:S05]  /*0af0*/  @P0 BRA `(.L_x_7160) ;  /* 0x0000000000080947 */ /* 0x000fea0003800000 */
.L_x_7159:
[----:B0-----:R-:W-:Y:S02]  /*0b00*/  IMAD.MOV.U32 R10, RZ, RZ, R13 ;  /* 0x000000ffff0a7224 */ /* 0x001fe400078e000d */
[----:B------:R-:W-:-:S07]  /*0b10*/  IMAD.MOV.U32 R92, RZ, RZ, R9 ;  /* 0x000000ffff5c7224 */ /* 0x000fce00078e0009 */
.L_x_7160:
[----:B------:R-:W-:Y:S05]  /*0b20*/  BSYNC.RECONVERGENT B1 ;  /* 0x0000000000017941 */ /* 0x000fea0003800200 */
.L_x_7158:
[----:B------:R-:W-:Y:S01]  /*0b30*/  FSETP.GT.FTZ.AND P0, PT, R10, R35, PT ;  /* 0x000000230a00720b */ /* 0x000fe20003f14000 */
[----:B------:R-:W-:Y:S03]  /*0b40*/  BSSY.RECONVERGENT B1, `(.L_x_7161) ;  /* 0x000000c000017945 */ /* 0x000fe60003800200 */
[----:B------:R-:W-:-:S13]  /*0b50*/  ISETP.EQ.OR P0, PT, R99, -0x1, P0 ;  /* 0xffffffff6300780c */ /* 0x000fda0000702670 */
[----:B------:R-:W-:Y:S05]  /*0b60*/  @P0 BRA `(.L_x_7162) ;  /* 0x0000000000140947 */ /* 0x000fea0003800000 */
[----:B------:R-:W-:Y:S01]  /*0b70*/  FSETP.NEU.FTZ.AND P0, PT, R10, R35, PT ;  /* 0x000000230a00720b */ /* 0x000fe20003f1d000 */
[----:B------:R-:W-:Y:S01]  /*0b80*/  IMAD.MOV.U32 R156, RZ, RZ, R10 ;  /* 0x000000ffff9c7224 */ /* 0x000fe200078e000a */
[-C--:B------:R-:W-:Y:S02]  /*0b90*/  MOV R11, R99.reuse ;  /* 0x00000063000b7202 */ /* 0x080fe40000000f00 */
[----:B------:R-:W-:-:S13]  /*0ba0*/  ISETP.GE.OR P0, PT, R92, R99, P0 ;  /* 0x000000635c00720c */ /* 0x000fda0000706670 */
[----:B------:R-:W-:Y:S05]  /*0bb0*/  @P0 BRA `(.L_x_7163) ;  /* 0x0000000000100947 */ /* 0x000fea0003800000 */
.L_x_7162:
[----:B------:R-:W-:Y:S02]  /*0bc0*/  IMAD.MOV.U32 R156, RZ, RZ, R35 ;  /* 0x000000ffff9c7224 */ /* 0x000fe400078e0023 */
[----:B------:R-:W-:Y:S01]  /*0bd0*/  IMAD.MOV.U32 R11, RZ, RZ, R92 ;  /* 0x000000ffff0b7224 */ /* 0x000fe200078e005c */
[----:B------:R-:W-:Y:S01]  /*0be0*/  MOV R92, R99 ;  /* 0x00000063005c7202 */ /* 0x000fe20000000f00 */
[----:B------:R-:W-:-:S07]  /*0bf0*/  IMAD.MOV.U32 R35, RZ, RZ, R10 ;  /* 0x000000ffff237224 */ /* 0x000fce00078e000a */
.L_x_7163:
[----:B------:R-:W-:Y:S05]  /*0c00*/  BSYNC.RECONVERGENT B1 ;  /* 0x0000000000017941 */ /* 0x000fea0003800200 */
.L_x_7161:
        /* <DEDUP_REMOVED lines=8> */
[----:B------:R-:W-:-:S12]  /*0c90*/  IMAD.MOV.U32 R99, RZ, RZ, R11 ;  /* 0x000000ffff637224 */ /* 0x000fd800078e000b */
[----:B------:R-:W-:Y:S05]  /*0ca0*/  @P0 BRA `(.L_x_7166) ;  /* 0x0000000000100947 */ /* 0x000fea0003800000 */
.L_x_7165:
[----:B------:R-:W-:Y:S01]  /*0cb0*/  MOV R10, R35 ;  /* 0x00000023000a7202 */ /* 0x000fe20000000f00 */
[----:B------:R-:W-:Y:S02]  /*0cc0*/  IMAD.MOV.U32 R12, RZ, RZ, R11 ;  /* 0x000000ffff0c7224 */ /* 0x000fe400078e000b */
[----:B------:R-:W-:Y:S02]  /*0cd0*/  IMAD.MOV.U32 R35, RZ, RZ, R34 ;  /* 0x000000ffff237224 */ /* 0x000fe400078e0022 */
[----:B------:R-:W-:-:S07]  /*0ce0*/  IMAD.MOV.U32 R99, RZ, RZ, R98 ;  /* 0x000000ffff637224 */ /* 0x000fce00078e0062 */
.L_x_7166:
[----:B------:R-:W-:Y:S05]  /*0cf0*/  BSYNC.RECONVERGENT B1 ;  /* 0x0000000000017941 */ /* 0x000fea0003800200 */
.L_x_7164:
        /* <DEDUP_REMOVED lines=11> */
.L_x_7168:
[----:B------:R-:W-:Y:S01]  /*0db0*/  MOV R11, R10 ;  /* 0x0000000a000b7202 */ /* 0x000fe20000000f00 */
[----:B------:R-:W-:Y:S02]  /*0dc0*/  IMAD.MOV.U32 R13, RZ, RZ, R12 ;  /* 0x000000ffff0d7224 */ /* 0x000fe400078e000c */
[----:B------:R-:W-:Y:S02]  /*0dd0*/  IMAD.MOV.U32 R34, RZ, RZ, R33 ;  /* 0x000000ffff227224 */ /* 0x000fe400078e0021 */
[----:B------:R-:W-:-:S07]  /*0de0*/  IMAD.MOV.U32 R98, RZ, RZ, R97 ;  /* 0x000000ffff627224 */ /* 0x000fce00078e0061 */
.L_x_7169:
[----:B------:R-:W-:Y:S05]  /*0df0*/  BSYNC.RECONVERGENT B1 ;  /* 0x0000000000017941 */ /* 0x000fea0003800200 */
.L_x_7167:
        /* <DEDUP_REMOVED lines=11> */
.L_x_7171:
[----:B------:R-:W-:Y:S01]  /*0eb0*/  MOV R10, R11 ;  /* 0x0000000b000a7202 */ /* 0x000fe20000000f00 */
[----:B------:R-:W-:Y:S02]  /*0ec0*/  IMAD.MOV.U32 R12, RZ, RZ, R13 ;  /* 0x000000ffff0c7224 */ /* 0x000fe400078e000d */
[----:B------:R-:W-:Y:S02]  /*0ed0*/  IMAD.MOV.U32 R33, RZ, RZ, R32 ;  /* 0x000000ffff217224 */ /* 0x000fe400078e0020 */
[----:B------:R-:W-:-:S07]  /*0ee0*/  IMAD.MOV.U32 R97, RZ, RZ, R96 ;  /* 0x000000ffff617224 */ /* 0x000fce00078e0060 */
.L_x_7172:
[----:B------:R-:W-:Y:S05]  /*0ef0*/  BSYNC.RECONVERGENT B1 ;  /* 0x0000000000017941 */ /* 0x000fea0003800200 */
.L_x_7170:
        /* <DEDUP_REMOVED lines=11> */
.L_x_7174:
[----:B------:R-:W-:Y:S01]  /*0fb0*/  MOV R11, R10 ;  /* 0x0000000a000b7202 */ /* 0x000fe20000000f00 */
[----:B------:R-:W-:Y:S02]  /*0fc0*/  IMAD.MOV.U32 R13, RZ, RZ, R12 ;  /* 0x000000ffff0d7224 */ /* 0x000fe400078e000c */
[----:B------:R-:W-:Y:S02]  /*0fd0*/  IMAD.MOV.U32 R32, RZ, RZ, R39 ;  /* 0x000000ffff207224 */ /* 0x000fe400078e0027 */
[----:B------:R-:W-:-:S07]  /*0fe0*/  IMAD.MOV.U32 R96, RZ, RZ, R103 ;  /* 0x000000ffff607224 */ /* 0x000fce00078e0067 */
.L_x_7175:
[----:B------:R-:W-:Y:S05]  /*0ff0*/  BSYNC.RECONVERGENT B1 ;  /* 0x0000000000017941 */ /* 0x000fea0003800200 */
.L_x_7173:
        /* <DEDUP_REMOVED lines=11> */
.L_x_7177:
[----:B------:R-:W-:Y:S01]  /*10b0*/  MOV R10, R11 ;  /* 0x0000000b000a7202 */ /* 0x000fe20000000f00 */
[----:B------:R-:W-:Y:S02]  /*10c0*/  IMAD.MOV.U32 R12, RZ, RZ, R13 ;  /* 0x000000ffff0c7224 */ /* 0x000fe400078e000d */
[----:B------:R-:W-:Y:S02]  /*10d0*/  IMAD.MOV.U32 R39, RZ, RZ, R38 ;  /* 0x000000ffff277224 */ /* 0x000fe400078e0026 */
[----:B------:R-:W-:-:S07]  /*10e0*/  IMAD.MOV.U32 R103, RZ, RZ, R102 ;  /* 0x000000ffff677224 */ /* 0x000fce00078e0066 */
.L_x_7178:
[----:B------:R-:W-:Y:S05]  /*10f0*/  BSYNC.RECONVERGENT B1 ;  /* 0x0000000000017941 */ /* 0x000fea0003800200 */
.L_x_7176:
        /* <DEDUP_REMOVED lines=11> */
.L_x_7180:
[----:B------:R-:W-:Y:S01]  /*11b0*/  MOV R11, R10 ;  /* 0x0000000a000b7202 */ /* 0x000fe20000000f00 */
[----:B------:R-:W-:Y:S02]  /*11c0*/  IMAD.MOV.U32 R13, RZ, RZ, R12 ;  /* 0x000000ffff0d7224 */ /* 0x000fe400078e000c */
[----:B------:R-:W-:Y:S02]  /*11d0*/  IMAD.MOV.U32 R38, RZ, RZ, R37 ;  /* 0x000000ffff267224 */ /* 0x000fe400078e0025 */
[----:B------:R-:W-:-:S07]  /*11e0*/  IMAD.MOV.U32 R102, RZ, RZ, R101 ;  /* 0x000000ffff667224 */ /* 0x000fce00078e0065 */
.L_x_7181:
[----:B------:R-:W-:Y:S05]  /*11f0*/  BSYNC.RECONVERGENT B1 ;  /* 0x0000000000017941 */ /* 0x000fea0003800200 */
.L_x_7179:
        /* <DEDUP_REMOVED lines=11> */
.L_x_7183:
[----:B------:R-:W-:Y:S01]  /*12b0*/  MOV R10, R11 ;  /* 0x0000000b000a7202 */ /* 0x000fe20000000f00 */
[----:B------:R-:W-:Y:S02]  /*12c0*/  IMAD.MOV.U32 R12, RZ, RZ, R13 ;  /* 0x000000ffff0c7224 */ /* 0x000fe400078e000d */
[----:B------:R-:W-:Y:S02]  /*12d0*/  IMAD.MOV.U32 R37, RZ, RZ, R36 ;  /* 0x000000ffff257224 */ /* 0x000fe400078e0024 */
[----:B------:R-:W-:-:S07]  /*12e0*/  IMAD.MOV.U32 R101, RZ, RZ, R100 ;  /* 0x000000ffff657224 */ /* 0x000fce00078e0064 */
.L_x_7184:
[----:B------:R-:W-:Y:S05]  /*12f0*/  BSYNC.RECONVERGENT B1 ;  /* 0x0000000000017941 */ /* 0x000fea0003800200 */
.L_x_7182:
        /* <DEDUP_REMOVED lines=11> */
.L_x_7186:
[----:B------:R-:W-:Y:S01]  /*13b0*/  MOV R11, R10 ;  /* 0x0000000a000b7202 */ /* 0x000fe20000000f00 */
[----:B------:R-:W-:Y:S02]  /*13c0*/  IMAD.MOV.U32 R13, RZ, RZ, R12 ;  /* 0x000000ffff0d7224 */ /* 0x000fe400078e000c */
[----:B------:R-:W-:Y:S02]  /*13d0*/  IMAD.MOV.U32 R36, RZ, RZ, R43 ;  /* 0x000000ffff247224 */ /* 0x000fe400078e002b */
[----:B------:R-:W-:-:S07]  /*13e0*/  IMAD.MOV.U32 R100, RZ, RZ, R107 ;  /* 0x000000ffff647224 */ /* 0x000fce00078e006b */
.L_x_7187:
[----:B------:R-:W-:Y:S05]  /*13f0*/  BSYNC.RECONVERGENT B1 ;  /* 0x0000000000017941 */ /* 0x000fea0003800200 */
.L_x_7185:
        /* <DEDUP_REMOVED lines=11> */
.L_x_7189:
[----:B------:R-:W-:Y:S01]  /*14b0*/  MOV R10, R11 ;  /* 0x0000000b000a7202 */ /* 0x000fe20000000f00 */
[----:B------:R-:W-:Y:S02]  /*14c0*/  IMAD.MOV.U32 R12, RZ, RZ, R13 ;  /* 0x000000ffff0c7224 */ /* 0x000fe400078e000d */
[----:B------:R-:W-:Y:S02]  /*14d0*/  IMAD.MOV.U32 R43, RZ, RZ, R42 ;  /* 0x000000ffff2b7224 */ /* 0x000fe400078e002a */
[----:B------:R-:W-:-:S07]  /*14e0*/  IMAD.MOV.U32 R107, RZ, RZ, R106 ;  /* 0x000000ffff6b7224 */ /* 0x000fce00078e006a */
.L_x_7190:
[----:B------:R-:W-:Y:S05]  /*14f0*/  BSYNC.RECONVERGENT B1 ;  /* 0x0000000000017941 */ /* 0x000fea0003800200 */
.L_x_7188:
        /* <DEDUP_REMOVED lines=11> */
.L_x_7192:
[----:B------:R-:W-:Y:S01]  /*15b0*/  MOV R11, R10 ;  /* 0x0000000a000b7202 */ /* 0x000fe20000000f00 */
[----:B------:R-:W-:Y:S02]  /*15c0*/  IMAD.MOV.U32 R13, RZ, RZ, R12 ;  /* 0x000000ffff0d7224 */ /* 0x000fe400078e000c */
[----:B------:R-:W-:Y:S02]  /*15d0*/  IMAD.MOV.U32 R42, RZ, RZ, R41 ;  /* 0x000000ffff2a7224 */ /* 0x000fe400078e0029 */
[----:B------:R-:W-:-:S07]  /*15e0*/  IMAD.MOV.U32 R106, RZ, RZ, R105 ;  /* 0x000000ffff6a7224 */ /* 0x000fce00078e0069 */
.L_x_7193:
[----:B------:R-:W-:Y:S05]  /*15f0*/  BSYNC.RECONVERGENT B1 ;  /* 0x0000000000017941 */ /* 0x000fea0003800200 */
.L_x_7191:
        /* <DEDUP_REMOVED lines=11> */
.L_x_7195:
[----:B------:R-:W-:Y:S01]  /*16b0*/  MOV R10, R11 ;  /* 0x0000000b000a7202 */ /* 0x000fe20000000f00 */
[----:B------:R-:W-:Y:S02]  /*16c0*/  IMAD.MOV.U32 R12, RZ, RZ, R13 ;  /* 0x000000ffff0c7224 */ /* 0x000fe400078e000d */
[----:B------:R-:W-:Y:S02]  /*16d0*/  IMAD.MOV.U32 R41, RZ, RZ, R40 ;  /* 0x000000ffff297224 */ /* 0x000fe400078e0028 */
[----:B------:R-:W-:-:S07]  /*16e0*/  IMAD.MOV.U32 R105, RZ, RZ, R104 ;  /* 0x000000ffff697224 */ /* 0x000fce00078e0068 */
.L_x_7196:
[----:B------:R-:W-:Y:S05]  /*16f0*/  BSYNC.RECONVERGENT B1 ;  /* 0x0000000000017941 */ /* 0x000fea0003800200 */
.L_x_7194:
        /* <DEDUP_REMOVED lines=11> */
.L_x_7198:
[----:B------:R-:W-:Y:S01]  /*17b0*/  MOV R11, R10 ;  /* 0x0000000a000b7202 */ /* 0x000fe20000000f00 */
[----:B------:R-:W-:Y:S02]  /*17c0*/  IMAD.MOV.U32 R13, RZ, RZ, R12 ;  /* 0x000000ffff0d7224 */ /* 0x000fe400078e000c */
[----:B------:R-:W-:Y:S02]  /*17d0*/  IMAD.MOV.U32 R40, RZ, RZ, R47 ;  /* 0x000000ffff287224 */ /* 0x000fe400078e002f */
[----:B------:R-:W-:-:S07]  /*17e0*/  IMAD.MOV.U32 R104, RZ, RZ, R111 ;  /* 0x000000ffff687224 */ /* 0x000fce00078e006f */
.L_x_7199:
[----:B------:R-:W-:Y:S05]  /*17f0*/  BSYNC.RECONVERGENT B1 ;  /* 0x0000000000017941 */ /* 0x000fea0003800200 */
.L_x_7197:
        /* <DEDUP_REMOVED lines=11> */
.L_x_7201:
[----:B------:R-:W-:Y:S01]  /*18b0*/  MOV R10, R11 ;  /* 0x0000000b000a7202 */ /* 0x000fe20000000f00 */
[----:B------:R-:W-:Y:S02]  /*18c0*/  IMAD.MOV.U32 R12, RZ, RZ, R13 ;  /* 0x000000ffff0c7224 */ /* 0x000fe400078e000d */
[----:B------:R-:W-:Y:S02]  /*18d0*/  IMAD.MOV.U32 R47, RZ, RZ, R46 ;  /* 0x000000ffff2f7224 */ /* 0x000fe400078e002e */
[----:B------:R-:W-:-:S07]  /*18e0*/  IMAD.MOV.U32 R111, RZ, RZ, R110 ;  /* 0x000000ffff6f7224 */ /* 0x000fce00078e006e */
.L_x_7202:
[----:B------:R-:W-:Y:S05]  /*18f0*/  BSYNC.RECONVERGENT B1 ;  /* 0x0000000000017941 */ /* 0x000fea0003800200 */
.L_x_7200:
        /* <DEDUP_REMOVED lines=11> */
.L_x_7204:
[----:B------:R-:W-:Y:S01]  /*19b0*/  MOV R11, R10 ;  /* 0x0000000a000b7202 */ /* 0x000fe20000000f00 */
[----:B------:R-:W-:Y:S02]  /*19c0*/  IMAD.MOV.U32 R13, RZ, RZ, R12 ;  /* 0x000000ffff0d7224 */ /* 0x000fe400078e000c */
[----:B------:R-:W-:Y:S02]  /*19d0*/  IMAD.MOV.U32 R46, RZ, RZ, R45 ;  /* 0x000000ffff2e7224 */ /* 0x000fe400078e002d */
[----:B------:R-:W-:-:S07]  /*19e0*/  IMAD.MOV.U32 R110, RZ, RZ, R109 ;  /* 0x000000ffff6e7224 */ /* 0x000fce00078e006d */
.L_x_7205:
[----:B------:R-:W-:Y:S05]  /*19f0*/  BSYNC.RECONVERGENT B1 ;  /* 0x0000000000017941 */ /* 0x000fea0003800200 */
.L_x_7203:
        /* <DEDUP_REMOVED lines=11> */
.L_x_7207:
[----:B------:R-:W-:Y:S01]  /*1ab0*/  MOV R10, R11 ;  /* 0x0000000b000a7202 */ /* 0x000fe20000000f00 */
[----:B------:R-:W-:Y:S02]  /*1ac0*/  IMAD.MOV.U32 R12, RZ, RZ, R13 ;  /* 0x000000ffff0c7224 */ /* 0x000fe400078e000d */
[----:B------:R-:W-:Y:S02]  /*1ad0*/  IMAD.MOV.U32 R45, RZ, RZ, R44 ;  /* 0x000000ffff2d7224 */ /* 0x000fe400078e002c */
[----:B------:R-:W-:-:S07]  /*1ae0*/  IMAD.MOV.U32 R109, RZ, RZ, R108 ;  /* 0x000000ffff6d7224 */ /* 0x000fce00078e006c */
.L_x_7208:
[----:B------:R-:W-:Y:S05]  /*1af0*/  BSYNC.RECONVERGENT B1 ;  /* 0x0000000000017941 */ /* 0x000fea0003800200 */
.L_x_7206:
        /* <DEDUP_REMOVED lines=11> */
.L_x_7210:
[----:B------:R-:W-:Y:S01]  /*1bb0*/  MOV R11, R10 ;  /* 0x0000000a000b7202 */ /* 0x000fe20000000f00 */
[----:B------:R-:W-:Y:S02]  /*1bc0*/  IMAD.MOV.U32 R13, RZ, RZ, R12 ;  /* 0x000000ffff0d7224 */ /* 0x000fe400078e000c */
[----:B------:R-:W-:Y:S02]  /*1bd0*/  IMAD.MOV.U32 R44, RZ, RZ, R51 ;  /* 0x000000ffff2c7224 */ /* 0x000fe400078e0033 */
[----:B------:R-:W-:-:S07]  /*1be0*/  IMAD.MOV.U32 R108, RZ, RZ, R115 ;  /* 0x000000ffff6c7224 */ /* 0x000fce00078e0073 */
.L_x_7211:
[----:B------:R-:W-:Y:S05]  /*1bf0*/  BSYNC.RECONVERGENT B1 ;  /* 0x0000000000017941 */ /* 0x000fea0003800200 */
.L_x_7209:
        /* <DEDUP_REMOVED lines=11> */
.L_x_7213:
[----:B------:R-:W-:Y:S01]  /*1cb0*/  MOV R10, R11 ;  /* 0x0000000b000a7202 */ /* 0x000fe20000000f00 */
[----:B------:R-:W-:Y:S02]  /*1cc0*/  IMAD.MOV.U32 R12, RZ, RZ, R13 ;  /* 0x000000ffff0c7224 */ /* 0x000fe400078e000d */
[----:B------:R-:W-:Y:S02]  /*1cd0*/  IMAD.MOV.U32 R51, RZ, RZ, R50 ;  /* 0x000000ffff337224 */ /* 0x000fe400078e0032 */
[----:B------:R-:W-:-:S07]  /*1ce0*/  IMAD.MOV.U32 R115, RZ, RZ, R114 ;  /* 0x000000ffff737224 */ /* 0x000fce00078e0072 */
.L_x_7214:
[----:B------:R-:W-:Y:S05]  /*1cf0*/  BSYNC.RECONVERGENT B1 ;  /* 0x0000000000017941 */ /* 0x000fea0003800200 */
.L_x_7212:
        /* <DEDUP_REMOVED lines=11> */
.L_x_7216:
[----:B------:R-:W-:Y:S01]  /*1db0*/  MOV R11, R10 ;  /* 0x0000000a000b7202 */ /* 0x000fe20000000f00 */
[----:B------:R-:W-:Y:S02]  /*1dc0*/  IMAD.MOV.U32 R13, RZ, RZ, R12 ;  /* 0x000000ffff0d7224 */ /* 0x000fe400078e000c */
[----:B------:R-:W-:Y:S02]  /*1dd0*/  IMAD.MOV.U32 R50, RZ, RZ, R49 ;  /* 0x000000ffff327224 */ /* 0x000fe400078e0031 */
[----:B------:R-:W-:-:S07]  /*1de0*/  IMAD.MOV.U32 R114, RZ, RZ, R113 ;  /* 0x000000ffff727224 */ /* 0x000fce00078e0071 */
.L_x_7217:
[----:B------:R-:W-:Y:S05]  /*1df0*/  BSYNC.RECONVERGENT B1 ;  /* 0x0000000000017941 */ /* 0x000fea0003800200 */
.L_x_7215:
        /* <DEDUP_REMOVED lines=11> */
.L_x_7219:
[----:B------:R-:W-:Y:S01]  /*1eb0*/  MOV R10, R11 ;  /* 0x0000000b000a7202 */ /* 0x000fe20000000f00 */
[----:B------:R-:W-:Y:S02]  /*1ec0*/  IMAD.MOV.U32 R12, RZ, RZ, R13 ;  /* 0x000000ffff0c7224 */ /* 0x000fe400078e000d */
[----:B------:R-:W-:Y:S02]  /*1ed0*/  IMAD.MOV.U32 R49, RZ, RZ, R48 ;  /* 0x000000ffff317224 */ /* 0x000fe400078e0030 */
[----:B------:R-:W-:-:S07]  /*1ee0*/  IMAD.MOV.U32 R113, RZ, RZ, R112 ;  /* 0x000000ffff717224 */ /* 0x000fce00078e0070 */
.L_x_7220:
[----:B------:R-:W-:Y:S05]  /*1ef0*/  BSYNC.RECONVERGENT B1 ;  /* 0x0000000000017941 */ /* 0x000fea0003800200 */
.L_x_7218:
        /* <DEDUP_REMOVED lines=11> */
.L_x_7222:
[----:B------:R-:W-:Y:S01]  /*1fb0*/  MOV R11, R10 ;  /* 0x0000000a000b7202 */ /* 0x000fe20000000f00 */
[----:B------:R-:W-:Y:S02]  /*1fc0*/  IMAD.MOV.U32 R13, RZ, RZ, R12 ;  /* 0x000000ffff0d7224 */ /* 0x000fe400078e000c */
[----:B------:R-:W-:Y:S02]  /*1fd0*/  IMAD.MOV.U32 R48, RZ, RZ, R55 ;  /* 0x000000ffff307224 */ /* 0x000fe400078e0037 */
[----:B------:R-:W-:-:S07]  /*1fe0*/  IMAD.MOV.U32 R112, RZ, RZ, R119 ;  /* 0x000000ffff707224 */ /* 0x000fce00078e0077 */
.L_x_7223:
[----:B------:R-:W-:Y:S05]  /*1ff0*/  BSYNC.RECONVERGENT B1 ;  /* 0x0000000000017941 */ /* 0x000fea0003800200 */
.L_x_7221:
        /* <DEDUP_REMOVED lines=11> */
.L_x_7225:
[----:B------:R-:W-:Y:S01]  /*20b0*/  MOV R10, R11 ;  /* 0x0000000b000a7202 */ /* 0x000fe20000000f00 */
[----:B------:R-:W-:Y:S02]  /*20c0*/  IMAD.MOV.U32 R12, RZ, RZ, R13 ;  /* 0x000000ffff0c7224 */ /* 0x000fe400078e000d */
[----:B------:R-:W-:Y:S02]  /*20d0*/  IMAD.MOV.U32 R55, RZ, RZ, R54 ;  /* 0x000000ffff377224 */ /* 0x000fe400078e0036 */
[----:B------:R-:W-:-:S07]  /*20e0*/  IMAD.MOV.U32 R119, RZ, RZ, R118 ;  /* 0x000000ffff777224 */ /* 0x000fce00078e0076 */
.L_x_7226:
[----:B------:R-:W-:Y:S05]  /*20f0*/  BSYNC.RECONVERGENT B1 ;  /* 0x0000000000017941 */ /* 0x000fea0003800200 */
.L_x_7224:
        /* <DEDUP_REMOVED lines=11> */
.L_x_7228:
[----:B------:R-:W-:Y:S01]  /*21b0*/  MOV R11, R10 ;  /* 0x0000000a000b7202 */ /* 0x000fe20000000f00 */
[----:B------:R-:W-:Y:S02]  /*21c0*/  IMAD.MOV.U32 R13, RZ, RZ, R12 ;  /* 0x000000ffff0d7224 */ /* 0x000fe400078e000c */
[----:B------:R-:W-:Y:S02]  /*21d0*/  IMAD.MOV.U32 R54, RZ, RZ, R53 ;  /* 0x000000ffff367224 */ /* 0x000fe400078e0035 */
[----:B------:R-:W-:-:S07]  /*21e0*/  IMAD.MOV.U32 R118, RZ, RZ, R117 ;  /* 0x000000ffff767224 */ /* 0x000fce00078e0075 */
.L_x_7229:
[----:B------:R-:W-:Y:S05]  /*21f0*/  BSYNC.RECONVERGENT B1 ;  /* 0x0000000000017941 */ /* 0x000fea0003800200 */
.L_x_7227:
        /* <DEDUP_REMOVED lines=11> */
.L_x_7231:
[----:B------:R-:W-:Y:S01]  /*22b0*/  MOV R10, R11 ;  /* 0x0000000b000a7202 */ /* 0x000fe20000000f00 */
[----:B------:R-:W-:Y:S02]  /*22c0*/  IMAD.MOV.U32 R12, RZ, RZ, R13 ;  /* 0x000000ffff0c7224 */ /* 0x000fe400078e000d */
[----:B------:R-:W-:Y:S02]  /*22d0*/  IMAD.MOV.U32 R53, RZ, RZ, R52 ;  /* 0x000000ffff357224 */ /* 0x000fe400078e0034 */
[----:B------:R-:W-:-:S07]  /*22e0*/  IMAD.MOV.U32 R117, RZ, RZ, R116 ;  /* 0x000000ffff757224 */ /* 0x000fce00078e0074 */
.L_x_7232:
[----:B------:R-:W-:Y:S05]  /*22f0*/  BSYNC.RECONVERGENT B1 ;  /* 0x0000000000017941 */ /* 0x000fea0003800200 */
.L_x_7230:
        /* <DEDUP_REMOVED lines=11> */
.L_x_7234:
[----:B------:R-:W-:Y:S01]  /*23b0*/  MOV R11, R10 ;  /* 0x0000000a000b7202 */ /* 0x000fe20000000f00 */
[----:B------:R-:W-:Y:S02]  /*23c0*/  IMAD.MOV.U32 R13, RZ, RZ, R12 ;  /* 0x000000ffff0d7224 */ /* 0x000fe400078e000c */
[----:B------:R-:W-:Y:S02]  /*23d0*/  IMAD.MOV.U32 R52, RZ, RZ, R59 ;  /* 0x000000ffff347224 */ /* 0x000fe400078e003b */
[----:B------:R-:W-:-:S07]  /*23e0*/  IMAD.MOV.U32 R116, RZ, RZ, R123 ;  /* 0x000000ffff747224 */ /* 0x000fce00078e007b */
.L_x_7235:
[----:B------:R-:W-:Y:S05]  /*23f0*/  BSYNC.RECONVERGENT B1 ;  /* 0x0000000000017941 */ /* 0x000fea0003800200 */
.L_x_7233:
        /* <DEDUP_REMOVED lines=11> */
.L_x_7237:
[----:B------:R-:W-:Y:S01]  /*24b0*/  MOV R10, R11 ;  /* 0x0000000b000a7202 */ /* 0x000fe20000000f00 */
[----:B------:R-:W-:Y:S02]  /*24c0*/  IMAD.MOV.U32 R12, RZ, RZ, R13 ;  /* 0x000000ffff0c7224 */ /* 0x000fe400078e000d */
[----:B------:R-:W-:Y:S02]  /*24d0*/  IMAD.MOV.U32 R59, RZ, RZ, R58 ;  /* 0x000000ffff3b7224 */ /* 0x000fe400078e003a */
[----:B------:R-:W-:-:S07]  /*24e0*/  IMAD.MOV.U32 R123, RZ, RZ, R122 ;  /* 0x000000ffff7b7224 */ /* 0x000fce00078e007a */
.L_x_7238:
[----:B------:R-:W-:Y:S05]  /*24f0*/  BSYNC.RECONVERGENT B1 ;  /* 0x0000000000017941 */ /* 0x000fea0003800200 */
.L_x_7236:
        /* <DEDUP_REMOVED lines=11> */
.L_x_7240:
[----:B------:R-:W-:Y:S01]  /*25b0*/  MOV R11, R10 ;  /* 0x0000000a000b7202 */ /* 0x000fe20000000f00 */
[----:B------:R-:W-:Y:S02]  /*25c0*/  IMAD.MOV.U32 R13, RZ, RZ, R12 ;  /* 0x000000ffff0d7224 */ /* 0x000fe400078e000c */
[----:B------:R-:W-:Y:S02]  /*25d0*/  IMAD.MOV.U32 R58, RZ, RZ, R57 ;  /* 0x000000ffff3a7224 */ /* 0x000fe400078e0039 */
[----:B------:R-:W-:-:S07]  /*25e0*/  IMAD.MOV.U32 R122, RZ, RZ, R121 ;  /* 0x000000ffff7a7224 */ /* 0x000fce00078e0079 */
.L_x_7241:
[----:B------:R-:W-:Y:S05]  /*25f0*/  BSYNC.RECONVERGENT B1 ;  /* 0x0000000000017941 */ /* 0x000fea0003800200 */
.L_x_7239:
        /* <DEDUP_REMOVED lines=11> */
.L_x_7243:
[----:B------:R-:W-:Y:S01]  /*26b0*/  MOV R10, R11 ;  /* 0x0000000b000a7202 */ /* 0x000fe20000000f00 */
[----:B------:R-:W-:Y:S02]  /*26c0*/  IMAD.MOV.U32 R12, RZ, RZ, R13 ;  /* 0x000000ffff0c7224 */ /* 0x000fe400078e000d */
[----:B------:R-:W-:Y:S02]  /*26d0*/  IMAD.MOV.U32 R57, RZ, RZ, R56 ;  /* 0x000000ffff397224 */ /* 0x000fe400078e0038 */
[----:B------:R-:W-:-:S07]  /*26e0*/  IMAD.MOV.U32 R121, RZ, RZ, R120 ;  /* 0x000000ffff797224 */ /* 0x000fce00078e0078 */
.L_x_7244:
[----:B------:R-:W-:Y:S05]  /*26f0*/  BSYNC.RECONVERGENT B1 ;  /* 0x0000000000017941 */ /* 0x000fea0003800200 */
.L_x_7242:
        /* <DEDUP_REMOVED lines=11> */
.L_x_7246:
[----:B------:R-:W-:Y:S01]  /*27b0*/  MOV R11, R10 ;  /* 0x0000000a000b7202 */ /* 0x000fe20000000f00 */
[----:B------:R-:W-:Y:S02]  /*27c0*/  IMAD.MOV.U32 R13, RZ, RZ, R12 ;  /* 0x000000ffff0d7224 */ /* 0x000fe400078e000c */
[----:B------:R-:W-:Y:S02]  /*27d0*/  IMAD.MOV.U32 R56, RZ, RZ, R63 ;  /* 0x000000ffff387224 */ /* 0x000fe400078e003f */
[----:B------:R-:W-:-:S07]  /*27e0*/  IMAD.MOV.U32 R120, RZ, RZ, R127 ;  /* 0x000000ffff787224 */ /* 0x000fce00078e007f */
.L_x_7247:
[----:B------:R-:W-:Y:S05]  /*27f0*/  BSYNC.RECONVERGENT B1 ;  /* 0x0000000000017941 */ /* 0x000fea0003800200 */
.L_x_7245:
        /* <DEDUP_REMOVED lines=11> */
.L_x_7249:
[----:B------:R-:W-:Y:S01]  /*28b0*/  MOV R10, R11 ;  /* 0x0000000b000a7202 */ /* 0x000fe20000000f00 */
[----:B------:R-:W-:Y:S02]  /*28c0*/  IMAD.MOV.U32 R12, RZ, RZ, R13 ;  /* 0x000000ffff0c7224 */ /* 0x000fe400078e000d */
[----:B------:R-:W-:Y:S02]  /*28d0*/  IMAD.MOV.U32 R63, RZ, RZ, R62 ;  /* 0x000000ffff3f7224 */ /* 0x000fe400078e003e */
[----:B------:R-:W-:-:S07]  /*28e0*/  IMAD.MOV.U32 R127, RZ, RZ, R126 ;  /* 0x000000ffff7f7224 */ /* 0x000fce00078e007e */
.L_x_7250:
[----:B------:R-:W-:Y:S05]  /*28f0*/  BSYNC.RECONVERGENT B1 ;  /* 0x0000000000017941 */ /* 0x000fea0003800200 */
.L_x_7248:
        /* <DEDUP_REMOVED lines=11> */
.L_x_7252:
[----:B------:R-:W-:Y:S01]  /*29b0*/  MOV R11, R10 ;  /* 0x0000000a000b7202 */ /* 0x000fe20000000f00 */
[----:B------:R-:W-:Y:S02]  /*29c0*/  IMAD.MOV.U32 R13, RZ, RZ, R12 ;  /* 0x000000ffff0d7224 */ /* 0x000fe400078e000c */
[----:B------:R-:W-:Y:S02]  /*29d0*/  IMAD.MOV.U32 R62, RZ, RZ, R61 ;  /* 0x000000ffff3e7224 */ /* 0x000fe400078e003d */
[----:B------:R-:W-:-:S07]  /*29e0*/  IMAD.MOV.U32 R126, RZ, RZ, R125 ;  /* 0x000000ffff7e7224 */ /* 0x000fce00078e007d */
.L_x_7253:
[----:B------:R-:W-:Y:S05]  /*29f0*/  BSYNC.RECONVERGENT B1 ;  /* 0x0000000000017941 */ /* 0x000fea0003800200 */
.L_x_7251:
        /* <DEDUP_REMOVED lines=11> */
.L_x_7255:
[----:B------:R-:W-:Y:S01]  /*2ab0*/  MOV R10, R11 ;  /* 0x0000000b000a7202 */ /* 0x000fe20000000f00 */
[----:B------:R-:W-:Y:S02]  /*2ac0*/  IMAD.MOV.U32 R12, RZ, RZ, R13 ;  /* 0x000000ffff0c7224 */ /* 0x000fe400078e000d */
[----:B------:R-:W-:Y:S02]  /*2ad0*/  IMAD.MOV.U32 R61, RZ, RZ, R60 ;  /* 0x000000ffff3d7224 */ /* 0x000fe400078e003c */
[----:B------:R-:W-:-:S07]  /*2ae0*/  IMAD.MOV.U32 R125, RZ, RZ, R124 ;  /* 0x000000ffff7d7224 */ /* 0x000fce00078e007c */
.L_x_7256:
[----:B------:R-:W-:Y:S05]  /*2af0*/  BSYNC.RECONVERGENT B1 ;  /* 0x0000000000017941 */ /* 0x000fea0003800200 */
.L_x_7254:
        /* <DEDUP_REMOVED lines=11> */
.L_x_7258:
[----:B------:R-:W-:Y:S01]  /*2bb0*/  MOV R11, R10 ;  /* 0x0000000a000b7202 */ /* 0x000fe20000000f00 */
[----:B------:R-:W-:Y:S02]  /*2bc0*/  IMAD.MOV.U32 R13, RZ, RZ, R12 ;  /* 0x000000ffff0d7224 */ /* 0x000fe400078e000c */
[----:B------:R-:W-:Y:S02]  /*2bd0*/  IMAD.MOV.U32 R60, RZ, RZ, R67 ;  /* 0x000000ffff3c7224 */ /* 0x000fe400078e0043 */
[----:B------:R-:W-:-:S07]  /*2be0*/  IMAD.MOV.U32 R124, RZ, RZ, R131 ;  /* 0x000000ffff7c7224 */ /* 0x000fce00078e0083 */
.L_x_7259:
[----:B------:R-:W-:Y:S05]  /*2bf0*/  BSYNC.RECONVERGENT B1 ;  /* 0x0000000000017941 */ /* 0x000fea0003800200 */
.L_x_7257:
        /* <DEDUP_REMOVED lines=11> */
.L_x_7261:
[----:B------:R-:W-:Y:S01]  /*2cb0*/  MOV R10, R11 ;  /* 0x0000000b000a7202 */ /* 0x000fe20000000f00 */
[----:B------:R-:W-:Y:S02]  /*2cc0*/  IMAD.MOV.U32 R12, RZ, RZ, R13 ;  /* 0x000000ffff0c7224 */ /* 0x000fe400078e000d */
[----:B------:R-:W-:Y:S02]  /*2cd0*/  IMAD.MOV.U32 R67, RZ, RZ, R66 ;  /* 0x000000ffff437224 */ /* 0x000fe400078e0042 */
[----:B------:R-:W-:-:S07]  /*2ce0*/  IMAD.MOV.U32 R131, RZ, RZ, R130 ;  /* 0x000000ffff837224 */ /* 0x000fce00078e0082 */
.L_x_7262:
[----:B------:R-:W-:Y:S05]  /*2cf0*/  BSYNC.RECONVERGENT B1 ;  /* 0x0000000000017941 */ /* 0x000fea0003800200 */
.L_x_7260:
        /* <DEDUP_REMOVED lines=11> */
.L_x_7264:
[----:B------:R-:W-:Y:S01]  /*2db0*/  MOV R11, R10 ;  /* 0x0000000a000b7202 */ /* 0x000fe20000000f00 */
[----:B------:R-:W-:Y:S02]  /*2dc0*/  IMAD.MOV.U32 R13, RZ, RZ, R12 ;  /* 0x000000ffff0d7224 */ /* 0x000fe400078e000c */
[----:B------:R-:W-:Y:S02]  /*2dd0*/  IMAD.MOV.U32 R66, RZ, RZ, R65 ;  /* 0x000000ffff427224 */ /* 0x000fe400078e0041 */
[----:B------:R-:W-:-:S07]  /*2de0*/  IMAD.MOV.U32 R130, RZ, RZ, R129 ;  /* 0x000000ffff827224 */ /* 0x000fce00078e0081 */
.L_x_7265:
[----:B------:R-:W-:Y:S05]  /*2df0*/  BSYNC.RECONVERGENT B1 ;  /* 0x0000000000017941 */ /* 0x000fea0003800200 */
.L_x_7263:
        /* <DEDUP_REMOVED lines=11> */
.L_x_7267:
[----:B------:R-:W-:Y:S01]  /*2eb0*/  MOV R10, R11 ;  /* 0x0000000b000a7202 */ /* 0x000fe20000000f00 */
[----:B------:R-:W-:Y:S02]  /*2ec0*/  IMAD.MOV.U32 R12, RZ, RZ, R13 ;  /* 0x000000ffff0c7224 */ /* 0x000fe400078e000d */
[----:B------:R-:W-:Y:S02]  /*2ed0*/  IMAD.MOV.U32 R65, RZ, RZ, R64 ;  /* 0x000000ffff417224 */ /* 0x000fe400078e0040 */
[----:B------:R-:W-:-:S07]  /*2ee0*/  IMAD.MOV.U32 R129, RZ, RZ, R128 ;  /* 0x000000ffff817224 */ /* 0x000fce00078e0080 */
.L_x_7268:
[----:B------:R-:W-:Y:S05]  /*2ef0*/  BSYNC.RECONVERGENT B1 ;  /* 0x0000000000017941 */ /* 0x000fea0003800200 */
.L_x_7266:
        /* <DEDUP_REMOVED lines=11> */
.L_x_7270:
[----:B------:R-:W-:Y:S01]  /*2fb0*/  MOV R11, R10 ;  /* 0x0000000a000b7202 */ /* 0x000fe20000000f00 */
[----:B------:R-:W-:Y:S02]  /*2fc0*/  IMAD.MOV.U32 R13, RZ, RZ, R12 ;  /* 0x000000ffff0d7224 */ /* 0x000fe400078e000c */
[----:B------:R-:W-:Y:S02]  /*2fd0*/  IMAD.MOV.U32 R64, RZ, RZ, R71 ;  /* 0x000000ffff407224 */ /* 0x000fe400078e0047 */
[----:B------:R-:W-:-:S07]  /*2fe0*/  IMAD.MOV.U32 R128, RZ, RZ, R135 ;  /* 0x000000ffff807224 */ /* 0x000fce00078e0087 */
.L_x_7271:
[----:B------:R-:W-:Y:S05]  /*2ff0*/  BSYNC.RECONVERGENT B1 ;  /* 0x0000000000017941 */ /* 0x000fea0003800200 */
.L_x_7269:
        /* <DEDUP_REMOVED lines=11> */
.L_x_7273:
[----:B------:R-:W-:Y:S01]  /*30b0*/  MOV R10, R11 ;  /* 0x0000000b000a7202 */ /* 0x000fe20000000f00 */
[----:B------:R-:W-:Y:S02]  /*30c0*/  IMAD.MOV.U32 R12, RZ, RZ, R13 ;  /* 0x000000ffff0c7224 */ /* 0x000fe400078e000d */
[----:B------:R-:W-:Y:S02]  /*30d0*/  IMAD.MOV.U32 R71, RZ, RZ, R70 ;  /* 0x000000ffff477224 */ /* 0x000fe400078e0046 */
[----:B------:R-:W-:-:S07]  /*30e0*/  IMAD.MOV.U32 R135, RZ, RZ, R134 ;  /* 0x000000ffff877224 */ /* 0x000fce00078e0086 */
.L_x_7274:
[----:B------:R-:W-:Y:S05]  /*30f0*/  BSYNC.RECONVERGENT B1 ;  /* 0x0000000000017941 */ /* 0x000fea0003800200 */
.L_x_7272:
        /* <DEDUP_REMOVED lines=11> */
.L_x_7276:
[----:B------:R-:W-:Y:S01]  /*31b0*/  MOV R11, R10 ;  /* 0x0000000a000b7202 */ /* 0x000fe20000000f00 */
[----:B------:R-:W-:Y:S02]  /*31c0*/  IMAD.MOV.U32 R13, RZ, RZ, R12 ;  /* 0x000000ffff0d7224 */ /* 0x000fe400078e000c */
[----:B------:R-:W-:Y:S02]  /*31d0*/  IMAD.MOV.U32 R70, RZ, RZ, R69 ;  /* 0x000000ffff467224 */ /* 0x000fe400078e0045 */
[----:B------:R-:W-:-:S07]  /*31e0*/  IMAD.MOV.U32 R134, RZ, RZ, R133 ;  /* 0x000000ffff867224 */ /* 0x000fce00078e0085 */
.L_x_7277:
[----:B------:R-:W-:Y:S05]  /*31f0*/  BSYNC.RECONVERGENT B1 ;  /* 0x0000000000017941 */ /* 0x000fea0003800200 */
.L_x_7275:
        /* <DEDUP_REMOVED lines=11> */
.L_x_7279:
[----:B------:R-:W-:Y:S01]  /*32b0*/  MOV R10, R11 ;  /* 0x0000000b000a7202 */ /* 0x000fe20000000f00 */
[----:B------:R-:W-:Y:S02]  /*32c0*/  IMAD.MOV.U32 R12, RZ, RZ, R13 ;  /* 0x000000ffff0c7224 */ /* 0x000fe400078e000d */
[----:B------:R-:W-:Y:S02]  /*32d0*/  IMAD.MOV.U32 R69, RZ, RZ, R68 ;  /* 0x000000ffff457224 */ /* 0x000fe400078e0044 */
[----:B------:R-:W-:-:S07]  /*32e0*/  IMAD.MOV.U32 R133, RZ, RZ, R132 ;  /* 0x000000ffff857224 */ /* 0x000fce00078e0084 */
.L_x_7280:
[----:B------:R-:W-:Y:S05]  /*32f0*/  BSYNC.RECONVERGENT B1 ;  /* 0x0000000000017941 */ /* 0x000fea0003800200 */
.L_x_7278:
        /* <DEDUP_REMOVED lines=11> */
.L_x_7282:
[----:B------:R-:W-:Y:S01]  /*33b0*/  MOV R11, R10 ;  /* 0x0000000a000b7202 */ /* 0x000fe20000000f00 */
[----:B------:R-:W-:Y:S02]  /*33c0*/  IMAD.MOV.U32 R13, RZ, RZ, R12 ;  /* 0x000000ffff0d7224 */ /* 0x000fe400078e000c */
[----:B------:R-:W-:Y:S02]  /*33d0*/  IMAD.MOV.U32 R68, RZ, RZ, R75 ;  /* 0x000000ffff447224 */ /* 0x000fe400078e004b */
[----:B------:R-:W-:-:S07]  /*33e0*/  IMAD.MOV.U32 R132, RZ, RZ, R139 ;  /* 0x000000ffff847224 */ /* 0x000fce00078e008b */
.L_x_7283:
[----:B------:R-:W-:Y:S05]  /*33f0*/  BSYNC.RECONVERGENT B1 ;  /* 0x0000000000017941 */ /* 0x000fea0003800200 */
.L_x_7281:
        /* <DEDUP_REMOVED lines=11> */
.L_x_7285:
[----:B------:R-:W-:Y:S01]  /*34b0*/  MOV R10, R11 ;  /* 0x0000000b000a7202 */ /* 0x000fe20000000f00 */
[----:B------:R-:W-:Y:S02]  /*34c0*/  IMAD.MOV.U32 R12, RZ, RZ, R13 ;  /* 0x000000ffff0c7224 */ /* 0x000fe400078e000d */
[----:B------:R-:W-:Y:S02]  /*34d0*/  IMAD.MOV.U32 R75, RZ, RZ, R74 ;  /* 0x000000ffff4b7224 */ /* 0x000fe400078e004a */
[----:B------:R-:W-:-:S07]  /*34e0*/  IMAD.MOV.U32 R139, RZ, RZ, R138 ;  /* 0x000000ffff8b7224 */ /* 0x000fce00078e008a */
.L_x_7286:
[----:B------:R-:W-:Y:S05]  /*34f0*/  BSYNC.RECONVERGENT B1 ;  /* 0x0000000000017941 */ /* 0x000fea0003800200 */
.L_x_7284:
        /* <DEDUP_REMOVED lines=11> */
.L_x_7288:
[----:B------:R-:W-:Y:S01]  /*35b0*/  MOV R11, R10 ;  /* 0x0000000a000b7202 */ /* 0x000fe20000000f00 */
[----:B------:R-:W-:Y:S02]  /*35c0*/  IMAD.MOV.U32 R13, RZ, RZ, R12 ;  /* 0x000000ffff0d7224 */ /* 0x000fe400078e000c */
[----:B------:R-:W-:Y:S02]  /*35d0*/  IMAD.MOV.U32 R74, RZ, RZ, R73 ;  /* 0x000000ffff4a7224 */ /* 0x000fe400078e0049 */
[----:B------:R-:W-:-:S07]  /*35e0*/  IMAD.MOV.U32 R138, RZ, RZ, R137 ;  /* 0x000000ffff8a7224 */ /* 0x000fce00078e0089 */
.L_x_7289:
[----:B------:R-:W-:Y:S05]  /*35f0*/  BSYNC.RECONVERGENT B1 ;  /* 0x0000000000017941 */ /* 0x000fea0003800200 */
.L_x_7287:
        /* <DEDUP_REMOVED lines=11> */
.L_x_7291:
[----:B------:R-:W-:Y:S01]  /*36b0*/  MOV R10, R11 ;  /* 0x0000000b000a7202 */ /* 0x000fe20000000f00 */
[----:B------:R-:W-:Y:S02]  /*36c0*/  IMAD.MOV.U32 R12, RZ, RZ, R13 ;  /* 0x000000ffff0c7224 */ /* 0x000fe400078e000d */
[----:B------:R-:W-:Y:S02]  /*36d0*/  IMAD.MOV.U32 R73, RZ, RZ, R72 ;  /* 0x000000ffff497224 */ /* 0x000fe400078e0048 */
[----:B------:R-:W-:-:S07]  /*36e0*/  IMAD.MOV.U32 R137, RZ, RZ, R136 ;  /* 0x000000ffff897224 */ /* 0x000fce00078e0088 */
.L_x_7292:
[----:B------:R-:W-:Y:S05]  /*36f0*/  BSYNC.RECONVERGENT B1 ;  /* 0x0000000000017941 */ /* 0x000fea0003800200 */
.L_x_7290:
        /* <DEDUP_REMOVED lines=11> */
.L_x_7294:
[----:B------:R-:W-:Y:S01]  /*37b0*/  MOV R11, R10 ;  /* 0x0000000a000b7202 */ /* 0x000fe20000000f00 */
[----:B------:R-:W-:Y:S02]  /*37c0*/  IMAD.MOV.U32 R13, RZ, RZ, R12 ;  /* 0x000000ffff0d7224 */ /* 0x000fe400078e000c */
[----:B------:R-:W-:Y:S02]  /*37d0*/  IMAD.MOV.U32 R72, RZ, RZ, R79 ;  /* 0x000000ffff487224 */ /* 0x000fe400078e004f */
[----:B------:R-:W-:-:S07]  /*37e0*/  IMAD.MOV.U32 R136, RZ, RZ, R143 ;  /* 0x000000ffff887224 */ /* 0x000fce00078e008f */
.L_x_7295:
[----:B------:R-:W-:Y:S05]  /*37f0*/  BSYNC.RECONVERGENT B1 ;  /* 0x0000000000017941 */ /* 0x000fea0003800200 */
.L_x_7293:
        /* <DEDUP_REMOVED lines=11> */
.L_x_7297:
[----:B------:R-:W-:Y:S01]  /*38b0*/  MOV R10, R11 ;  /* 0x0000000b000a7202 */ /* 0x000fe20000000f00 */
[----:B------:R-:W-:Y:S02]  /*38c0*/  IMAD.MOV.U32 R12, RZ, RZ, R13 ;  /* 0x000000ffff0c7224 */ /* 0x000fe400078e000d */
[----:B------:R-:W-:Y:S02]  /*38d0*/  IMAD.MOV.U32 R79, RZ, RZ, R78 ;  /* 0x000000ffff4f7224 */ /* 0x000fe400078e004e */
[----:B------:R-:W-:-:S07]  /*38e0*/  IMAD.MOV.U32 R143, RZ, RZ, R142 ;  /* 0x000000ffff8f7224 */ /* 0x000fce00078e008e */
.L_x_7298:
[----:B------:R-:W-:Y:S05]  /*38f0*/  BSYNC.RECONVERGENT B1 ;  /* 0x0000000000017941 */ /* 0x000fea0003800200 */
.L_x_7296:
        /* <DEDUP_REMOVED lines=11> */
.L_x_7300:
[----:B------:R-:W-:Y:S01]  /*39b0*/  MOV R11, R10 ;  /* 0x0000000a000b7202 */ /* 0x000fe20000000f00 */
[----:B------:R-:W-:Y:S02]  /*39c0*/  IMAD.MOV.U32 R13, RZ, RZ, R12 ;  /* 0x000000ffff0d7224 */ /* 0x000fe400078e000c */
[----:B------:R-:W-:Y:S02]  /*39d0*/  IMAD.MOV.U32 R78, RZ, RZ, R77 ;  /* 0x000000ffff4e7224 */ /* 0x000fe400078e004d */
[----:B------:R-:W-:-:S07]  /*39e0*/  IMAD.MOV.U32 R142, RZ, RZ, R141 ;  /* 0x000000ffff8e7224 */ /* 0x000fce00078e008d */
.L_x_7301:
[----:B------:R-:W-:Y:S05]  /*39f0*/  BSYNC.RECONVERGENT B1 ;  /* 0x0000000000017941 */ /* 0x000fea0003800200 */
.L_x_7299:
        /* <DEDUP_REMOVED lines=11> */
.L_x_7303:
[----:B------:R-:W-:Y:S01]  /*3ab0*/  MOV R10, R11 ;  /* 0x0000000b000a7202 */ /* 0x000fe20000000f00 */
[----:B------:R-:W-:Y:S02]  /*3ac0*/  IMAD.MOV.U32 R12, RZ, RZ, R13 ;  /* 0x000000ffff0c7224 */ /* 0x000fe400078e000d */
[----:B------:R-:W-:Y:S02]  /*3ad0*/  IMAD.MOV.U32 R77, RZ, RZ, R76 ;  /* 0x000000ffff4d7224 */ /* 0x000fe400078e004c */
[----:B------:R-:W-:-:S07]  /*3ae0*/  IMAD.MOV.U32 R141, RZ, RZ, R140 ;  /* 0x000000ffff8d7224 */ /* 0x000fce00078e008c */
.L_x_7304:
[----:B------:R-:W-:Y:S05]  /*3af0*/  BSYNC.RECONVERGENT B1 ;  /* 0x0000000000017941 */ /* 0x000fea0003800200 */
.L_x_7302:
        /* <DEDUP_REMOVED lines=11> */
.L_x_7306:
[----:B------:R-:W-:Y:S01]  /*3bb0*/  MOV R11, R10 ;  /* 0x0000000a000b7202 */ /* 0x000fe20000000f00 */
[----:B------:R-:W-:Y:S02]  /*3bc0*/  IMAD.MOV.U32 R13, RZ, RZ, R12 ;  /* 0x000000ffff0d7224 */ /* 0x000fe400078e000c */
[----:B------:R-:W-:Y:S02]  /*3bd0*/  IMAD.MOV.U32 R76, RZ, RZ, R83 ;  /* 0x000000ffff4c7224 */ /* 0x000fe400078e0053 */
[----:B------:R-:W-:-:S07]  /*3be0*/  IMAD.MOV.U32 R140, RZ, RZ, R147 ;  /* 0x000000ffff8c7224 */ /* 0x000fce00078e0093 */
.L_x_7307:
[----:B------:R-:W-:Y:S05]  /*3bf0*/  BSYNC.RECONVERGENT B1 ;  /* 0x0000000000017941 */ /* 0x000fea0003800200 */
.L_x_7305:
        /* <DEDUP_REMOVED lines=11> */
.L_x_7309:
[----:B------:R-:W-:Y:S01]  /*3cb0*/  MOV R10, R11 ;  /* 0x0000000b000a7202 */ /* 0x000fe20000000f00 */
[----:B------:R-:W-:Y:S02]  /*3cc0*/  IMAD.MOV.U32 R12, RZ, RZ, R13 ;  /* 0x000000ffff0c7224 */ /* 0x000fe400078e000d */
[----:B------:R-:W-:Y:S02]  /*3cd0*/  IMAD.MOV.U32 R83, RZ, RZ, R82 ;  /* 0x000000ffff537224 */ /* 0x000fe400078e0052 */
[----:B------:R-:W-:-:S07]  /*3ce0*/  IMAD.MOV.U32 R147, RZ, RZ, R146 ;  /* 0x000000ffff937224 */ /* 0x000fce00078e0092 */
.L_x_7310:
[----:B------:R-:W-:Y:S05]  /*3cf0*/  BSYNC.RECONVERGENT B1 ;  /* 0x0000000000017941 */ /* 0x000fea0003800200 */
.L_x_7308:
        /* <DEDUP_REMOVED lines=11> */
.L_x_7312:
[----:B------:R-:W-:Y:S01]  /*3db0*/  MOV R11, R10 ;  /* 0x0000000a000b7202 */ /* 0x000fe20000000f00 */
[----:B------:R-:W-:Y:S02]  /*3dc0*/  IMAD.MOV.U32 R13, RZ, RZ, R12 ;  /* 0x000000ffff0d7224 */ /* 0x000fe400078e000c */
[----:B------:R-:W-:Y:S02]  /*3dd0*/  IMAD.MOV.U32 R82, RZ, RZ, R81 ;  /* 0x000000ffff527224 */ /* 0x000fe400078e0051 */
[----:B------:R-:W-:-:S07]  /*3de0*/  IMAD.MOV.U32 R146, RZ, RZ, R145 ;  /* 0x000000ffff927224 */ /* 0x000fce00078e0091 */
.L_x_7313:
[----:B------:R-:W-:Y:S05]  /*3df0*/  BSYNC.RECONVERGENT B1 ;  /* 0x0000000000017941 */ /* 0x000fea0003800200 */
.L_x_7311:
        /* <DEDUP_REMOVED lines=11> */
.L_x_7315:
[----:B------:R-:W-:Y:S01]  /*3eb0*/  MOV R10, R11 ;  /* 0x0000000b000a7202 */ /* 0x000fe20000000f00 */
[----:B------:R-:W-:Y:S02]  /*3ec0*/  IMAD.MOV.U32 R12, RZ, RZ, R13 ;  /* 0x000000ffff0c7224 */ /* 0x000fe400078e000d */
[----:B------:R-:W-:Y:S02]  /*3ed0*/  IMAD.MOV.U32 R81, RZ, RZ, R80 ;  /* 0x000000ffff517224 */ /* 0x000fe400078e0050 */
[----:B------:R-:W-:-:S07]  /*3ee0*/  IMAD.MOV.U32 R145, RZ, RZ, R144 ;  /* 0x000000ffff917224 */ /* 0x000fce00078e0090 */
.L_x_7316:
[----:B------:R-:W-:Y:S05]  /*3ef0*/  BSYNC.RECONVERGENT B1 ;  /* 0x0000000000017941 */ /* 0x000fea0003800200 */
.L_x_7314:
        /* <DEDUP_REMOVED lines=11> */
.L_x_7318:
[----:B------:R-:W-:Y:S01]  /*3fb0*/  MOV R11, R10 ;  /* 0x0000000a000b7202 */ /* 0x000fe20000000f00 */
[----:B------:R-:W-:Y:S02]  /*3fc0*/  IMAD.MOV.U32 R13, RZ, RZ, R12 ;  /* 0x000000ffff0d7224 */ /* 0x000fe400078e000c */
[----:B------:R-:W-:Y:S02]  /*3fd0*/  IMAD.MOV.U32 R80, RZ, RZ, R87 ;  /* 0x000000ffff507224 */ /* 0x000fe400078e0057 */
[----:B------:R-:W-:-:S07]  /*3fe0*/  IMAD.MOV.U32 R144, RZ, RZ, R151 ;  /* 0x000000ffff907224 */ /* 0x000fce00078e0097 */
.L_x_7319:
[----:B------:R-:W-:Y:S05]  /*3ff0*/  BSYNC.RECONVERGENT B1 ;  /* 0x0000000000017941 */ /* 0x000fea0003800200 */
.L_x_7317:
        /* <DEDUP_REMOVED lines=11> */
.L_x_7321:
[----:B------:R-:W-:Y:S01]  /*40b0*/  MOV R10, R11 ;  /* 0x0000000b000a7202 */ /* 0x000fe20000000f00 */
[----:B------:R-:W-:Y:S02]  /*40c0*/  IMAD.MOV.U32 R12, RZ, RZ, R13 ;  /* 0x000000ffff0c7224 */ /* 0x000fe400078e000d */
[----:B------:R-:W-:Y:S02]  /*40d0*/  IMAD.MOV.U32 R87, RZ, RZ, R86 ;  /* 0x000000ffff577224 */ /* 0x000fe400078e0056 */
[----:B------:R-:W-:-:S07]  /*40e0*/  IMAD.MOV.U32 R151, RZ, RZ, R150 ;  /* 0x000000ffff977224 */ /* 0x000fce00078e0096 */
.L_x_7322:
[----:B------:R-:W-:Y:S05]  /*40f0*/  BSYNC.RECONVERGENT B1 ;  /* 0x0000000000017941 */ /* 0x000fea0003800200 */
.L_x_7320:
        /* <DEDUP_REMOVED lines=11> */
.L_x_7324:
[----:B------:R-:W-:Y:S01]  /*41b0*/  MOV R11, R10 ;  /* 0x0000000a000b7202 */ /* 0x000fe20000000f00 */
[----:B------:R-:W-:Y:S02]  /*41c0*/  IMAD.MOV.U32 R13, RZ, RZ, R12 ;  /* 0x000000ffff0d7224 */ /* 0x000fe400078e000c */
[----:B------:R-:W-:Y:S02]  /*41d0*/  IMAD.MOV.U32 R86, RZ, RZ, R85 ;  /* 0x000000ffff567224 */ /* 0x000fe400078e0055 */
[----:B------:R-:W-:-:S07]  /*41e0*/  IMAD.MOV.U32 R150, RZ, RZ, R149 ;  /* 0x000000ffff967224 */ /* 0x000fce00078e0095 */
.L_x_7325:
[----:B------:R-:W-:Y:S05]  /*41f0*/  BSYNC.RECONVERGENT B1 ;  /* 0x0000000000017941 */ /* 0x000fea0003800200 */
.L_x_7323:
        /* <DEDUP_REMOVED lines=11> */
.L_x_7327:
[----:B------:R-:W-:Y:S01]  /*42b0*/  MOV R10, R11 ;  /* 0x0000000b000a7202 */ /* 0x000fe20000000f00 */
[----:B------:R-:W-:Y:S02]  /*42c0*/  IMAD.MOV.U32 R12, RZ, RZ, R13 ;  /* 0x000000ffff0c7224 */ /* 0x000fe400078e000d */
[----:B------:R-:W-:Y:S02]  /*42d0*/  IMAD.MOV.U32 R85, RZ, RZ, R84 ;  /* 0x000000ffff557224 */ /* 0x000fe400078e0054 */
[----:B------:R-:W-:-:S07]  /*42e0*/  IMAD.MOV.U32 R149, RZ, RZ, R148 ;  /* 0x000000ffff957224 */ /* 0x000fce00078e0094 */
.L_x_7328:
[----:B------:R-:W-:Y:S05]  /*42f0*/  BSYNC.RECONVERGENT B1 ;  /* 0x0000000000017941 */ /* 0x000fea0003800200 */
.L_x_7326:
        /* <DEDUP_REMOVED lines=11> */
.L_x_7330:
[----:B------:R-:W-:Y:S01]  /*43b0*/  MOV R11, R10 ;  /* 0x0000000a000b7202 */ /* 0x000fe20000000f00 */
[----:B------:R-:W-:Y:S02]  /*43c0*/  IMAD.MOV.U32 R13, RZ, RZ, R12 ;  /* 0x000000ffff0d7224 */ /* 0x000fe400078e000c */
[----:B------:R-:W-:Y:S02]  /*43d0*/  IMAD.MOV.U32 R84, RZ, RZ, R91 ;  /* 0x000000ffff547224 */ /* 0x000fe400078e005b */
[----:B------:R-:W-:-:S07]  /*43e0*/  IMAD.MOV.U32 R148, RZ, RZ, R155 ;  /* 0x000000ffff947224 */ /* 0x000fce00078e009b */
.L_x_7331:
[----:B------:R-:W-:Y:S05]  /*43f0*/  BSYNC.RECONVERGENT B1 ;  /* 0x0000000000017941 */ /* 0x000fea0003800200 */
.L_x_7329:
        /* <DEDUP_REMOVED lines=11> */
.L_x_7333:
[----:B------:R-:W-:Y:S01]  /*44b0*/  MOV R10, R11 ;  /* 0x0000000b000a7202 */ /* 0x000fe20000000f00 */
[----:B------:R-:W-:Y:S02]  /*44c0*/  IMAD.MOV.U32 R12, RZ, RZ, R13 ;  /* 0x000000ffff0c7224 */ /* 0x000fe400078e000d */
[----:B------:R-:W-:Y:S02]  /*44d0*/  IMAD.MOV.U32 R91, RZ, RZ, R90 ;  /* 0x000000ffff5b7224 */ /* 0x000fe400078e005a */
[----:B------:R-:W-:-:S07]  /*44e0*/  IMAD.MOV.U32 R155, RZ, RZ, R154 ;  /* 0x000000ffff9b7224 */ /* 0x000fce00078e009a */
.L_x_7334:
[----:B------:R-:W-:Y:S05]  /*44f0*/  BSYNC.RECONVERGENT B1 ;  /* 0x0000000000017941 */ /* 0x000fea0003800200 */
.L_x_7332:
        /* <DEDUP_REMOVED lines=11> */
.L_x_7336:
[----:B------:R-:W-:Y:S01]  /*45b0*/  MOV R11, R10 ;  /* 0x0000000a000b7202 */ /* 0x000fe20000000f00 */
[----:B------:R-:W-:Y:S02]  /*45c0*/  IMAD.MOV.U32 R13, RZ, RZ, R12 ;  /* 0x000000ffff0d7224 */ /* 0x000fe400078e000c */
[----:B------:R-:W-:Y:S02]  /*45d0*/  IMAD.MOV.U32 R90, RZ, RZ, R89 ;  /* 0x000000ffff5a7224 */ /* 0x000fe400078e0059 */
[----:B------:R-:W-:-:S07]  /*45e0*/  IMAD.MOV.U32 R154, RZ, RZ, R153 ;  /* 0x000000ffff9a7224 */ /* 0x000fce00078e0099 */
.L_x_7337:
[----:B------:R-:W-:Y:S05]  /*45f0*/  BSYNC.RECONVERGENT B1 ;  /* 0x0000000000017941 */ /* 0x000fea0003800200 */
.L_x_7335:
        /* <DEDUP_REMOVED lines=11> */
.L_x_7339:
[----:B------:R-:W-:Y:S01]  /*46b0*/  MOV R10, R11 ;  /* 0x0000000b000a7202 */ /* 0x000fe20000000f00 */
[----:B------:R-:W-:Y:S02]  /*46c0*/  IMAD.MOV.U32 R12, RZ, RZ, R13 ;  /* 0x000000ffff0c7224 */ /* 0x000fe400078e000d */
[----:B------:R-:W-:Y:S02]  /*46d0*/  IMAD.MOV.U32 R89, RZ, RZ, R88 ;  /* 0x000000ffff597224 */ /* 0x000fe400078e0058 */
[----:B------:R-:W-:-:S07]  /*46e0*/  IMAD.MOV.U32 R153, RZ, RZ, R152 ;  /* 0x000000ffff997224 */ /* 0x000fce00078e0098 */
.L_x_7340:
[----:B------:R-:W-:Y:S05]  /*46f0*/  BSYNC.RECONVERGENT B1 ;  /* 0x0000000000017941 */ /* 0x000fea0003800200 */
.L_x_7338:
        /* <DEDUP_REMOVED lines=11> */
.L_x_7342:
[----:B------:R-:W-:Y:S01]  /*47b0*/  MOV R11, R10 ;  /* 0x0000000a000b7202 */ /* 0x000fe20000000f00 */
[----:B------:R-:W-:Y:S02]  /*47c0*/  IMAD.MOV.U32 R13, RZ, RZ, R12 ;  /* 0x000000ffff0d7224 */ /* 0x000fe400078e000c */
[----:B------:R-:W-:Y:S02]  /*47d0*/  IMAD.MOV.U32 R88, RZ, RZ, R95 ;  /* 0x000000ffff587224 */ /* 0x000fe400078e005f */
[----:B------:R-:W-:-:S07]  /*47e0*/  IMAD.MOV.U32 R152, RZ, RZ, R3 ;  /* 0x000000ffff987224 */ /* 0x000fce00078e0003 */
.L_x_7343:
[----:B------:R-:W-:Y:S05]  /*47f0*/  BSYNC.RECONVERGENT B1 ;  /* 0x0000000000017941 */ /* 0x000fea0003800200 */
.L_x_7341:
        /* <DEDUP_REMOVED lines=11> */
.L_x_7345:
[----:B------:R-:W-:Y:S01]  /*48b0*/  MOV R10, R11 ;  /* 0x0000000b000a7202 */ /* 0x000fe20000000f00 */
[----:B------:R-:W-:Y:S02]  /*48c0*/  IMAD.MOV.U32 R15, RZ, RZ, R13 ;  /* 0x000000ffff0f7224 */ /* 0x000fe400078e000d */
[----:B------:R-:W-:Y:S02]  /*48d0*/  IMAD.MOV.U32 R3, RZ, RZ, R2 ;  /* 0x000000ffff037224 */ /* 0x000fe400078e0002 */
[----:B------:R-:W-:-:S07]  /*48e0*/  IMAD.MOV.U32 R95, RZ, RZ, R94 ;  /* 0x000000ffff5f7224 */ /* 0x000fce00078e005e */
.L_x_7346:
[----:B------:R-:W-:Y:S05]  /*48f0*/  BSYNC.RECONVERGENT B1 ;  /* 0x0000000000017941 */ /* 0x000fea0003800200 */
.L_x_7344:
        /* <DEDUP_REMOVED lines=9> */
.L_x_7348:
[----:B------:R-:W-:Y:S01]  /*4990*/  IMAD.MOV.U32 R2, RZ, RZ, R0 ;  /* 0x000000ffff027224 */ /* 0x000fe200078e0000 */
[----:B------:R-:W-:Y:S01]  /*49a0*/  MOV R0, R15 ;  /* 0x0000000f00007202 */ /* 0x000fe20000000f00 */
[----:B------:R-:W-:Y:S02]  /*49b0*/  IMAD.MOV.U32 R94, RZ, RZ, R93 ;  /* 0x000000ffff5e7224 */ /* 0x000fe400078e005d */
[----:B------:R-:W-:-:S07]  /*49c0*/  IMAD.MOV.U32 R93, RZ, RZ, R10 ;  /* 0x000000ffff5d7224 */ /* 0x000fce00078e000a */
.L_x_7349:
[----:B------:R-:W-:Y:S05]  /*49d0*/  BSYNC.RECONVERGENT B1 ;  /* 0x0000000000017941 */ /* 0x000fea0003800200 */
.L_x_7347:
[----:B------:R-:W-:Y:S01]  /*49e0*/  VIADD R9, R9, 0x40 ;  /* 0x0000004009097836 */ /* 0x000fe20000000000 */
[----:B------:R-:W-:Y:S06]  /*49f0*/  @!P2 BRA `(.L_x_7350) ;  /* 0xffffffbc00d8a947 */ /* 0x000fec000383ffff */
.L_x_7156:
[----:B------:R-:W-:Y:S05]  /*4a00*/  BSYNC.RECONVERGENT B0 ;  /* 0x0000000000007941 */ /* 0x000fea0003800200 */
.L_x_7155:
        /* <DEDUP_REMOVED lines=198> */
[----:B------:R-:W-:Y:S02]  /*5670*/  VIADD R5, R1, 0x100 ;  /* 0x0000010001057836 */ /* 0x000fe40000000000 */
[----:B------:R-:W-:-:S07]  /*5680*/  IMAD.MOV.U32 R4, RZ, RZ, RZ ;  /* 0x000000ffff047224 */ /* 0x000fce00078e00ff */
.L_x_7542:
[----:B------:R-:W2:Y:S04]  /*5690*/  LDL R9, [R5] ;  /* 0x0000000005097983 */ /* 0x000ea80000100800 */
[----:B------:R-:W3:Y:S01]  /*56a0*/  LDL R11, [R5+-0x100] ;  /* 0xffff0000050b7983 */ /* 0x000ee20000100800 */
[----:B------:R-:W-:Y:S01]  /*56b0*/  IADD3 R4, PT, PT, R4, 0x1, RZ ;  /* 0x0000000104047810 */ /* 0x000fe20007ffe0ff */
[----:B------:R-:W-:Y:S03]  /*56c0*/  BSSY.RECONVERGENT B1, `(.L_x_7353) ;  /* 0x0000015000017945 */ /* 0x000fe60003800200 */
[----:B------:R-:W-:Y:S02]  /*56d0*/  ISETP.NE.AND P2, PT, R4, 0x40, PT ;  /* 0x000000400400780c */ /* 0x000fe40003f45270 */
[----:B--2---:R-:W-:-:S02]  /*56e0*/  FSETP.GT.FTZ.AND P0, PT, R9, R156, PT ;  /* 0x0000009c0900720b */ /* 0x004fc40003f14000 */
        /* <DEDUP_REMOVED lines=14> */
.L_x_7354:
[----:B------:R-:W-:Y:S01]  /*57d0*/  MOV R9, R92 ;  /* 0x0000005c00097202 */ /* 0x000fe20000000f00 */
[----:B------:R-:W-:Y:S02]  /*57e0*/  IMAD.MOV.U32 R11, RZ, RZ, R156 ;  /* 0x000000ffff0b7224 */ /* 0x000fe400078e009c */
[----:B------:R-:W-:Y:S02]  /*57f0*/  IMAD.MOV.U32 R156, RZ, RZ, R35 ;  /* 0x000000ffff9c7224 */ /* 0x000fe400078e0023 */
[----:B------:R-:W-:-:S07]  /*5800*/  IMAD.MOV.U32 R92, RZ, RZ, R99 ;  /* 0x000000ffff5c7224 */ /* 0x000fce00078e0063 */
.L_x_7355:
[----:B------:R-:W-:Y:S05]  /*5810*/  BSYNC.RECONVERGENT B1 ;  /* 0x0000000000017941 */ /* 0x000fea0003800200 */
.L_x_7353:
        /* <DEDUP_REMOVED lines=11> */
.L_x_7357:
[----:B------:R-:W-:Y:S01]  /*58d0*/  MOV R0, R9 ;  /* 0x0000000900007202 */ /* 0x000fe20000000f00 */
[----:B------:R-:W-:Y:S02]  /*58e0*/  IMAD.MOV.U32 R8, RZ, RZ, R11 ;  /* 0x000000ffff087224 */ /* 0x000fe400078e000b */
[----:B------:R-:W-:Y:S02]  /*58f0*/  IMAD.MOV.U32 R99, RZ, RZ, R98 ;  /* 0x000000ffff637224 */ /* 0x000fe400078e0062 */
[----:B------:R-:W-:-:S07]  /*5900*/  IMAD.MOV.U32 R35, RZ, RZ, R34 ;  /* 0x000000ffff237224 */ /* 0x000fce00078e0022 */
.L_x_7358:
[----:B------:R-:W-:Y:S05]  /*5910*/  BSYNC.RECONVERGENT B1 ;  /* 0x0000000000017941 */ /* 0x000fea0003800200 */
.L_x_7356:
        /* <DEDUP_REMOVED lines=11> */
.L_x_7360:
[----:B------:R-:W-:Y:S01]  /*59d0*/  MOV R9, R0 ;  /* 0x0000000000097202 */ /* 0x000fe20000000f00 */
[----:B------:R-:W-:Y:S02]  /*59e0*/  IMAD.MOV.U32 R11, RZ, RZ, R8 ;  /* 0x000000ffff0b7224 */ /* 0x000fe400078e0008 */
[----:B------:R-:W-:Y:S02]  /*59f0*/  IMAD.MOV.U32 R98, RZ, RZ, R97 ;  /* 0x000000ffff627224 */ /* 0x000fe400078e0061 */
[----:B------:R-:W-:-:S07]  /*5a00*/  IMAD.MOV.U32 R34, RZ, RZ, R33 ;  /* 0x000000ffff227224 */ /* 0x000fce00078e0021 */
.L_x_7361:
[----:B------:R-:W-:Y:S05]  /*5a10*/  BSYNC.RECONVERGENT B1 ;  /* 0x0000000000017941 */ /* 0x000fea0003800200 */
.L_x_7359:
        /* <DEDUP_REMOVED lines=11> */
.L_x_7363:
[----:B------:R-:W-:Y:S01]  /*5ad0*/  MOV R0, R9 ;  /* 0x0000000900007202 */ /* 0x000fe20000000f00 */
[----:B------:R-:W-:Y:S02]  /*5ae0*/  IMAD.MOV.U32 R8, RZ, RZ, R11 ;  /* 0x000000ffff087224 */ /* 0x000fe400078e000b */
[----:B------:R-:W-:Y:S02]  /*5af0*/  IMAD.MOV.U32 R97, RZ, RZ, R96 ;  /* 0x000000ffff617224 */ /* 0x000fe400078e0060 */
[----:B------:R-:W-:-:S07]  /*5b00*/  IMAD.MOV.U32 R33, RZ, RZ, R32 ;  /* 0x000000ffff217224 */ /* 0x000fce00078e0020 */
.L_x_7364:
[----:B------:R-:W-:Y:S05]  /*5b10*/  BSYNC.RECONVERGENT B1 ;  /* 0x0000000000017941 */ /* 0x000fea0003800200 */
.L_x_7362:
        /* <DEDUP_REMOVED lines=11> */
.L_x_7366:
[----:B------:R-:W-:Y:S01]  /*5bd0*/  MOV R9, R0 ;  /* 0x0000000000097202 */ /* 0x000fe20000000f00 */
[----:B------:R-:W-:Y:S02]  /*5be0*/  IMAD.MOV.U32 R11, RZ, RZ, R8 ;  /* 0x000000ffff0b7224 */ /* 0x000fe400078e0008 */
[----:B------:R-:W-:Y:S02]  /*5bf0*/  IMAD.MOV.U32 R96, RZ, RZ, R103 ;  /* 0x000000ffff607224 */ /* 0x000fe400078e0067 */
[----:B------:R-:W-:-:S07]  /*5c00*/  IMAD.MOV.U32 R32, RZ, RZ, R39 ;  /* 0x000000ffff207224 */ /* 0x000fce00078e0027 */
.L_x_7367:
[----:B------:R-:W-:Y:S05]  /*5c10*/  BSYNC.RECONVERGENT B1 ;  /* 0x0000000000017941 */ /* 0x000fea0003800200 */
.L_x_7365:
        /* <DEDUP_REMOVED lines=11> */
.L_x_7369:
[----:B------:R-:W-:Y:S01]  /*5cd0*/  MOV R0, R9 ;  /* 0x0000000900007202 */ /* 0x000fe20000000f00 */
[----:B------:R-:W-:Y:S02]  /*5ce0*/  IMAD.MOV.U32 R8, RZ, RZ, R11 ;  /* 0x000000ffff087224 */ /* 0x000fe400078e000b */
[----:B------:R-:W-:Y:S02]  /*5cf0*/  IMAD.MOV.U32 R103, RZ, RZ, R102 ;  /* 0x000000ffff677224 */ /* 0x000fe400078e0066 */
[----:B------:R-:W-:-:S07]  /*5d00*/  IMAD.MOV.U32 R39, RZ, RZ, R38 ;  /* 0x000000ffff277224 */ /* 0x000fce00078e0026 */
.L_x_7370:
[----:B------:R-:W-:Y:S05]  /*5d10*/  BSYNC.RECONVERGENT B1 ;  /* 0x0000000000017941 */ /* 0x000fea0003800200 */
.L_x_7368:
        /* <DEDUP_REMOVED lines=11> */
.L_x_7372:
[----:B------:R-:W-:Y:S01]  /*5dd0*/  MOV R9, R0 ;  /* 0x0000000000097202 */ /* 0x000fe20000000f00 */
[----:B------:R-:W-:Y:S02]  /*5de0*/  IMAD.MOV.U32 R11, RZ, RZ, R8 ;  /* 0x000000ffff0b7224 */ /* 0x000fe400078e0008 */
[----:B------:R-:W-:Y:S02]  /*5df0*/  IMAD.MOV.U32 R102, RZ, RZ, R101 ;  /* 0x000000ffff667224 */ /* 0x000fe400078e0065 */
[----:B------:R-:W-:-:S07]  /*5e00*/  IMAD.MOV.U32 R38, RZ, RZ, R37 ;  /* 0x000000ffff267224 */ /* 0x000fce00078e0025 */
.L_x_7373:
[----:B------:R-:W-:Y:S05]  /*5e10*/  BSYNC.RECONVERGENT B1 ;  /* 0x0000000000017941 */ /* 0x000fea0003800200 */
.L_x_7371:
        /* <DEDUP_REMOVED lines=11> */
.L_x_7375:
[----:B------:R-:W-:Y:S01]  /*5ed0*/  MOV R0, R9 ;  /* 0x0000000900007202 */ /* 0x000fe20000000f00 */
[----:B------:R-:W-:Y:S02]  /*5ee0*/  IMAD.MOV.U32 R8, RZ, RZ, R11 ;  /* 0x000000ffff087224 */ /* 0x000fe400078e000b */
[----:B------:R-:W-:Y:S02]  /*5ef0*/  IMAD.MOV.U32 R101, RZ, RZ, R100 ;  /* 0x000000ffff657224 */ /* 0x000fe400078e0064 */
[----:B------:R-:W-:-:S07]  /*5f00*/  IMAD.MOV.U32 R37, RZ, RZ, R36 ;  /* 0x000000ffff257224 */ /* 0x000fce00078e0024 */
.L_x_7376:
[----:B------:R-:W-:Y:S05]  /*5f10*/  BSYNC.RECONVERGENT B1 ;  /* 0x0000000000017941 */ /* 0x000fea0003800200 */
.L_x_7374:
        /* <DEDUP_REMOVED lines=11> */
.L_x_7378:
[----:B------:R-:W-:Y:S01]  /*5fd0*/  MOV R9, R0 ;  /* 0x0000000000097202 */ /* 0x000fe20000000f00 */
[----:B------:R-:W-:Y:S02]  /*5fe0*/  IMAD.MOV.U32 R11, RZ, RZ, R8 ;  /* 0x000000ffff0b7224 */ /* 0x000fe400078e0008 */
[----:B------:R-:W-:Y:S02]  /*5ff0*/  IMAD.MOV.U32 R100, RZ, RZ, R107 ;  /* 0x000000ffff647224 */ /* 0x000fe400078e006b */
[----:B------:R-:W-:-:S07]  /*6000*/  IMAD.MOV.U32 R36, RZ, RZ, R43 ;  /* 0x000000ffff247224 */ /* 0x000fce00078e002b */
.L_x_7379:
[----:B------:R-:W-:Y:S05]  /*6010*/  BSYNC.RECONVERGENT B1 ;  /* 0x0000000000017941 */ /* 0x000fea0003800200 */
.L_x_7377:
        /* <DEDUP_REMOVED lines=11> */
.L_x_7381:
[----:B------:R-:W-:Y:S01]  /*60d0*/  MOV R0, R9 ;  /* 0x0000000900007202 */ /* 0x000fe20000000f00 */
[----:B------:R-:W-:Y:S02]  /*60e0*/  IMAD.MOV.U32 R8, RZ, RZ, R11 ;  /* 0x000000ffff087224 */ /* 0x000fe400078e000b */
[----:B------:R-:W-:Y:S02]  /*60f0*/  IMAD.MOV.U32 R107, RZ, RZ, R106 ;  /* 0x000000ffff6b7224 */ /* 0x000fe400078e006a */
[----:B------:R-:W-:-:S07]  /*6100*/  IMAD.MOV.U32 R43, RZ, RZ, R42 ;  /* 0x000000ffff2b7224 */ /* 0x000fce00078e002a */
.L_x_7382:
[----:B------:R-:W-:Y:S05]  /*6110*/  BSYNC.RECONVERGENT B1 ;  /* 0x0000000000017941 */ /* 0x000fea0003800200 */
.L_x_7380:
        /* <DEDUP_REMOVED lines=11> */
.L_x_7384:
[----:B------:R-:W-:Y:S01]  /*61d0*/  MOV R9, R0 ;  /* 0x0000000000097202 */ /* 0x000fe20000000f00 */
[----:B------:R-:W-:Y:S02]  /*61e0*/  IMAD.MOV.U32 R11, RZ, RZ, R8 ;  /* 0x000000ffff0b7224 */ /* 0x000fe400078e0008 */
[----:B------:R-:W-:Y:S02]  /*61f0*/  IMAD.MOV.U32 R106, RZ, RZ, R105 ;  /* 0x000000ffff6a7224 */ /* 0x000fe400078e0069 */
[----:B------:R-:W-:-:S07]  /*6200*/  IMAD.MOV.U32 R42, RZ, RZ, R41 ;  /* 0x000000ffff2a7224 */ /* 0x000fce00078e0029 */
.L_x_7385:
[----:B------:R-:W-:Y:S05]  /*6210*/  BSYNC.RECONVERGENT B1 ;  /* 0x0000000000017941 */ /* 0x000fea0003800200 */
.L_x_7383:
        /* <DEDUP_REMOVED lines=11> */
.L_x_7387:
[----:B------:R-:W-:Y:S01]  /*62d0*/  MOV R0, R9 ;  /* 0x0000000900007202 */ /* 0x000fe20000000f00 */
[----:B------:R-:W-:Y:S02]  /*62e0*/  IMAD.MOV.U32 R8, RZ, RZ, R11 ;  /* 0x000000ffff087224 */ /* 0x000fe400078e000b */
[----:B------:R-:W-:Y:S02]  /*62f0*/  IMAD.MOV.U32 R105, RZ, RZ, R104 ;  /* 0x000000ffff697224 */ /* 0x000fe400078e0068 */
[----:B------:R-:W-:-:S07]  /*6300*/  IMAD.MOV.U32 R41, RZ, RZ, R40 ;  /* 0x000000ffff297224 */ /* 0x000fce00078e0028 */
.L_x_7388:
[----:B------:R-:W-:Y:S05]  /*6310*/  BSYNC.RECONVERGENT B1 ;  /* 0x0000000000017941 */ /* 0x000fea0003800200 */
.L_x_7386:
        /* <DEDUP_REMOVED lines=11> */
.L_x_7390:
[----:B------:R-:W-:Y:S01]  /*63d0*/  MOV R9, R0 ;  /* 0x0000000000097202 */ /* 0x000fe20000000f00 */
[----:B------:R-:W-:Y:S02]  /*63e0*/  IMAD.MOV.U32 R11, RZ, RZ, R8 ;  /* 0x000000ffff0b7224 */ /* 0x000fe400078e0008 */
[----:B------:R-:W-:Y:S02]  /*63f0*/  IMAD.MOV.U32 R104, RZ, RZ, R111 ;  /* 0x000000ffff687224 */ /* 0x000fe400078e006f */
[----:B------:R-:W-:-:S07]  /*6400*/  IMAD.MOV.U32 R40, RZ, RZ, R47 ;  /* 0x000000ffff287224 */ /* 0x000fce00078e002f */
.L_x_7391:
[----:B------:R-:W-:Y:S05]  /*6410*/  BSYNC.RECONVERGENT B1 ;  /* 0x0000000000017941 */ /* 0x000fea0003800200 */
.L_x_7389:
        /* <DEDUP_REMOVED lines=11> */
.L_x_7393:
[----:B------:R-:W-:Y:S01]  /*64d0*/  MOV R0, R9 ;  /* 0x0000000900007202 */ /* 0x000fe20000000f00 */
[----:B------:R-:W-:Y:S02]  /*64e0*/  IMAD.MOV.U32 R8, RZ, RZ, R11 ;  /* 0x000000ffff087224 */ /* 0x000fe400078e000b */
[----:B------:R-:W-:Y:S02]  /*64f0*/  IMAD.MOV.U32 R111, RZ, RZ, R110 ;  /* 0x000000ffff6f7224 */ /* 0x000fe400078e006e */
[----:B------:R-:W-:-:S07]  /*6500*/  IMAD.MOV.U32 R47, RZ, RZ, R46 ;  /* 0x000000ffff2f7224 */ /* 0x000fce00078e002e */
.L_x_7394:
[----:B------:R-:W-:Y:S05]  /*6510*/  BSYNC.RECONVERGENT B1 ;  /* 0x0000000000017941 */ /* 0x000fea0003800200 */
.L_x_7392:
        /* <DEDUP_REMOVED lines=11> */
.L_x_7396:
[----:B------:R-:W-:Y:S01]  /*65d0*/  MOV R9, R0 ;  /* 0x0000000000097202 */ /* 0x000fe20000000f00 */
[----:B------:R-:W-:Y:S02]  /*65e0*/  IMAD.MOV.U32 R11, RZ, RZ, R8 ;  /* 0x000000ffff0b7224 */ /* 0x000fe400078e0008 */
[----:B------:R-:W-:Y:S02]  /*65f0*/  IMAD.MOV.U32 R110, RZ, RZ, R109 ;  /* 0x000000ffff6e7224 */ /* 0x000fe400078e006d */
[----:B------:R-:W-:-:S07]  /*6600*/  IMAD.MOV.U32 R46, RZ, RZ, R45 ;  /* 0x000000ffff2e7224 */ /* 0x000fce00078e002d */
.L_x_7397:
[----:B------:R-:W-:Y:S05]  /*6610*/  BSYNC.RECONVERGENT B1 ;  /* 0x0000000000017941 */ /* 0x000fea0003800200 */
.L_x_7395:
        /* <DEDUP_REMOVED lines=11> */
.L_x_7399:
[----:B------:R-:W-:Y:S01]  /*66d0*/  MOV R0, R9 ;  /* 0x0000000900007202 */ /* 0x000fe20000000f00 */
[----:B------:R-:W-:Y:S02]  /*66e0*/  IMAD.MOV.U32 R8, RZ, RZ, R11 ;  /* 0x000000ffff087224 */ /* 0x000fe400078e000b */
[----:B------:R-:W-:Y:S02]  /*66f0*/  IMAD.MOV.U32 R109, RZ, RZ, R108 ;  /* 0x000000ffff6d7224 */ /* 0x000fe400078e006c */
[----:B------:R-:W-:-:S07]  /*6700*/  IMAD.MOV.U32 R45, RZ, RZ, R44 ;  /* 0x000000ffff2d7224 */ /* 0x000fce00078e002c */
.L_x_7400:
[----:B------:R-:W-:Y:S05]  /*6710*/  BSYNC.RECONVERGENT B1 ;  /* 0x0000000000017941 */ /* 0x000fea0003800200 */
.L_x_7398:
        /* <DEDUP_REMOVED lines=11> */
.L_x_7402:
[----:B------:R-:W-:Y:S01]  /*67d0*/  MOV R9, R0 ;  /* 0x0000000000097202 */ /* 0x000fe20000000f00 */
[----:B------:R-:W-:Y:S02]  /*67e0*/  IMAD.MOV.U32 R11, RZ, RZ, R8 ;  /* 0x000000ffff0b7224 */ /* 0x000fe400078e0008 */
[----:B------:R-:W-:Y:S02]  /*67f0*/  IMAD.MOV.U32 R108, RZ, RZ, R115 ;  /* 0x000000ffff6c7224 */ /* 0x000fe400078e0073 */
[----:B------:R-:W-:-:S07]  /*6800*/  IMAD.MOV.U32 R44, RZ, RZ, R51 ;  /* 0x000000ffff2c7224 */ /* 0x000fce00078e0033 */
.L_x_7403:
[----:B------:R-:W-:Y:S05]  /*6810*/  BSYNC.RECONVERGENT B1 ;  /* 0x0000000000017941 */ /* 0x000fea0003800200 */
.L_x_7401:
        /* <DEDUP_REMOVED lines=11> */
.L_x_7405:
[----:B------:R-:W-:Y:S01]  /*68d0*/  MOV R0, R9 ;  /* 0x0000000900007202 */ /* 0x000fe20000000f00 */
[----:B------:R-:W-:Y:S02]  /*68e0*/  IMAD.MOV.U32 R8, RZ, RZ, R11 ;  /* 0x000000ffff087224 */ /* 0x000fe400078e000b */
[----:B------:R-:W-:Y:S02]  /*68f0*/  IMAD.MOV.U32 R115, RZ, RZ, R114 ;  /* 0x000000ffff737224 */ /* 0x000fe400078e0072 */
[----:B------:R-:W-:-:S07]  /*6900*/  IMAD.MOV.U32 R51, RZ, RZ, R50 ;  /* 0x000000ffff337224 */ /* 0x000fce00078e0032 */
.L_x_7406:
[----:B------:R-:W-:Y:S05]  /*6910*/  BSYNC.RECONVERGENT B1 ;  /* 0x0000000000017941 */ /* 0x000fea0003800200 */
.L_x_7404:
        /* <DEDUP_REMOVED lines=11> */
.L_x_7408:
[----:B------:R-:W-:Y:S01]  /*69d0*/  MOV R9, R0 ;  /* 0x0000000000097202 */ /* 0x000fe20000000f00 */
[----:B------:R-:W-:Y:S02]  /*69e0*/  IMAD.MOV.U32 R11, RZ, RZ, R8 ;  /* 0x000000ffff0b7224 */ /* 0x000fe400078e0008 */
[----:B------:R-:W-:Y:S02]  /*69f0*/  IMAD.MOV.U32 R114, RZ, RZ, R113 ;  /* 0x000000ffff727224 */ /* 0x000fe400078e0071 */
[----:B------:R-:W-:-:S07]  /*6a00*/  IMAD.MOV.U32 R50, RZ, RZ, R49 ;  /* 0x000000ffff327224 */ /* 0x000fce00078e0031 */
.L_x_7409:
[----:B------:R-:W-:Y:S05]  /*6a10*/  BSYNC.RECONVERGENT B1 ;  /* 0x0000000000017941 */ /* 0x000fea0003800200 */
.L_x_7407:
        /* <DEDUP_REMOVED lines=11> */
.L_x_7411:
[----:B------:R-:W-:Y:S01]  /*6ad0*/  MOV R0, R9 ;  /* 0x0000000900007202 */ /* 0x000fe20000000f00 */
[----:B------:R-:W-:Y:S02]  /*6ae0*/  IMAD.MOV.U32 R8, RZ, RZ, R11 ;  /* 0x000000ffff087224 */ /* 0x000fe400078e000b */
[----:B------:R-:W-:Y:S02]  /*6af0*/  IMAD.MOV.U32 R113, RZ, RZ, R112 ;  /* 0x000000ffff717224 */ /* 0x000fe400078e0070 */
[----:B------:R-:W-:-:S07]  /*6b00*/  IMAD.MOV.U32 R49, RZ, RZ, R48 ;  /* 0x000000ffff317224 */ /* 0x000fce00078e0030 */
.L_x_7412:
[----:B------:R-:W-:Y:S05]  /*6b10*/  BSYNC.RECONVERGENT B1 ;  /* 0x0000000000017941 */ /* 0x000fea0003800200 */
.L_x_7410:
        /* <DEDUP_REMOVED lines=11> */
.L_x_7414:
[----:B------:R-:W-:Y:S01]  /*6bd0*/  MOV R9, R0 ;  /* 0x0000000000097202 */ /* 0x000fe20000000f00 */
[----:B------:R-:W-:Y:S02]  /*6be0*/  IMAD.MOV.U32 R11, RZ, RZ, R8 ;  /* 0x000000ffff0b7224 */ /* 0x000fe400078e0008 */
[----:B------:R-:W-:Y:S02]  /*6bf0*/  IMAD.MOV.U32 R112, RZ, RZ, R119 ;  /* 0x000000ffff707224 */ /* 0x000fe400078e0077 */
[----:B------:R-:W-:-:S07]  /*6c00*/  IMAD.MOV.U32 R48, RZ, RZ, R55 ;  /* 0x000000ffff307224 */ /* 0x000fce00078e0037 */
.L_x_7415:
[----:B------:R-:W-:Y:S05]  /*6c10*/  BSYNC.RECONVERGENT B1 ;  /* 0x0000000000017941 */ /* 0x000fea0003800200 */
.L_x_7413:
        /* <DEDUP_REMOVED lines=11> */
.L_x_7417:
[----:B------:R-:W-:Y:S01]  /*6cd0*/  MOV R0, R9 ;  /* 0x0000000900007202 */ /* 0x000fe20000000f00 */
[----:B------:R-:W-:Y:S02]  /*6ce0*/  IMAD.MOV.U32 R8, RZ, RZ, R11 ;  /* 0x000000ffff087224 */ /* 0x000fe400078e000b */
[----:B------:R-:W-:Y:S02]  /*6cf0*/  IMAD.MOV.U32 R119, RZ, RZ, R118 ;  /* 0x000000ffff777224 */ /* 0x000fe400078e0076 */
[----:B------:R-:W-:-:S07]  /*6d00*/  IMAD.MOV.U32 R55, RZ, RZ, R54 ;  /* 0x000000ffff377224 */ /* 0x000fce00078e0036 */
.L_x_7418:
[----:B------:R-:W-:Y:S05]  /*6d10*/  BSYNC.RECONVERGENT B1 ;  /* 0x0000000000017941 */ /* 0x000fea0003800200 */
.L_x_7416:
        /* <DEDUP_REMOVED lines=11> */
.L_x_7420:
[----:B------:R-:W-:Y:S01]  /*6dd0*/  MOV R9, R0 ;  /* 0x0000000000097202 */ /* 0x000fe20000000f00 */
[----:B------:R-:W-:Y:S02]  /*6de0*/  IMAD.MOV.U32 R11, RZ, RZ, R8 ;  /* 0x000000ffff0b7224 */ /* 0x000fe400078e0008 */
[----:B------:R-:W-:Y:S02]  /*6df0*/  IMAD.MOV.U32 R118, RZ, RZ, R117 ;  /* 0x000000ffff767224 */ /* 0x000fe400078e0075 */
[----:B------:R-:W-:-:S07]  /*6e00*/  IMAD.MOV.U32 R54, RZ, RZ, R53 ;  /* 0x000000ffff367224 */ /* 0x000fce00078e0035 */
.L_x_7421:
[----:B------:R-:W-:Y:S05]  /*6e10*/  BSYNC.RECONVERGENT B1 ;  /* 0x0000000000017941 */ /* 0x000fea0003800200 */
.L_x_7419:
        /* <DEDUP_REMOVED lines=11> */
.L_x_7423:
[----:B------:R-:W-:Y:S01]  /*6ed0*/  MOV R0, R9 ;  /* 0x0000000900007202 */ /* 0x000fe20000000f00 */
[----:B------:R-:W-:Y:S02]  /*6ee0*/  IMAD.MOV.U32 R8, RZ, RZ, R11 ;  /* 0x000000ffff087224 */ /* 0x000fe400078e000b */
[----:B------:R-:W-:Y:S02]  /*6ef0*/  IMAD.MOV.U32 R117, RZ, RZ, R116 ;  /* 0x000000ffff757224 */ /* 0x000fe400078e0074 */
[----:B------:R-:W-:-:S07]  /*6f00*/  IMAD.MOV.U32 R53, RZ, RZ, R52 ;  /* 0x000000ffff357224 */ /* 0x000fce00078e0034 */
.L_x_7424:
[----:B------:R-:W-:Y:S05]  /*6f10*/  BSYNC.RECONVERGENT B1 ;  /* 0x0000000000017941 */ /* 0x000fea0003800200 */
.L_x_7422:
        /* <DEDUP_REMOVED lines=11> */
.L_x_7426:
[----:B------:R-:W-:Y:S01]  /*6fd0*/  MOV R9, R0 ;  /* 0x0000000000097202 */ /* 0x000fe20000000f00 */
[----:B------:R-:W-:Y:S02]  /*6fe0*/  IMAD.MOV.U32 R11, RZ, RZ, R8 ;  /* 0x000000ffff0b7224 */ /* 0x000fe400078e0008 */
[----:B------:R-:W-:Y:S02]  /*6ff0*/  IMAD.MOV.U32 R116, RZ, RZ, R123 ;  /* 0x000000ffff747224 */ /* 0x000fe400078e007b */
[----:B------:R-:W-:-:S07]  /*7000*/  IMAD.MOV.U32 R52, RZ, RZ, R59 ;  /* 0x000000ffff347224 */ /* 0x000fce00078e003b */
.L_x_7427:
[----:B------:R-:W-:Y:S05]  /*7010*/  BSYNC.RECONVERGENT B1 ;  /* 0x0000000000017941 */ /* 0x000fea0003800200 */
.L_x_7425:
        /* <DEDUP_REMOVED lines=11> */
.L_x_7429:
[----:B------:R-:W-:Y:S01]  /*70d0*/  MOV R0, R9 ;  /* 0x0000000900007202 */ /* 0x000fe20000000f00 */
[----:B------:R-:W-:Y:S02]  /*70e0*/  IMAD.MOV.U32 R8, RZ, RZ, R11 ;  /* 0x000000ffff087224 */ /* 0x000fe400078e000b */
[----:B------:R-:W-:Y:S02]  /*70f0*/  IMAD.MOV.U32 R123, RZ, RZ, R122 ;  /* 0x000000ffff7b7224 */ /* 0x000fe400078e007a */
[----:B------:R-:W-:-:S07]  /*7100*/  IMAD.MOV.U32 R59, RZ, RZ, R58 ;  /* 0x000000ffff3b7224 */ /* 0x000fce00078e003a */
.L_x_7430:
[----:B------:R-:W-:Y:S05]  /*7110*/  BSYNC.RECONVERGENT B1 ;  /* 0x0000000000017941 */ /* 0x000fea0003800200 */
.L_x_7428:
        /* <DEDUP_REMOVED lines=11> */
.L_x_7432:
[----:B------:R-:W-:Y:S01]  /*71d0*/  MOV R9, R0 ;  /* 0x0000000000097202 */ /* 0x000fe20000000f00 */
[----:B------:R-:W-:Y:S02]  /*71e0*/  IMAD.MOV.U32 R11, RZ, RZ, R8 ;  /* 0x000000ffff0b7224 */ /* 0x000fe400078e0008 */
[----:B------:R-:W-:Y:S02]  /*71f0*/  IMAD.MOV.U32 R122, RZ, RZ, R121 ;  /* 0x000000ffff7a7224 */ /* 0x000fe400078e0079 */
[----:B------:R-:W-:-:S07]  /*7200*/  IMAD.MOV.U32 R58, RZ, RZ, R57 ;  /* 0x000000ffff3a7224 */ /* 0x000fce00078e0039 */
.L_x_7433:
[----:B------:R-:W-:Y:S05]  /*7210*/  BSYNC.RECONVERGENT B1 ;  /* 0x0000000000017941 */ /* 0x000fea0003800200 */
.L_x_7431:
        /* <DEDUP_REMOVED lines=11> */
.L_x_7435:
[----:B------:R-:W-:Y:S01]  /*72d0*/  MOV R0, R9 ;  /* 0x0000000900007202 */ /* 0x000fe20000000f00 */
[----:B------:R-:W-:Y:S02]  /*72e0*/  IMAD.MOV.U32 R8, RZ, RZ, R11 ;  /* 0x000000ffff087224 */ /* 0x000fe400078e000b */
[----:B------:R-:W-:Y:S02]  /*72f0*/  IMAD.MOV.U32 R121, RZ, RZ, R120 ;  /* 0x000000ffff797224 */ /* 0x000fe400078e0078 */
[----:B------:R-:W-:-:S07]  /*7300*/  IMAD.MOV.U32 R57, RZ, RZ, R56 ;  /* 0x000000ffff397224 */ /* 0x000fce00078e0038 */
.L_x_7436:
[----:B------:R-:W-:Y:S05]  /*7310*/  BSYNC.RECONVERGENT B1 ;  /* 0x0000000000017941 */ /* 0x000fea0003800200 */
.L_x_7434:
        /* <DEDUP_REMOVED lines=11> */
.L_x_7438:
[----:B------:R-:W-:Y:S01]  /*73d0*/  MOV R9, R0 ;  /* 0x0000000000097202 */ /* 0x000fe20000000f00 */
[----:B------:R-:W-:Y:S02]  /*73e0*/  IMAD.MOV.U32 R11, RZ, RZ, R8 ;  /* 0x000000ffff0b7224 */ /* 0x000fe400078e0008 */
[----:B------:R-:W-:Y:S02]  /*73f0*/  IMAD.MOV.U32 R120, RZ, RZ, R127 ;  /* 0x000000ffff787224 */ /* 0x000fe400078e007f */
[----:B------:R-:W-:-:S07]  /*7400*/  IMAD.MOV.U32 R56, RZ, RZ, R63 ;  /* 0x000000ffff387224 */ /* 0x000fce00078e003f */
.L_x_7439:
[----:B------:R-:W-:Y:S05]  /*7410*/  BSYNC.RECONVERGENT B1 ;  /* 0x0000000000017941 */ /* 0x000fea0003800200 */
.L_x_7437:
        /* <DEDUP_REMOVED lines=11> */
.L_x_7441:
[----:B------:R-:W-:Y:S01]  /*74d0*/  MOV R0, R9 ;  /* 0x0000000900007202 */ /* 0x000fe20000000f00 */
[----:B------:R-:W-:Y:S02]  /*74e0*/  IMAD.MOV.U32 R8, RZ, RZ, R11 ;  /* 0x000000ffff087224 */ /* 0x000fe400078e000b */
[----:B------:R-:W-:Y:S02]  /*74f0*/  IMAD.MOV.U32 R127, RZ, RZ, R126 ;  /* 0x000000ffff7f7224 */ /* 0x000fe400078e007e */
[----:B------:R-:W-:-:S07]  /*7500*/  IMAD.MOV.U32 R63, RZ, RZ, R62 ;  /* 0x000000ffff3f7224 */ /* 0x000fce00078e003e */
.L_x_7442:
[----:B------:R-:W-:Y:S05]  /*7510*/  BSYNC.RECONVERGENT B1 ;  /* 0x0000000000017941 */ /* 0x000fea0003800200 */
.L_x_7440:
        /* <DEDUP_REMOVED lines=11> */
.L_x_7444:
[----:B------:R-:W-:Y:S01]  /*75d0*/  MOV R9, R0 ;  /* 0x0000000000097202 */ /* 0x000fe20000000f00 */
[----:B------:R-:W-:Y:S02]  /*75e0*/  IMAD.MOV.U32 R11, RZ, RZ, R8 ;  /* 0x000000ffff0b7224 */ /* 0x000fe400078e0008 */
[----:B------:R-:W-:Y:S02]  /*75f0*/  IMAD.MOV.U32 R126, RZ, RZ, R125 ;  /* 0x000000ffff7e7224 */ /* 0x000fe400078e007d */
[----:B------:R-:W-:-:S07]  /*7600*/  IMAD.MOV.U32 R62, RZ, RZ, R61 ;  /* 0x000000ffff3e7224 */ /* 0x000fce00078e003d */
.L_x_7445:
[----:B------:R-:W-:Y:S05]  /*7610*/  BSYNC.RECONVERGENT B1 ;  /* 0x0000000000017941 */ /* 0x000fea0003800200 */
.L_x_7443:
        /* <DEDUP_REMOVED lines=11> */
.L_x_7447:
[----:B------:R-:W-:Y:S01]  /*76d0*/  MOV R0, R9 ;  /* 0x0000000900007202 */ /* 0x000fe20000000f00 */
[----:B------:R-:W-:Y:S02]  /*76e0*/  IMAD.MOV.U32 R8, RZ, RZ, R11 ;  /* 0x000000ffff087224 */ /* 0x000fe400078e000b */
[----:B------:R-:W-:Y:S02]  /*76f0*/  IMAD.MOV.U32 R125, RZ, RZ, R124 ;  /* 0x000000ffff7d7224 */ /* 0x000fe400078e007c */
[----:B------:R-:W-:-:S07]  /*7700*/  IMAD.MOV.U32 R61, RZ, RZ, R60 ;  /* 0x000000ffff3d7224 */ /* 0x000fce00078e003c */
.L_x_7448:
[----:B------:R-:W-:Y:S05]  /*7710*/  BSYNC.RECONVERGENT B1 ;  /* 0x0000000000017941 */ /* 0x000fea0003800200 */
.L_x_7446:
        /* <DEDUP_REMOVED lines=11> */
.L_x_7450:
[----:B------:R-:W-:Y:S01]  /*77d0*/  MOV R9, R0 ;  /* 0x0000000000097202 */ /* 0x000fe20000000f00 */
[----:B------:R-:W-:Y:S02]  /*77e0*/  IMAD.MOV.U32 R11, RZ, RZ, R8 ;  /* 0x000000ffff0b7224 */ /* 0x000fe400078e0008 */
[----:B------:R-:W-:Y:S02]  /*77f0*/  IMAD.MOV.U32 R124, RZ, RZ, R131 ;  /* 0x000000ffff7c7224 */ /* 0x000fe400078e0083 */
[----:B------:R-:W-:-:S07]  /*7800*/  IMAD.MOV.U32 R60, RZ, RZ, R67 ;  /* 0x000000ffff3c7224 */ /* 0x000fce00078e0043 */
.L_x_7451:
[----:B------:R-:W-:Y:S05]  /*7810*/  BSYNC.RECONVERGENT B1 ;  /* 0x0000000000017941 */ /* 0x000fea0003800200 */
.L_x_7449:
        /* <DEDUP_REMOVED lines=11> */
.L_x_7453:
[----:B------:R-:W-:Y:S01]  /*78d0*/  MOV R0, R9 ;  /* 0x0000000900007202 */ /* 0x000fe20000000f00 */
[----:B------:R-:W-:Y:S02]  /*78e0*/  IMAD.MOV.U32 R8, RZ, RZ, R11 ;  /* 0x000000ffff087224 */ /* 0x000fe400078e000b */
[----:B------:R-:W-:Y:S02]  /*78f0*/  IMAD.MOV.U32 R131, RZ, RZ, R130 ;  /* 0x000000ffff837224 */ /* 0x000fe400078e0082 */
[----:B------:R-:W-:-:S07]  /*7900*/  IMAD.MOV.U32 R67, RZ, RZ, R66 ;  /* 0x000000ffff437224 */ /* 0x000fce00078e0042 */
.L_x_7454:
[----:B------:R-:W-:Y:S05]  /*7910*/  BSYNC.RECONVERGENT B1 ;  /* 0x0000000000017941 */ /* 0x000fea0003800200 */
.L_x_7452:
        /* <DEDUP_REMOVED lines=11> */
.L_x_7456:
[----:B------:R-:W-:Y:S01]  /*79d0*/  MOV R9, R0 ;  /* 0x0000000000097202 */ /* 0x000fe20000000f00 */
[----:B------:R-:W-:Y:S02]  /*79e0*/  IMAD.MOV.U32 R11, RZ, RZ, R8 ;  /* 0x000000ffff0b7224 */ /* 0x000fe400078e0008 */
[----:B------:R-:W-:Y:S02]  /*79f0*/  IMAD.MOV.U32 R130, RZ, RZ, R129 ;  /* 0x000000ffff827224 */ /* 0x000fe400078e0081 */
[----:B------:R-:W-:-:S07]  /*7a00*/  IMAD.MOV.U32 R66, RZ, RZ, R65 ;  /* 0x000000ffff427224 */ /* 0x000fce00078e0041 */
.L_x_7457:
[----:B------:R-:W-:Y:S05]  /*7a10*/  BSYNC.RECONVERGENT B1 ;  /* 0x0000000000017941 */ /* 0x000fea0003800200 */
.L_x_7455:
        /* <DEDUP_REMOVED lines=11> */
.L_x_7459:
[----:B------:R-:W-:Y:S01]  /*7ad0*/  MOV R0, R9 ;  /* 0x0000000900007202 */ /* 0x000fe20000000f00 */
[----:B------:R-:W-:Y:S02]  /*7ae0*/  IMAD.MOV.U32 R8, RZ, RZ, R11 ;  /* 0x000000ffff087224 */ /* 0x000fe400078e000b */
[----:B------:R-:W-:Y:S02]  /*7af0*/  IMAD.MOV.U32 R129, RZ, RZ, R128 ;  /* 0x000000ffff817224 */ /* 0x000fe400078e0080 */
[----:B------:R-:W-:-:S07]  /*7b00*/  IMAD.MOV.U32 R65, RZ, RZ, R64 ;  /* 0x000000ffff417224 */ /* 0x000fce00078e0040 */
.L_x_7460:
[----:B------:R-:W-:Y:S05]  /*7b10*/  BSYNC.RECONVERGENT B1 ;  /* 0x0000000000017941 */ /* 0x000fea0003800200 */
.L_x_7458:
        /* <DEDUP_REMOVED lines=11> */
.L_x_7462:
[----:B------:R-:W-:Y:S01]  /*7bd0*/  MOV R9, R0 ;  /* 0x0000000000097202 */ /* 0x000fe20000000f00 */
[----:B------:R-:W-:Y:S02]  /*7be0*/  IMAD.MOV.U32 R11, RZ, RZ, R8 ;  /* 0x000000ffff0b7224 */ /* 0x000fe400078e0008 */
[----:B------:R-:W-:Y:S02]  /*7bf0*/  IMAD.MOV.U32 R128, RZ, RZ, R135 ;  /* 0x000000ffff807224 */ /* 0x000fe400078e0087 */
[----:B------:R-:W-:-:S07]  /*7c00*/  IMAD.MOV.U32 R64, RZ, RZ, R71 ;  /* 0x000000ffff407224 */ /* 0x000fce00078e0047 */
.L_x_7463:
[----:B------:R-:W-:Y:S05]  /*7c10*/  BSYNC.RECONVERGENT B1 ;  /* 0x0000000000017941 */ /* 0x000fea0003800200 */
.L_x_7461:
        /* <DEDUP_REMOVED lines=11> */
.L_x_7465:
[----:B------:R-:W-:Y:S01]  /*7cd0*/  MOV R0, R9 ;  /* 0x0000000900007202 */ /* 0x000fe20000000f00 */
[----:B------:R-:W-:Y:S02]  /*7ce0*/  IMAD.MOV.U32 R8, RZ, RZ, R11 ;  /* 0x000000ffff087224 */ /* 0x000fe400078e000b */
[----:B------:R-:W-:Y:S02]  /*7cf0*/  IMAD.MOV.U32 R135, RZ, RZ, R134 ;  /* 0x000000ffff877224 */ /* 0x000fe400078e0086 */
[----:B------:R-:W-:-:S07]  /*7d00*/  IMAD.MOV.U32 R71, RZ, RZ, R70 ;  /* 0x000000ffff477224 */ /* 0x000fce00078e0046 */
.L_x_7466:
[----:B------:R-:W-:Y:S05]  /*7d10*/  BSYNC.RECONVERGENT B1 ;  /* 0x0000000000017941 */ /* 0x000fea0003800200 */
.L_x_7464:
        /* <DEDUP_REMOVED lines=11> */
.L_x_7468:
[----:B------:R-:W-:Y:S01]  /*7dd0*/  MOV R9, R0 ;  /* 0x0000000000097202 */ /* 0x000fe20000000f00 */
[----:B------:R-:W-:Y:S02]  /*7de0*/  IMAD.MOV.U32 R11, RZ, RZ, R8 ;  /* 0x000000ffff0b7224 */ /* 0x000fe400078e0008 */
[----:B------:R-:W-:Y:S02]  /*7df0*/  IMAD.MOV.U32 R134, RZ, RZ, R133 ;  /* 0x000000ffff867224 */ /* 0x000fe400078e0085 */
[----:B------:R-:W-:-:S07]  /*7e00*/  IMAD.MOV.U32 R70, RZ, RZ, R69 ;  /* 0x000000ffff467224 */ /* 0x000fce00078e0045 */
.L_x_7469:
[----:B------:R-:W-:Y:S05]  /*7e10*/  BSYNC.RECONVERGENT B1 ;  /* 0x0000000000017941 */ /* 0x000fea0003800200 */
.L_x_7467:
        /* <DEDUP_REMOVED lines=11> */
.L_x_7471:
[----:B------:R-:W-:Y:S01]  /*7ed0*/  MOV R0, R9 ;  /* 0x0000000900007202 */ /* 0x000fe20000000f00 */
[----:B------:R-:W-:Y:S02]  /*7ee0*/  IMAD.MOV.U32 R8, RZ, RZ, R11 ;  /* 0x000000ffff087224 */ /* 0x000fe400078e000b */
[----:B------:R-:W-:Y:S02]  /*7ef0*/  IMAD.MOV.U32 R133, RZ, RZ, R132 ;  /* 0x000000ffff857224 */ /* 0x000fe400078e0084 */
[----:B------:R-:W-:-:S07]  /*7f00*/  IMAD.MOV.U32 R69, RZ, RZ, R68 ;  /* 0x000000ffff457224 */ /* 0x000fce00078e0044 */
.L_x_7472:
[----:B------:R-:W-:Y:S05]  /*7f10*/  BSYNC.RECONVERGENT B1 ;  /* 0x0000000000017941 */ /* 0x000fea0003800200 */
.L_x_7470:
        /* <DEDUP_REMOVED lines=11> */
.L_x_7474:
[----:B------:R-:W-:Y:S01]  /*7fd0*/  MOV R9, R0 ;  /* 0x0000000000097202 */ /* 0x000fe20000000f00 */
[----:B------:R-:W-:Y:S02]  /*7fe0*/  IMAD.MOV.U32 R11, RZ, RZ, R8 ;  /* 0x000000ffff0b7224 */ /* 0x000fe400078e0008 */
[----:B------:R-:W-:Y:S02]  /*7ff0*/  IMAD.MOV.U32 R132, RZ, RZ, R139 ;  /* 0x000000ffff847224 */ /* 0x000fe400078e008b */
[----:B------:R-:W-:-:S07]  /*8000*/  IMAD.MOV.U32 R68, RZ, RZ, R75 ;  /* 0x000000ffff447224 */ /* 0x000fce00078e004b */
.L_x_7475:
[----:B------:R-:W-:Y:S05]  /*8010*/  BSYNC.RECONVERGENT B1 ;  /* 0x0000000000017941 */ /* 0x000fea0003800200 */
.L_x_7473:
        /* <DEDUP_REMOVED lines=11> */
.L_x_7477:
[----:B------:R-:W-:Y:S01]  /*80d0*/  MOV R0, R9 ;  /* 0x0000000900007202 */ /* 0x000fe20000000f00 */
[----:B------:R-:W-:Y:S02]  /*80e0*/  IMAD.MOV.U32 R8, RZ, RZ, R11 ;  /* 0x000000ffff087224 */ /* 0x000fe400078e000b */
[----:B------:R-:W-:Y:S02]  /*80f0*/  IMAD.MOV.U32 R139, RZ, RZ, R138 ;  /* 0x000000ffff8b7224 */ /* 0x000fe400078e008a */
[----:B------:R-:W-:-:S07]  /*8100*/  IMAD.MOV.U32 R75, RZ, RZ, R74 ;  /* 0x000000ffff4b7224 */ /* 0x000fce00078e004a */
.L_x_7478:
[----:B------:R-:W-:Y:S05]  /*8110*/  BSYNC.RECONVERGENT B1 ;  /* 0x0000000000017941 */ /* 0x000fea0003800200 */
.L_x_7476:
        /* <DEDUP_REMOVED lines=11> */
.L_x_7480:
[----:B------:R-:W-:Y:S01]  /*81d0*/  MOV R9, R0 ;  /* 0x0000000000097202 */ /* 0x000fe20000000f00 */
[----:B------:R-:W-:Y:S02]  /*81e0*/  IMAD.MOV.U32 R11, RZ, RZ, R8 ;  /* 0x000000ffff0b7224 */ /* 0x000fe400078e0008 */
[----:B------:R-:W-:Y:S02]  /*81f0*/  IMAD.MOV.U32 R138, RZ, RZ, R137 ;  /* 0x000000ffff8a7224 */ /* 0x000fe400078e0089 */
[----:B------:R-:W-:-:S07]  /*8200*/  IMAD.MOV.U32 R74, RZ, RZ, R73 ;  /* 0x000000ffff4a7224 */ /* 0x000fce00078e0049 */
.L_x_7481:
[----:B------:R-:W-:Y:S05]  /*8210*/  BSYNC.RECONVERGENT B1 ;  /* 0x0000000000017941 */ /* 0x000fea0003800200 */
.L_x_7479:
        /* <DEDUP_REMOVED lines=11> */
.L_x_7483:
[----:B------:R-:W-:Y:S01]  /*82d0*/  MOV R0, R9 ;  /* 0x0000000900007202 */ /* 0x000fe20000000f00 */
[----:B------:R-:W-:Y:S02]  /*82e0*/  IMAD.MOV.U32 R8, RZ, RZ, R11 ;  /* 0x000000ffff087224 */ /* 0x000fe400078e000b */
[----:B------:R-:W-:Y:S02]  /*82f0*/  IMAD.MOV.U32 R137, RZ, RZ, R136 ;  /* 0x000000ffff897224 */ /* 0x000fe400078e0088 */
[----:B------:R-:W-:-:S07]  /*8300*/  IMAD.MOV.U32 R73, RZ, RZ, R72 ;  /* 0x000000ffff497224 */ /* 0x000fce00078e0048 */
.L_x_7484:
[----:B------:R-:W-:Y:S05]  /*8310*/  BSYNC.RECONVERGENT B1 ;  /* 0x0000000000017941 */ /* 0x000fea0003800200 */
.L_x_7482:
        /* <DEDUP_REMOVED lines=11> */
.L_x_7486:
[----:B------:R-:W-:Y:S01]  /*83d0*/  MOV R9, R0 ;  /* 0x0000000000097202 */ /* 0x000fe20000000f00 */
[----:B------:R-:W-:Y:S02]  /*83e0*/  IMAD.MOV.U32 R11, RZ, RZ, R8 ;  /* 0x000000ffff0b7224 */ /* 0x000fe400078e0008 */
[----:B------:R-:W-:Y:S02]  /*83f0*/  IMAD.MOV.U32 R136, RZ, RZ, R143 ;  /* 0x000000ffff887224 */ /* 0x000fe400078e008f */
[----:B------:R-:W-:-:S07]  /*8400*/  IMAD.MOV.U32 R72, RZ, RZ, R79 ;  /* 0x000000ffff487224 */ /* 0x000fce00078e004f */
.L_x_7487:
[----:B------:R-:W-:Y:S05]  /*8410*/  BSYNC.RECONVERGENT B1 ;  /* 0x0000000000017941 */ /* 0x000fea0003800200 */
.L_x_7485:
        /* <DEDUP_REMOVED lines=11> */
.L_x_7489:
[----:B------:R-:W-:Y:S01]  /*84d0*/  MOV R0, R9 ;  /* 0x0000000900007202 */ /* 0x000fe20000000f00 */
[----:B------:R-:W-:Y:S02]  /*84e0*/  IMAD.MOV.U32 R8, RZ, RZ, R11 ;  /* 0x000000ffff087224 */ /* 0x000fe400078e000b */
[----:B------:R-:W-:Y:S02]  /*84f0*/  IMAD.MOV.U32 R143, RZ, RZ, R142 ;  /* 0x000000ffff8f7224 */ /* 0x000fe400078e008e */
[----:B------:R-:W-:-:S07]  /*8500*/  IMAD.MOV.U32 R79, RZ, RZ, R78 ;  /* 0x000000ffff4f7224 */ /* 0x000fce00078e004e */
.L_x_7490:
[----:B------:R-:W-:Y:S05]  /*8510*/  BSYNC.RECONVERGENT B1 ;  /* 0x0000000000017941 */ /* 0x000fea0003800200 */
.L_x_7488:
        /* <DEDUP_REMOVED lines=11> */
.L_x_7492:
[----:B------:R-:W-:Y:S01]  /*85d0*/  MOV R9, R0 ;  /* 0x0000000000097202 */ /* 0x000fe20000000f00 */
[----:B------:R-:W-:Y:S02]  /*85e0*/  IMAD.MOV.U32 R11, RZ, RZ, R8 ;  /* 0x000000ffff0b7224 */ /* 0x000fe400078e0008 */
[----:B------:R-:W-:Y:S02]  /*85f0*/  IMAD.MOV.U32 R142, RZ, RZ, R141 ;  /* 0x000000ffff8e7224 */ /* 0x000fe400078e008d */
[----:B------:R-:W-:-:S07]  /*8600*/  IMAD.MOV.U32 R78, RZ, RZ, R77 ;  /* 0x000000ffff4e7224 */ /* 0x000fce00078e004d */
.L_x_7493:
[----:B------:R-:W-:Y:S05]  /*8610*/  BSYNC.RECONVERGENT B1 ;  /* 0x0000000000017941 */ /* 0x000fea0003800200 */
.L_x_7491:
        /* <DEDUP_REMOVED lines=11> */
.L_x_7495:
[----:B------:R-:W-:Y:S01]  /*86d0*/  MOV R0, R9 ;  /* 0x0000000900007202 */ /* 0x000fe20000000f00 */
[----:B------:R-:W-:Y:S02]  /*86e0*/  IMAD.MOV.U32 R8, RZ, RZ, R11 ;  /* 0x000000ffff087224 */ /* 0x000fe400078e000b */
[----:B------:R-:W-:Y:S02]  /*86f0*/  IMAD.MOV.U32 R141, RZ, RZ, R140 ;  /* 0x000000ffff8d7224 */ /* 0x000fe400078e008c */
[----:B------:R-:W-:-:S07]  /*8700*/  IMAD.MOV.U32 R77, RZ, RZ, R76 ;  /* 0x000000ffff4d7224 */ /* 0x000fce00078e004c */
.L_x_7496:
[----:B------:R-:W-:Y:S05]  /*8710*/  BSYNC.RECONVERGENT B1 ;  /* 0x0000000000017941 */ /* 0x000fea0003800200 */
.L_x_7494:
        /* <DEDUP_REMOVED lines=11> */
.L_x_7498:
[----:B------:R-:W-:Y:S01]  /*87d0*/  MOV R9, R0 ;  /* 0x0000000000097202 */ /* 0x000fe20000000f00 */
[----:B------:R-:W-:Y:S02]  /*87e0*/  IMAD.MOV.U32 R11, RZ, RZ, R8 ;  /* 0x000000ffff0b7224 */ /* 0x000fe400078e0008 */
[----:B------:R-:W-:Y:S02]  /*87f0*/  IMAD.MOV.U32 R140, RZ, RZ, R147 ;  /* 0x000000ffff8c7224 */ /* 0x000fe400078e0093 */
[----:B------:R-:W-:-:S07]  /*8800*/  IMAD.MOV.U32 R76, RZ, RZ, R83 ;  /* 0x000000ffff4c7224 */ /* 0x000fce00078e0053 */
.L_x_7499:
[----:B------:R-:W-:Y:S05]  /*8810*/  BSYNC.RECONVERGENT B1 ;  /* 0x0000000000017941 */ /* 0x000fea0003800200 */
.L_x_7497:
        /* <DEDUP_REMOVED lines=11> */
.L_x_7501:
[----:B------:R-:W-:Y:S01]  /*88d0*/  MOV R0, R9 ;  /* 0x0000000900007202 */ /* 0x000fe20000000f00 */
[----:B------:R-:W-:Y:S02]  /*88e0*/  IMAD.MOV.U32 R8, RZ, RZ, R11 ;  /* 0x000000ffff087224 */ /* 0x000fe400078e000b */
[----:B------:R-:W-:Y:S02]  /*88f0*/  IMAD.MOV.U32 R147, RZ, RZ, R146 ;  /* 0x000000ffff937224 */ /* 0x000fe400078e0092 */
[----:B------:R-:W-:-:S07]  /*8900*/  IMAD.MOV.U32 R83, RZ, RZ, R82 ;  /* 0x000000ffff537224 */ /* 0x000fce00078e0052 */
.L_x_7502:
[----:B------:R-:W-:Y:S05]  /*8910*/  BSYNC.RECONVERGENT B1 ;  /* 0x0000000000017941 */ /* 0x000fea0003800200 */
.L_x_7500:
        /* <DEDUP_REMOVED lines=11> */
.L_x_7504:
[----:B------:R-:W-:Y:S01]  /*89d0*/  MOV R9, R0 ;  /* 0x0000000000097202 */ /* 0x000fe20000000f00 */
[----:B------:R-:W-:Y:S02]  /*89e0*/  IMAD.MOV.U32 R11, RZ, RZ, R8 ;  /* 0x000000ffff0b7224 */ /* 0x000fe400078e0008 */
[----:B------:R-:W-:Y:S02]  /*89f0*/  IMAD.MOV.U32 R146, RZ, RZ, R145 ;  /* 0x000000ffff927224 */ /* 0x000fe400078e0091 */
[----:B------:R-:W-:-:S07]  /*8a00*/  IMAD.MOV.U32 R82, RZ, RZ, R81 ;  /* 0x000000ffff527224 */ /* 0x000fce00078e0051 */
.L_x_7505:
[----:B------:R-:W-:Y:S05]  /*8a10*/  BSYNC.RECONVERGENT B1 ;  /* 0x0000000000017941 */ /* 0x000fea0003800200 */
.L_x_7503:
        /* <DEDUP_REMOVED lines=11> */
.L_x_7507:
[----:B------:R-:W-:Y:S01]  /*8ad0*/  MOV R0, R9 ;  /* 0x0000000900007202 */ /* 0x000fe20000000f00 */
[----:B------:R-:W-:Y:S02]  /*8ae0*/  IMAD.MOV.U32 R8, RZ, RZ, R11 ;  /* 0x000000ffff087224 */ /* 0x000fe400078e000b */
[----:B------:R-:W-:Y:S02]  /*8af0*/  IMAD.MOV.U32 R145, RZ, RZ, R144 ;  /* 0x000000ffff917224 */ /* 0x000fe400078e0090 */
[----:B------:R-:W-:-:S07]  /*8b00*/  IMAD.MOV.U32 R81, RZ, RZ, R80 ;  /* 0x000000ffff517224 */ /* 0x000fce00078e0050 */
.L_x_7508:
[----:B------:R-:W-:Y:S05]  /*8b10*/  BSYNC.RECONVERGENT B1 ;  /* 0x0000000000017941 */ /* 0x000fea0003800200 */
.L_x_7506:
        /* <DEDUP_REMOVED lines=11> */
.L_x_7510:
[----:B------:R-:W-:Y:S01]  /*8bd0*/  MOV R9, R0 ;  /* 0x0000000000097202 */ /* 0x000fe20000000f00 */
[----:B------:R-:W-:Y:S02]  /*8be0*/  IMAD.MOV.U32 R11, RZ, RZ, R8 ;  /* 0x000000ffff0b7224 */ /* 0x000fe400078e0008 */
[----:B------:R-:W-:Y:S02]  /*8bf0*/  IMAD.MOV.U32 R144, RZ, RZ, R151 ;  /* 0x000000ffff907224 */ /* 0x000fe400078e0097 */
[----:B------:R-:W-:-:S07]  /*8c00*/  IMAD.MOV.U32 R80, RZ, RZ, R87 ;  /* 0x000000ffff507224 */ /* 0x000fce00078e0057 */
.L_x_7511:
[----:B------:R-:W-:Y:S05]  /*8c10*/  BSYNC.RECONVERGENT B1 ;  /* 0x0000000000017941 */ /* 0x000fea0003800200 */
.L_x_7509:
        /* <DEDUP_REMOVED lines=11> */
.L_x_7513:
[----:B------:R-:W-:Y:S01]  /*8cd0*/  MOV R0, R9 ;  /* 0x0000000900007202 */ /* 0x000fe20000000f00 */
[----:B------:R-:W-:Y:S02]  /*8ce0*/  IMAD.MOV.U32 R8, RZ, RZ, R11 ;  /* 0x000000ffff087224 */ /* 0x000fe400078e000b */
[----:B------:R-:W-:Y:S02]  /*8cf0*/  IMAD.MOV.U32 R151, RZ, RZ, R150 ;  /* 0x000000ffff977224 */ /* 0x000fe400078e0096 */
[----:B------:R-:W-:-:S07]  /*8d00*/  IMAD.MOV.U32 R87, RZ, RZ, R86 ;  /* 0x000000ffff577224 */ /* 0x000fce00078e0056 */
.L_x_7514:
[----:B------:R-:W-:Y:S05]  /*8d10*/  BSYNC.RECONVERGENT B1 ;  /* 0x0000000000017941 */ /* 0x000fea0003800200 */
.L_x_7512:
        /* <DEDUP_REMOVED lines=11> */
.L_x_7516:
[----:B------:R-:W-:Y:S01]  /*8dd0*/  MOV R9, R0 ;  /* 0x0000000000097202 */ /* 0x000fe20000000f00 */
[----:B------:R-:W-:Y:S02]  /*8de0*/  IMAD.MOV.U32 R11, RZ, RZ, R8 ;  /* 0x000000ffff0b7224 */ /* 0x000fe400078e0008 */
[----:B------:R-:W-:Y:S02]  /*8df0*/  IMAD.MOV.U32 R150, RZ, RZ, R149 ;  /* 0x000000ffff967224 */ /* 0x000fe400078e0095 */
[----:B------:R-:W-:-:S07]  /*8e00*/  IMAD.MOV.U32 R86, RZ, RZ, R85 ;  /* 0x000000ffff567224 */ /* 0x000fce00078e0055 */
.L_x_7517:
[----:B------:R-:W-:Y:S05]  /*8e10*/  BSYNC.RECONVERGENT B1 ;  /* 0x0000000000017941 */ /* 0x000fea0003800200 */
.L_x_7515:
        /* <DEDUP_REMOVED lines=11> */
.L_x_7519:
[----:B------:R-:W-:Y:S01]  /*8ed0*/  MOV R0, R9 ;  /* 0x0000000900007202 */ /* 0x000fe20000000f00 */
[----:B------:R-:W-:Y:S02]  /*8ee0*/  IMAD.MOV.U32 R8, RZ, RZ, R11 ;  /* 0x000000ffff087224 */ /* 0x000fe400078e000b */
[----:B------:R-:W-:Y:S02]  /*8ef0*/  IMAD.MOV.U32 R149, RZ, RZ, R148 ;  /* 0x000000ffff957224 */ /* 0x000fe400078e0094 */
[----:B------:R-:W-:-:S07]  /*8f00*/  IMAD.MOV.U32 R85, RZ, RZ, R84 ;  /* 0x000000ffff557224 */ /* 0x000fce00078e0054 */
.L_x_7520:
[----:B------:R-:W-:Y:S05]  /*8f10*/  BSYNC.RECONVERGENT B1 ;  /* 0x0000000000017941 */ /* 0x000fea0003800200 */
.L_x_7518:
        /* <DEDUP_REMOVED lines=11> */
.L_x_7522:
[----:B------:R-:W-:Y:S01]  /*8fd0*/  MOV R9, R0 ;  /* 0x0000000000097202 */ /* 0x000fe20000000f00 */
[----:B------:R-:W-:Y:S02]  /*8fe0*/  IMAD.MOV.U32 R11, RZ, RZ, R8 ;  /* 0x000000ffff0b7224 */ /* 0x000fe400078e0008 */
[----:B------:R-:W-:Y:S02]  /*8ff0*/  IMAD.MOV.U32 R148, RZ, RZ, R155 ;  /* 0x000000ffff947224 */ /* 0x000fe400078e009b */
[----:B------:R-:W-:-:S07]  /*9000*/  IMAD.MOV.U32 R84, RZ, RZ, R91 ;  /* 0x000000ffff547224 */ /* 0x000fce00078e005b */
.L_x_7523:
[----:B------:R-:W-:Y:S05]  /*9010*/  BSYNC.RECONVERGENT B1 ;  /* 0x0000000000017941 */ /* 0x000fea0003800200 */
.L_x_7521:
        /* <DEDUP_REMOVED lines=11> */
.L_x_7525:
[----:B------:R-:W-:Y:S01]  /*90d0*/  MOV R0, R9 ;  /* 0x0000000900007202 */ /* 0x000fe20000000f00 */
[----:B------:R-:W-:Y:S02]  /*90e0*/  IMAD.MOV.U32 R8, RZ, RZ, R11 ;  /* 0x000000ffff087224 */ /* 0x000fe400078e000b */
[----:B------:R-:W-:Y:S02]  /*90f0*/  IMAD.MOV.U32 R155, RZ, RZ, R154 ;  /* 0x000000ffff9b7224 */ /* 0x000fe400078e009a */
[----:B------:R-:W-:-:S07]  /*9100*/  IMAD.MOV.U32 R91, RZ, RZ, R90 ;  /* 0x000000ffff5b7224 */ /* 0x000fce00078e005a */
.L_x_7526:
[----:B------:R-:W-:Y:S05]  /*9110*/  BSYNC.RECONVERGENT B1 ;  /* 0x0000000000017941 */ /* 0x000fea0003800200 */
.L_x_7524:
        /* <DEDUP_REMOVED lines=11> */
.L_x_7528:
[----:B------:R-:W-:Y:S01]  /*91d0*/  MOV R9, R0 ;  /* 0x0000000000097202 */ /* 0x000fe20000000f00 */
[----:B------:R-:W-:Y:S02]  /*91e0*/  IMAD.MOV.U32 R11, RZ, RZ, R8 ;  /* 0x000000ffff0b7224 */ /* 0x000fe400078e0008 */
[----:B------:R-:W-:Y:S02]  /*91f0*/  IMAD.MOV.U32 R154, RZ, RZ, R153 ;  /* 0x000000ffff9a7224 */ /* 0x000fe400078e0099 */
[----:B------:R-:W-:-:S07]  /*9200*/  IMAD.MOV.U32 R90, RZ, RZ, R89 ;  /* 0x000000ffff5a7224 */ /* 0x000fce00078e0059 */
.L_x_7529:
[----:B------:R-:W-:Y:S05]  /*9210*/  BSYNC.RECONVERGENT B1 ;  /* 0x0000000000017941 */ /* 0x000fea0003800200 */
.L_x_7527:
        /* <DEDUP_REMOVED lines=11> */
.L_x_7531:
[----:B------:R-:W-:Y:S01]  /*92d0*/  MOV R0, R9 ;  /* 0x0000000900007202 */ /* 0x000fe20000000f00 */
[----:B------:R-:W-:Y:S02]  /*92e0*/  IMAD.MOV.U32 R8, RZ, RZ, R11 ;  /* 0x000000ffff087224 */ /* 0x000fe400078e000b */
[----:B------:R-:W-:Y:S02]  /*92f0*/  IMAD.MOV.U32 R153, RZ, RZ, R152 ;  /* 0x000000ffff997224 */ /* 0x000fe400078e0098 */
[----:B------:R-:W-:-:S07]  /*9300*/  IMAD.MOV.U32 R89, RZ, RZ, R88 ;  /* 0x000000ffff597224 */ /* 0x000fce00078e0058 */
.L_x_7532:
[----:B------:R-:W-:Y:S05]  /*9310*/  BSYNC.RECONVERGENT B1 ;  /* 0x0000000000017941 */ /* 0x000fea0003800200 */
.L_x_7530:
        /* <DEDUP_REMOVED lines=11> */
.L_x_7534:
[----:B------:R-:W-:Y:S01]  /*93d0*/  MOV R9, R0 ;  /* 0x0000000000097202 */ /* 0x000fe20000000f00 */
[----:B------:R-:W-:Y:S02]  /*93e0*/  IMAD.MOV.U32 R11, RZ, RZ, R8 ;  /* 0x000000ffff0b7224 */ /* 0x000fe400078e0008 */
[----:B------:R-:W-:Y:S02]  /*93f0*/  IMAD.MOV.U32 R88, RZ, RZ, R95 ;  /* 0x000000ffff587224 */ /* 0x000fe400078e005f */
[----:B------:R-:W-:-:S07]  /*9400*/  IMAD.MOV.U32 R152, RZ, RZ, R3 ;  /* 0x000000ffff987224 */ /* 0x000fce00078e0003 */
.L_x_7535:
[----:B------:R-:W-:Y:S05]  /*9410*/  BSYNC.RECONVERGENT B1 ;  /* 0x0000000000017941 */ /* 0x000fea0003800200 */
.L_x_7533:
        /* <DEDUP_REMOVED lines=11> */
.L_x_7537:
[----:B------:R-:W-:Y:S01]  /*94d0*/  MOV R13, R9 ;  /* 0x00000009000d7202 */ /* 0x000fe20000000f00 */
[----:B------:R-:W-:Y:S02]  /*94e0*/  IMAD.MOV.U32 R8, RZ, RZ, R11 ;  /* 0x000000ffff087224 */ /* 0x000fe400078e000b */
[----:B------:R-:W-:Y:S02]  /*94f0*/  IMAD.MOV.U32 R3, RZ, RZ, R2 ;  /* 0x000000ffff037224 */ /* 0x000fe400078e0002 */
[----:B------:R-:W-:-:S07]  /*9500*/  IMAD.MOV.U32 R95, RZ, RZ, R94 ;  /* 0x000000ffff5f7224 */ /* 0x000fce00078e005e */
.L_x_7538:
[----:B------:R-:W-:Y:S05]  /*9510*/  BSYNC.RECONVERGENT B1 ;  /* 0x0000000000017941 */ /* 0x000fea0003800200 */
.L_x_7536:
        /* <DEDUP_REMOVED lines=11> */
.L_x_7540:
[----:B------:R-:W-:Y:S01]  /*95d0*/  IMAD.MOV.U32 R2, RZ, RZ, R6 ;  /* 0x000000ffff027224 */ /* 0x000fe200078e0006 */
[-C--:B------:R-:W-:Y:S01]  /*95e0*/  MOV R0, R13.reuse ;  /* 0x0000000d00007202 */ /* 0x080fe20000000f00 */
[----:B------:R-:W-:Y:S01]  /*95f0*/  IMAD.MOV.U32 R94, RZ, RZ, R7 ;  /* 0x000000ffff5e7224 */ /* 0x000fe200078e0007 */
[----:B------:R-:W-:Y:S01]  /*9600*/  MOV R6, R13 ;  /* 0x0000000d00067202 */ /* 0x000fe20000000f00 */
[--C-:B------:R-:W-:Y:S02]  /*9610*/  IMAD.MOV.U32 R93, RZ, RZ, R8.reuse ;  /* 0x000000ffff5d7224 */ /* 0x100fe400078e0008 */
[----:B------:R-:W-:-:S07]  /*9620*/  IMAD.MOV.U32 R7, RZ, RZ, R8 ;  /* 0x000000ffff077224 */ /* 0x000fce00078e0008 */
.L_x_7541:
[----:B------:R-:W-:Y:S05]  /*9630*/  BSYNC.RECONVERGENT B1 ;  /* 0x0000000000017941 */ /* 0x000fea0003800200 */
.L_x_7539:
[----:B------:R-:W-:Y:S01]  /*9640*/  VIADD R5, R5, 0x4 ;  /* 0x0000000405057836 */ /* 0x000fe20000000000 */
[----:B------:R-:W-:Y:S06]  /*9650*/  @P2 BRA `(.L_x_7542) ;  /* 0xffffffc0000c2947 */ /* 0x000fec000383ffff */
.L_x_7352:
[----:B------:R-:W-:Y:S05]  /*9660*/  BSYNC.RECONVERGENT B0 ;  /* 0x0000000000007941 */ /* 0x000fea0003800200 */
.L_x_7351:
[----:B0-----:R-:W0:Y:S01]  /*9670*/  SHFL.DOWN PT, R5, R0, 0x2, 0x1f ;  /* 0x08401f0000057f89 */ /* 0x001e2200000e0000 */
[----:B------:R-:W1:Y:S01]  /*9680*/  LDCU UR4, c[0x0][0x2f8] ;  /* 0x00005f00ff0477ac */ /* 0x000e620008000800 */
[----:B------:R-:W-:Y:S02]  /*9690*/  BSSY.RECONVERGENT B0, `(.L_x_7543) ;  /* 0x0000507000007945 */ /* 0x000fe40003800200 */
[----:B------:R-:W2:Y:S01]  /*96a0*/  SHFL.DOWN PT, R7, R2, 0x2, 0x1f ;  /* 0x08401f0002077f89 */ /* 0x000ea200000e0000 */
[----:B------:R-:W3:Y:S03]  /*96b0*/  LDCU UR5, c[0x0][0x2f8] ;  /* 0x00005f00ff0577ac */ /* 0x000ee60008000800 */
[----:B------:R-:W4:Y:S04]  /*96c0*/  SHFL.DOWN PT, R6, R3, 0x2, 0x1f ;  /* 0x08401f0003067f89 */ /* 0x000f2800000e0000 */
[----:B------:R-:W5:Y:S04]  /*96d0*/  SHFL.DOWN PT, R9, R152, 0x2, 0x1f ;  /* 0x08401f0098097f89 */ /* 0x000f6800000e0000 */
[----:B------:R-:W5:Y:S01]  /*96e0*/  SHFL.DOWN PT, R8, R153, 0x2, 0x1f ;  /* 0x08401f0099087f89 */ /* 0x000f6200000e0000 */
[----:B-1----:R-:W-:-:S03]  /*96f0*/  VIADD R165, R157, -UR4 ;  /* 0x800000049da57c36 */ /* 0x002fc60008000000 */
[----:B------:R-:W1:Y:S01]  /*9700*/  SHFL.DOWN PT, R11, R154, 0x2, 0x1f ;  /* 0x08401f009a0b7f89 */ /* 0x000e6200000e0000 */
[----:B---3--:R-:W-:-:S03]  /*9710*/  IADD3 R4, PT, PT, R157, -UR5, RZ ;  /* 0x800000059d047c10 */ /* 0x008fc6000fffe0ff */
[----:B------:R-:W3:Y:S04]  /*9720*/  SHFL.DOWN PT, R10, R155, 0x2, 0x1f ;  /* 0x08401f009b0a7f89 */ /* 0x000ee800000e0000 */
        /* <DEDUP_REMOVED lines=13> */
[----:B0-----:R-:W-:Y:S04]  /*9800*/  STL [R165], R5 ;  /* 0x00000005a5007387 */ /* 0x001fe80000100800 */
[----:B--2---:R-:W-:Y:S04]  /*9810*/  STL [R4+0x4], R7 ;  /* 0x0000040704007387 */ /* 0x004fe80000100800 */
[----:B----4-:R-:W-:Y:S04]  /*9820*/  STL [R165+0x8], R6 ;  /* 0x00000806a5007387 */ /* 0x010fe80000100800 */
[----:B-----5:R-:W-:Y:S04]  /*9830*/  STL [R4+0xc], R9 ;  /* 0x00000c0904007387 */ /* 0x020fe80000100800 */
[----:B------:R-:W-:Y:S04]  /*9840*/  STL [R165+0x10], R8 ;  /* 0x00001008a5007387 */ /* 0x000fe80000100800 */
[----:B-1----:R-:W-:Y:S04]  /*9850*/  STL [R4+0x14], R11 ;  /* 0x0000140b04007387 */ /* 0x002fe80000100800 */
[----:B---3--:R-:W-:Y:S04]  /*9860*/  STL [R165+0x18], R10 ;  /* 0x0000180aa5007387 */ /* 0x008fe80000100800 */
[----:B------:R-:W-:Y:S04]  /*9870*/  STL [R4+0x1c], R13 ;  /* 0x00001c0d04007387 */ /* 0x000fe80000100800 */
[----:B------:R-:W0:Y:S04]  /*9880*/  SHFL.DOWN PT, R10, R117, 0x2, 0x1f ;  /* 0x08401f00750a7f89 */ /* 0x000e2800000e0000 */
[----:B------:R-:W-:Y:S04]  /*9890*/  STL [R165+0x20], R12 ;  /* 0x0000200ca5007387 */ /* 0x000fe80000100800 */
        /* <DEDUP_REMOVED lines=11> */
[----:B------:R-:W1:Y:S04]  /*9950*/  SHFL.DOWN PT, R163, R137, 0x2, 0x1f ;  /* 0x08401f0089a37f89 */ /* 0x000e6800000e0000 */
[----:B------:R-:W2:Y:S04]  /*9960*/  SHFL.DOWN PT, R5, R138, 0x2, 0x1f ;  /* 0x08401f008a057f89 */ /* 0x000ea800000e0000 */
[----:B------:R-:W3:Y:S04]  /*9970*/  SHFL.DOWN PT, R7, R139, 0x2, 0x1f ;  /* 0x08401f008b077f89 */ /* 0x000ee800000e0000 */
[----:B------:R-:W4:Y:S04]  /*9980*/  SHFL.DOWN PT, R9, R132, 0x2, 0x1f ;  /* 0x08401f0084097f89 */ /* 0x000f2800000e0000 */
[----:B------:R-:W5:Y:S04]  /*9990*/  SHFL.DOWN PT, R11, R133, 0x2, 0x1f ;  /* 0x08401f00850b7f89 */ /* 0x000f6800000e0000 */
        /* <DEDUP_REMOVED lines=15> */
[----:B0-----:R-:W-:Y:S04]  /*9a90*/  STL [R4+0xa0], R10 ;  /* 0x0000a00a04007387 */ /* 0x001fe80000100800 */
[----:B------:R-:W0:Y:S04]  /*9aa0*/  SHFL.DOWN PT, R10, R99, 0x2, 0x1f ;  /* 0x08401f00630a7f89 */ /* 0x000e2800000e0000 */
[----:B-1----:R-:W-:Y:S04]  /*9ab0*/  STL [R4+0x50], R163 ;  /* 0x000050a304007387 */ /* 0x002fe80000100800 */
[----:B--2---:R-:W-:Y:S04]  /*9ac0*/  STL [R4+0x54], R5 ;  /* 0x0000540504007387 */ /* 0x004fe80000100800 */
[----:B---3--:R-:W-:Y:S04]  /*9ad0*/  STL [R4+0x58], R7 ;  /* 0x0000580704007387 */ /* 0x008fe80000100800 */
[----:B----4-:R-:W-:Y:S04]  /*9ae0*/  STL [R4+0x5c], R9 ;  /* 0x00005c0904007387 */ /* 0x010fe80000100800 */
[----:B-----5:R-:W-:Y:S04]  /*9af0*/  STL [R4+0x60], R11 ;  /* 0x0000600b04007387 */ /* 0x020fe80000100800 */
        /* <DEDUP_REMOVED lines=124> */
[----:B0-----:R0:W-:Y:S04]  /*a2c0*/  STL [R4+0x1a8], R10 ;  /* 0x0001a80a04007387 */ /* 0x0011e80000100800 */
[----:B-1----:R-:W-:Y:S04]  /*a2d0*/  STL [R4+0x154], R12 ;  /* 0x0001540c04007387 */ /* 0x002fe80000100800 */
[----:B--2---:R-:W-:Y:S01]  /*a2e0*/  STL [R4+0x158], R5 ;  /* 0x0001580504007387 */ /* 0x004fe20000100800 */
[----:B0-----:R-:W0:Y:S03]  /*a2f0*/  S2R R10, SR_LANEID ;  /* 0x00000000000a7919 */ /* 0x001e260000000000 */
[----:B---3--:R-:W-:Y:S04]  /*a300*/  STL [R4+0x15c], R7 ;  /* 0x00015c0704007387 */ /* 0x008fe80000100800 */
[----:B----4-:R-:W-:Y:S04]  /*a310*/  STL [R4+0x160], R9 ;  /* 0x0001600904007387 */ /* 0x010fe80000100800 */
[----:B-----5:R-:W-:Y:S04]  /*a320*/  STL [R4+0x164], R11 ;  /* 0x0001640b04007387 */ /* 0x020fe80000100800 */
[----:B------:R-:W-:Y:S04]  /*a330*/  STL [R4+0x168], R13 ;  /* 0x0001680d04007387 */ /* 0x000fe80000100800 */
[----:B------:R-:W-:Y:S04]  /*a340*/  STL [R4+0x16c], R15 ;  /* 0x00016c0f04007387 */ /* 0x000fe80000100800 */
[----:B------:R-:W-:Y:S04]  /*a350*/  STL [R4+0x170], R17 ;  /* 0x0001701104007387 */ /* 0x000fe80000100800 */
[----:B------:R-:W-:Y:S04]  /*a360*/  STL [R4+0x174], R19 ;  /* 0x0001741304007387 */ /* 0x000fe80000100800 */
[----:B------:R-:W-:Y:S01]  /*a370*/  STL [R4+0x178], R21 ;  /* 0x0001781504007387 */ /* 0x000fe20000100800 */
[----:B0-----:R-:W-:-:S03]  /*a380*/  ISETP.GT.AND P0, PT, R10, 0x1d, PT ;  /* 0x0000001d0a00780c */ /* 0x001fc60003f04270 */
        /* <DEDUP_REMOVED lines=11> */
[----:B------:R-:W0:Y:S04]  /*a440*/  SHFL.DOWN PT, R12, R48, 0x2, 0x1f ;  /* 0x08401f00300c7f89 */ /* 0x000e2800000e0000 */
        /* <DEDUP_REMOVED lines=21> */
[----:B-1----:R0:W-:Y:S04]  /*a5a0*/  STL [R4+0x1b0], R5 ;  /* 0x0001b00504007387 */ /* 0x0021e80000100800 */
[----:B--2---:R0:W-:Y:S04]  /*a5b0*/  STL [R4+0x1b4], R7 ;  /* 0x0001b40704007387 */ /* 0x0041e80000100800 */
[----:B---3--:R0:W-:Y:S04]  /*a5c0*/  STL [R4+0x1b8], R9 ;  /* 0x0001b80904007387 */ /* 0x0081e80000100800 */
[----:B----4-:R0:W-:Y:S04]  /*a5d0*/  STL [R4+0x1bc], R11 ;  /* 0x0001bc0b04007387 */ /* 0x0101e80000100800 */
[----:B-----5:R0:W-:Y:S04]  /*a5e0*/  STL [R4+0x1c0], R13 ;  /* 0x0001c00d04007387 */ /* 0x0201e80000100800 */
[----:B------:R0:W-:Y:S04]  /*a5f0*/  STL [R4+0x1c4], R15 ;  /* 0x0001c40f04007387 */ /* 0x0001e80000100800 */
        /* <DEDUP_REMOVED lines=13> */
[----:B------:R0:W-:Y:S01]  /*a6d0*/  STL [R4+0x1fc], R8 ;  /* 0x0001fc0804007387 */ /* 0x0001e20000100800 */
[----:B------:R-:W-:Y:S05]  /*a6e0*/  @P0 BRA `(.L_x_7544) ;  /* 0x0000004000040947 */ /* 0x000fea0003800000 */
[----:B0-----:R-:W-:Y:S02]  /*a6f0*/  VIADD R7, R4, 0x100 ;  /* 0x0000010004077836 */ /* 0x001fe40000000000 */
[----:B------:R-:W-:Y:S02]  /*a700*/  HFMA2 R4, -RZ, RZ, 0, 0 ;  /* 0x00000000ff047431 */ /* 0x000fe400000001ff */
[----:B------:R-:W-:Y:S02]  /*a710*/  IMAD.MOV.U32 R5, RZ, RZ, R93 ;  /* 0x000000ffff057224 */ /* 0x000fe400078e005d */
[----:B------:R-:W-:-:S07]  /*a720*/  IMAD.MOV.U32 R6, RZ, RZ, R0 ;  /* 0x000000ffff067224 */ /* 0x000fce00078e0000 */
.L_x_7734:
        /* <DEDUP_REMOVED lines=20> */
.L_x_7546:
[----:B------:R-:W-:Y:S02]  /*a870*/  IMAD.MOV.U32 R9, RZ, RZ, R92 ;  /* 0x000000ffff097224 */ /* 0x000fe400078e005c */
[----:B------:R-:W-:Y:S01]  /*a880*/  IMAD.MOV.U32 R11, RZ, RZ, R156 ;  /* 0x000000ffff0b7224 */ /* 0x000fe200078e009c */
[----:B------:R-:W-:Y:S01]  /*a890*/  MOV R156, R35 ;  /* 0x00000023009c7202 */ /* 0x000fe20000000f00 */
[----:B------:R-:W-:-:S07]  /*a8a0*/  IMAD.MOV.U32 R92, RZ, RZ, R99 ;  /* 0x000000ffff5c7224 */ /* 0x000fce00078e0063 */
.L_x_7547:
[----:B------:R-:W-:Y:S05]  /*a8b0*/  BSYNC.RECONVERGENT B1 ;  /* 0x0000000000017941 */ /* 0x000fea0003800200 */
.L_x_7545:
        /* <DEDUP_REMOVED lines=11> */
.L_x_7549:
[----:B------:R-:W-:Y:S01]  /*a970*/  IMAD.MOV.U32 R0, RZ, RZ, R9 ;  /* 0x000000ffff007224 */ /* 0x000fe200078e0009 */
[----:B------:R-:W-:Y:S01]  /*a980*/  MOV R99, R98 ;  /* 0x0000006200637202 */ /* 0x000fe20000000f00 */
[----:B------:R-:W-:Y:S02]  /*a990*/  IMAD.MOV.U32 R8, RZ, RZ, R11 ;  /* 0x000000ffff087224 */ /* 0x000fe400078e000b */
[----:B------:R-:W-:-:S07]  /*a9a0*/  IMAD.MOV.U32 R35, RZ, RZ, R34 ;  /* 0x000000ffff237224 */ /* 0x000fce00078e0022 */
.L_x_7550:
[----:B------:R-:W-:Y:S05]  /*a9b0*/  BSYNC.RECONVERGENT B1 ;  /* 0x0000000000017941 */ /* 0x000fea0003800200 */
.L_x_7548:
        /* <DEDUP_REMOVED lines=11> */
.L_x_7552:
[----:B------:R-:W-:Y:S01]  /*aa70*/  IMAD.MOV.U32 R9, RZ, RZ, R0 ;  /* 0x000000ffff097224 */ /* 0x000fe200078e0000 */
[----:B------:R-:W-:Y:S01]  /*aa80*/  MOV R98, R97 ;  /* 0x0000006100627202 */ /* 0x000fe20000000f00 */
[----:B------:R-:W-:Y:S02]  /*aa90*/  IMAD.MOV.U32 R11, RZ, RZ, R8 ;  /* 0x000000ffff0b7224 */ /* 0x000fe400078e0008 */
[----:B------:R-:W-:-:S07]  /*aaa0*/  IMAD.MOV.U32 R34, RZ, RZ, R33 ;  /* 0x000000ffff227224 */ /* 0x000fce00078e0021 */
.L_x_7553:
[----:B------:R-:W-:Y:S05]  /*aab0*/  BSYNC.RECONVERGENT B1 ;  /* 0x0000000000017941 */ /* 0x000fea0003800200 */
.L_x_7551:
        /* <DEDUP_REMOVED lines=11> */
.L_x_7555:
[----:B------:R-:W-:Y:S01]  /*ab70*/  IMAD.MOV.U32 R0, RZ, RZ, R9 ;  /* 0x000000ffff007224 */ /* 0x000fe200078e0009 */
[----:B------:R-:W-:Y:S01]  /*ab80*/  MOV R97, R96 ;  /* 0x0000006000617202 */ /* 0x000fe20000000f00 */
[----:B------:R-:W-:Y:S02]  /*ab90*/  IMAD.MOV.U32 R8, RZ, RZ, R11 ;  /* 0x000000ffff087224 */ /* 0x000fe400078e000b */
[----:B------:R-:W-:-:S07]  /*aba0*/  IMAD.MOV.U32 R33, RZ, RZ, R32 ;  /* 0x000000ffff217224 */ /* 0x000fce00078e0020 */
.L_x_7556:
[----:B------:R-:W-:Y:S05]  /*abb0*/  BSYNC.RECONVERGENT B1 ;  /* 0x0000000000017941 */ /* 0x000fea0003800200 */
.L_x_7554:
        /* <DEDUP_REMOVED lines=11> */
.L_x_7558:
[----:B------:R-:W-:Y:S01]  /*ac70*/  IMAD.MOV.U32 R9, RZ, RZ, R0 ;  /* 0x000000ffff097224 */ /* 0x000fe200078e0000 */
[----:B------:R-:W-:Y:S01]  /*ac80*/  MOV R96, R103 ;  /* 0x0000006700607202 */ /* 0x000fe20000000f00 */
[----:B------:R-:W-:Y:S02]  /*ac90*/  IMAD.MOV.U32 R11, RZ, RZ, R8 ;  /* 0x000000ffff0b7224 */ /* 0x000fe400078e0008 */
[----:B------:R-:W-:-:S07]  /*aca0*/  IMAD.MOV.U32 R32, RZ, RZ, R39 ;  /* 0x000000ffff207224 */ /* 0x000fce00078e0027 */
.L_x_7559:
[----:B------:R-:W-:Y:S05]  /*acb0*/  BSYNC.RECONVERGENT B1 ;  /* 0x0000000000017941 */ /* 0x000fea0003800200 */
.L_x_7557:
        /* <DEDUP_REMOVED lines=11> */
.L_x_7561:
[----:B------:R-:W-:Y:S01]  /*ad70*/  IMAD.MOV.U32 R0, RZ, RZ, R9 ;  /* 0x000000ffff007224 */ /* 0x000fe200078e0009 */
[----:B------:R-:W-:Y:S01]  /*ad80*/  MOV R103, R102 ;  /* 0x0000006600677202 */ /* 0x000fe20000000f00 */
[----:B------:R-:W-:Y:S02]  /*ad90*/  IMAD.MOV.U32 R8, RZ, RZ, R11 ;  /* 0x000000ffff087224 */ /* 0x000fe400078e000b */
[----:B------:R-:W-:-:S07]  /*ada0*/  IMAD.MOV.U32 R39, RZ, RZ, R38 ;  /* 0x000000ffff277224 */ /* 0x000fce00078e0026 */
.L_x_7562:
[----:B------:R-:W-:Y:S05]  /*adb0*/  BSYNC.RECONVERGENT B1 ;  /* 0x0000000000017941 */ /* 0x000fea0003800200 */
.L_x_7560:
        /* <DEDUP_REMOVED lines=11> */
.L_x_7564:
[----:B------:R-:W-:Y:S01]  /*ae70*/  IMAD.MOV.U32 R9, RZ, RZ, R0 ;  /* 0x000000ffff097224 */ /* 0x000fe200078e0000 */
[----:B------:R-:W-:Y:S01]  /*ae80*/  MOV R102, R101 ;  /* 0x0000006500667202 */ /* 0x000fe20000000f00 */
[----:B------:R-:W-:Y:S02]  /*ae90*/  IMAD.MOV.U32 R11, RZ, RZ, R8 ;  /* 0x000000ffff0b7224 */ /* 0x000fe400078e0008 */
[----:B------:R-:W-:-:S07]  /*aea0*/  IMAD.MOV.U32 R38, RZ, RZ, R37 ;  /* 0x000000ffff267224 */ /* 0x000fce00078e0025 */
.L_x_7565:
[----:B------:R-:W-:Y:S05]  /*aeb0*/  BSYNC.RECONVERGENT B1 ;  /* 0x0000000000017941 */ /* 0x000fea0003800200 */
.L_x_7563:
        /* <DEDUP_REMOVED lines=11> */
.L_x_7567:
[----:B------:R-:W-:Y:S01]  /*af70*/  IMAD.MOV.U32 R0, RZ, RZ, R9 ;  /* 0x000000ffff007224 */ /* 0x000fe200078e0009 */
[----:B------:R-:W-:Y:S01]  /*af80*/  MOV R101, R100 ;  /* 0x0000006400657202 */ /* 0x000fe20000000f00 */
[----:B------:R-:W-:Y:S02]  /*af90*/  IMAD.MOV.U32 R8, RZ, RZ, R11 ;  /* 0x000000ffff087224 */ /* 0x000fe400078e000b */
[----:B------:R-:W-:-:S07]  /*afa0*/  IMAD.MOV.U32 R37, RZ, RZ, R36 ;  /* 0x000000ffff257224 */ /* 0x000fce00078e0024 */
.L_x_7568:
[----:B------:R-:W-:Y:S05]  /*afb0*/  BSYNC.RECONVERGENT B1 ;  /* 0x0000000000017941 */ /* 0x000fea0003800200 */
.L_x_7566:
        /* <DEDUP_REMOVED lines=11> */
.L_x_7570:
[----:B------:R-:W-:Y:S01]  /*b070*/  IMAD.MOV.U32 R9, RZ, RZ, R0 ;  /* 0x000000ffff097224 */ /* 0x000fe200078e0000 */
[----:B------:R-:W-:Y:S01]  /*b080*/  MOV R100, R107 ;  /* 0x0000006b00647202 */ /* 0x000fe20000000f00 */
[----:B------:R-:W-:Y:S02]  /*b090*/  IMAD.MOV.U32 R11, RZ, RZ, R8 ;  /* 0x000000ffff0b7224 */ /* 0x000fe400078e0008 */
[----:B------:R-:W-:-:S07]  /*b0a0*/  IMAD.MOV.U32 R36, RZ, RZ, R43 ;  /* 0x000000ffff247224 */ /* 0x000fce00078e002b */
.L_x_7571:
[----:B------:R-:W-:Y:S05]  /*b0b0*/  BSYNC.RECONVERGENT B1 ;  /* 0x0000000000017941 */ /* 0x000fea0003800200 */
.L_x_7569:
        /* <DEDUP_REMOVED lines=11> */
.L_x_7573:
[----:B------:R-:W-:Y:S01]  /*b170*/  IMAD.MOV.U32 R0, RZ, RZ, R9 ;  /* 0x000000ffff007224 */ /* 0x000fe200078e0009 */
[----:B------:R-:W-:Y:S01]  /*b180*/  MOV R107, R106 ;  /* 0x0000006a006b7202 */ /* 0x000fe20000000f00 */
[----:B------:R-:W-:Y:S02]  /*b190*/  IMAD.MOV.U32 R8, RZ, RZ, R11 ;  /* 0x000000ffff087224 */ /* 0x000fe400078e000b */
[----:B------:R-:W-:-:S07]  /*b1a0*/  IMAD.MOV.U32 R43, RZ, RZ, R42 ;  /* 0x000000ffff2b7224 */ /* 0x000fce00078e002a */
.L_x_7574:
[----:B------:R-:W-:Y:S05]  /*b1b0*/  BSYNC.RECONVERGENT B1 ;  /* 0x0000000000017941 */ /* 0x000fea0003800200 */
.L_x_7572:
        /* <DEDUP_REMOVED lines=11> */
.L_x_7576:
[----:B------:R-:W-:Y:S01]  /*b270*/  IMAD.MOV.U32 R9, RZ, RZ, R0 ;  /* 0x000000ffff097224 */ /* 0x000fe200078e0000 */
[----:B------:R-:W-:Y:S01]  /*b280*/  MOV R106, R105 ;  /* 0x00000069006a7202 */ /* 0x000fe20000000f00 */
[----:B------:R-:W-:Y:S02]  /*b290*/  IMAD.MOV.U32 R11, RZ, RZ, R8 ;  /* 0x000000ffff0b7224 */ /* 0x000fe400078e0008 */
[----:B------:R-:W-:-:S07]  /*b2a0*/  IMAD.MOV.U32 R42, RZ, RZ, R41 ;  /* 0x000000ffff2a7224 */ /* 0x000fce00078e0029 */
.L_x_7577:
[----:B------:R-:W-:Y:S05]  /*b2b0*/  BSYNC.RECONVERGENT B1 ;  /* 0x0000000000017941 */ /* 0x000fea0003800200 */
.L_x_7575:
        /* <DEDUP_REMOVED lines=11> */
.L_x_7579:
[----:B------:R-:W-:Y:S01]  /*b370*/  IMAD.MOV.U32 R0, RZ, RZ, R9 ;  /* 0x000000ffff007224 */ /* 0x000fe200078e0009 */
[----:B------:R-:W-:Y:S01]  /*b380*/  MOV R105, R104 ;  /* 0x0000006800697202 */ /* 0x000fe20000000f00 */
[----:B------:R-:W-:Y:S02]  /*b390*/  IMAD.MOV.U32 R8, RZ, RZ, R11 ;  /* 0x000000ffff087224 */ /* 0x000fe400078e000b */
[----:B------:R-:W-:-:S07]  /*b3a0*/  IMAD.MOV.U32 R41, RZ, RZ, R40 ;  /* 0x000000ffff297224 */ /* 0x000fce00078e0028 */
.L_x_7580:
[----:B------:R-:W-:Y:S05]  /*b3b0*/  BSYNC.RECONVERGENT B1 ;  /* 0x0000000000017941 */ /* 0x000fea0003800200 */
.L_x_7578:
        /* <DEDUP_REMOVED lines=11> */
.L_x_7582:
[----:B------:R-:W-:Y:S01]  /*b470*/  IMAD.MOV.U32 R9, RZ, RZ, R0 ;  /* 0x000000ffff097224 */ /* 0x000fe200078e0000 */
[----:B------:R-:W-:Y:S01]  /*b480*/  MOV R104, R111 ;  /* 0x0000006f00687202 */ /* 0x000fe20000000f00 */
[----:B------:R-:W-:Y:S02]  /*b490*/  IMAD.MOV.U32 R11, RZ, RZ, R8 ;  /* 0x000000ffff0b7224 */ /* 0x000fe400078e0008 */
[----:B------:R-:W-:-:S07]  /*b4a0*/  IMAD.MOV.U32 R40, RZ, RZ, R47 ;  /* 0x000000ffff287224 */ /* 0x000fce00078e002f */
.L_x_7583:
[----:B------:R-:W-:Y:S05]  /*b4b0*/  BSYNC.RECONVERGENT B1 ;  /* 0x0000000000017941 */ /* 0x000fea0003800200 */
.L_x_7581:
        /* <DEDUP_REMOVED lines=11> */
.L_x_7585:
[----:B------:R-:W-:Y:S01]  /*b570*/  IMAD.MOV.U32 R0, RZ, RZ, R9 ;  /* 0x000000ffff007224 */ /* 0x000fe200078e0009 */
[----:B------:R-:W-:Y:S01]  /*b580*/  MOV R111, R110 ;  /* 0x0000006e006f7202 */ /* 0x000fe20000000f00 */
[----:B------:R-:W-:Y:S02]  /*b590*/  IMAD.MOV.U32 R8, RZ, RZ, R11 ;  /* 0x000000ffff087224 */ /* 0x000fe400078e000b */
[----:B------:R-:W-:-:S07]  /*b5a0*/  IMAD.MOV.U32 R47, RZ, RZ, R46 ;  /* 0x000000ffff2f7224 */ /* 0x000fce00078e002e */
.L_x_7586:
[----:B------:R-:W-:Y:S05]  /*b5b0*/  BSYNC.RECONVERGENT B1 ;  /* 0x0000000000017941 */ /* 0x000fea0003800200 */
.L_x_7584:
        /* <DEDUP_REMOVED lines=11> */
.L_x_7588:
[----:B------:R-:W-:Y:S01]  /*b670*/  IMAD.MOV.U32 R9, RZ, RZ, R0 ;  /* 0x000000ffff097224 */ /* 0x000fe200078e0000 */
[----:B------:R-:W-:Y:S01]  /*b680*/  MOV R110, R109 ;  /* 0x0000006d006e7202 */ /* 0x000fe20000000f00 */
[----:B------:R-:W-:Y:S02]  /*b690*/  IMAD.MOV.U32 R11, RZ, RZ, R8 ;  /* 0x000000ffff0b7224 */ /* 0x000fe400078e0008 */
[----:B------:R-:W-:-:S07]  /*b6a0*/  IMAD.MOV.U32 R46, RZ, RZ, R45 ;  /* 0x000000ffff2e7224 */ /* 0x000fce00078e002d */
.L_x_7589:
[----:B------:R-:W-:Y:S05]  /*b6b0*/  BSYNC.RECONVERGENT B1 ;  /* 0x0000000000017941 */ /* 0x000fea0003800200 */
.L_x_7587:
        /* <DEDUP_REMOVED lines=11> */
.L_x_7591:
[----:B------:R-:W-:Y:S01]  /*b770*/  IMAD.MOV.U32 R0, RZ, RZ, R9 ;  /* 0x000000ffff007224 */ /* 0x000fe200078e0009 */
[----:B------:R-:W-:Y:S01]  /*b780*/  MOV R109, R108 ;  /* 0x0000006c006d7202 */ /* 0x000fe20000000f00 */
[----:B------:R-:W-:Y:S02]  /*b790*/  IMAD.MOV.U32 R8, RZ, RZ, R11 ;  /* 0x000000ffff087224 */ /* 0x000fe400078e000b */
[----:B------:R-:W-:-:S07]  /*b7a0*/  IMAD.MOV.U32 R45, RZ, RZ, R44 ;  /* 0x000000ffff2d7224 */ /* 0x000fce00078e002c */
.L_x_7592:
[----:B------:R-:W-:Y:S05]  /*b7b0*/  BSYNC.RECONVERGENT B1 ;  /* 0x0000000000017941 */ /* 0x000fea0003800200 */
.L_x_7590:
        /* <DEDUP_REMOVED lines=11> */
.L_x_7594:
[----:B------:R-:W-:Y:S01]  /*b870*/  IMAD.MOV.U32 R9, RZ, RZ, R0 ;  /* 0x000000ffff097224 */ /* 0x000fe200078e0000 */
[----:B------:R-:W-:Y:S01]  /*b880*/  MOV R108, R115 ;  /* 0x00000073006c7202 */ /* 0x000fe20000000f00 */
[----:B------:R-:W-:Y:S02]  /*b890*/  IMAD.MOV.U32 R11, RZ, RZ, R8 ;  /* 0x000000ffff0b7224 */ /* 0x000fe400078e0008 */
[----:B------:R-:W-:-:S07]  /*b8a0*/  IMAD.MOV.U32 R44, RZ, RZ, R51 ;  /* 0x000000ffff2c7224 */ /* 0x000fce00078e0033 */
.L_x_7595:
[----:B------:R-:W-:Y:S05]  /*b8b0*/  BSYNC.RECONVERGENT B1 ;  /* 0x0000000000017941 */ /* 0x000fea0003800200 */
.L_x_7593:
        /* <DEDUP_REMOVED lines=11> */
.L_x_7597:
[----:B------:R-:W-:Y:S01]  /*b970*/  IMAD.MOV.U32 R0, RZ, RZ, R9 ;  /* 0x000000ffff007224 */ /* 0x000fe200078e0009 */
[----:B------:R-:W-:Y:S01]  /*b980*/  MOV R115, R114 ;  /* 0x0000007200737202 */ /* 0x000fe20000000f00 */
[----:B------:R-:W-:Y:S02]  /*b990*/  IMAD.MOV.U32 R8, RZ, RZ, R11 ;  /* 0x000000ffff087224 */ /* 0x000fe400078e000b */
[----:B------:R-:W-:-:S07]  /*b9a0*/  IMAD.MOV.U32 R51, RZ, RZ, R50 ;  /* 0x000000ffff337224 */ /* 0x000fce00078e0032 */
.L_x_7598:
[----:B------:R-:W-:Y:S05]  /*b9b0*/  BSYNC.RECONVERGENT B1 ;  /* 0x0000000000017941 */ /* 0x000fea0003800200 */
.L_x_7596:
        /* <DEDUP_REMOVED lines=11> */
.L_x_7600:
[----:B------:R-:W-:Y:S01]  /*ba70*/  IMAD.MOV.U32 R9, RZ, RZ, R0 ;  /* 0x000000ffff097224 */ /* 0x000fe200078e0000 */
[----:B------:R-:W-:Y:S01]  /*ba80*/  MOV R114, R113 ;  /* 0x0000007100727202 */ /* 0x000fe20000000f00 */
[----:B------:R-:W-:Y:S02]  /*ba90*/  IMAD.MOV.U32 R11, RZ, RZ, R8 ;  /* 0x000000ffff0b7224 */ /* 0x000fe400078e0008 */
[----:B------:R-:W-:-:S07]  /*baa0*/  IMAD.MOV.U32 R50, RZ, RZ, R49 ;  /* 0x000000ffff327224 */ /* 0x000fce00078e0031 */
.L_x_7601:
[----:B------:R-:W-:Y:S05]  /*bab0*/  BSYNC.RECONVERGENT B1 ;  /* 0x0000000000017941 */ /* 0x000fea0003800200 */
.L_x_7599:
        /* <DEDUP_REMOVED lines=11> */
.L_x_7603:
[----:B------:R-:W-:Y:S01]  /*bb70*/  IMAD.MOV.U32 R0, RZ, RZ, R9 ;  /* 0x000000ffff007224 */ /* 0x000fe200078e0009 */
[----:B------:R-:W-:Y:S01]  /*bb80*/  MOV R113, R112 ;  /* 0x0000007000717202 */ /* 0x000fe20000000f00 */
[----:B------:R-:W-:Y:S02]  /*bb90*/  IMAD.MOV.U32 R8, RZ, RZ, R11 ;  /* 0x000000ffff087224 */ /* 0x000fe400078e000b */
[----:B------:R-:W-:-:S07]  /*bba0*/  IMAD.MOV.U32 R49, RZ, RZ, R48 ;  /* 0x000000ffff317224 */ /* 0x000fce00078e0030 */
.L_x_7604:
[----:B------:R-:W-:Y:S05]  /*bbb0*/  BSYNC.RECONVERGENT B1 ;  /* 0x0000000000017941 */ /* 0x000fea0003800200 */
.L_x_7602:
        /* <DEDUP_REMOVED lines=11> */
.L_x_7606:
[----:B------:R-:W-:Y:S01]  /*bc70*/  IMAD.MOV.U32 R9, RZ, RZ, R0 ;  /* 0x000000ffff097224 */ /* 0x000fe200078e0000 */
[----:B------:R-:W-:Y:S01]  /*bc80*/  MOV R112, R119 ;  /* 0x0000007700707202 */ /* 0x000fe20000000f00 */
[----:B------:R-:W-:Y:S02]  /*bc90*/  IMAD.MOV.U32 R11, RZ, RZ, R8 ;  /* 0x000000ffff0b7224 */ /* 0x000fe400078e0008 */
[----:B------:R-:W-:-:S07]  /*bca0*/  IMAD.MOV.U32 R48, RZ, RZ, R55 ;  /* 0x000000ffff307224 */ /* 0x000fce00078e0037 */
.L_x_7607:
[----:B------:R-:W-:Y:S05]  /*bcb0*/  BSYNC.RECONVERGENT B1 ;  /* 0x0000000000017941 */ /* 0x000fea0003800200 */
.L_x_7605:
        /* <DEDUP_REMOVED lines=11> */
.L_x_7609:
[----:B------:R-:W-:Y:S01]  /*bd70*/  IMAD.MOV.U32 R0, RZ, RZ, R9 ;  /* 0x000000ffff007224 */ /* 0x000fe200078e0009 */
[----:B------:R-:W-:Y:S01]  /*bd80*/  MOV R119, R118 ;  /* 0x0000007600777202 */ /* 0x000fe20000000f00 */
[----:B------:R-:W-:Y:S02]  /*bd90*/  IMAD.MOV.U32 R8, RZ, RZ, R11 ;  /* 0x000000ffff087224 */ /* 0x000fe400078e000b */
[----:B------:R-:W-:-:S07]  /*bda0*/  IMAD.MOV.U32 R55, RZ, RZ, R54 ;  /* 0x000000ffff377224 */ /* 0x000fce00078e0036 */
.L_x_7610:
[----:B------:R-:W-:Y:S05]  /*bdb0*/  BSYNC.RECONVERGENT B1 ;  /* 0x0000000000017941 */ /* 0x000fea0003800200 */
.L_x_7608:
        /* <DEDUP_REMOVED lines=11> */
.L_x_7612:
[----:B------:R-:W-:Y:S01]  /*be70*/  IMAD.MOV.U32 R9, RZ, RZ, R0 ;  /* 0x000000ffff097224 */ /* 0x000fe200078e0000 */
[----:B------:R-:W-:Y:S01]  /*be80*/  MOV R118, R117 ;  /* 0x0000007500767202 */ /* 0x000fe20000000f00 */
[----:B------:R-:W-:Y:S02]  /*be90*/  IMAD.MOV.U32 R11, RZ, RZ, R8 ;  /* 0x000000ffff0b7224 */ /* 0x000fe400078e0008 */
[----:B------:R-:W-:-:S07]  /*bea0*/  IMAD.MOV.U32 R54, RZ, RZ, R53 ;  /* 0x000000ffff367224 */ /* 0x000fce00078e0035 */
.L_x_7613:
[----:B------:R-:W-:Y:S05]  /*beb0*/  BSYNC.RECONVERGENT B1 ;  /* 0x0000000000017941 */ /* 0x000fea0003800200 */
.L_x_7611:
        /* <DEDUP_REMOVED lines=11> */
.L_x_7615:
[----:B------:R-:W-:Y:S01]  /*bf70*/  IMAD.MOV.U32 R0, RZ, RZ, R9 ;  /* 0x000000ffff007224 */ /* 0x000fe200078e0009 */
[----:B------:R-:W-:Y:S01]  /*bf80*/  MOV R117, R116 ;  /* 0x0000007400757202 */ /* 0x000fe20000000f00 */
[----:B------:R-:W-:Y:S02]  /*bf90*/  IMAD.MOV.U32 R8, RZ, RZ, R11 ;  /* 0x000000ffff087224 */ /* 0x000fe400078e000b */
[----:B------:R-:W-:-:S07]  /*bfa0*/  IMAD.MOV.U32 R53, RZ, RZ, R52 ;  /* 0x000000ffff357224 */ /* 0x000fce00078e0034 */
.L_x_7616:
[----:B------:R-:W-:Y:S05]  /*bfb0*/  BSYNC.RECONVERGENT B1 ;  /* 0x0000000000017941 */ /* 0x000fea0003800200 */
.L_x_7614:
        /* <DEDUP_REMOVED lines=11> */
.L_x_7618:
[----:B------:R-:W-:Y:S01]  /*c070*/  IMAD.MOV.U32 R9, RZ, RZ, R0 ;  /* 0x000000ffff097224 */ /* 0x000fe200078e0000 */
[----:B------:R-:W-:Y:S01]  /*c080*/  MOV R116, R123 ;  /* 0x0000007b00747202 */ /* 0x000fe20000000f00 */
[----:B------:R-:W-:Y:S02]  /*c090*/  IMAD.MOV.U32 R11, RZ, RZ, R8 ;  /* 0x000000ffff0b7224 */ /* 0x000fe400078e0008 */
[----:B------:R-:W-:-:S07]  /*c0a0*/  IMAD.MOV.U32 R52, RZ, RZ, R59 ;  /* 0x000000ffff347224 */ /* 0x000fce00078e003b */
.L_x_7619:
[----:B------:R-:W-:Y:S05]  /*c0b0*/  BSYNC.RECONVERGENT B1 ;  /* 0x0000000000017941 */ /* 0x000fea0003800200 */
.L_x_7617:
        /* <DEDUP_REMOVED lines=11> */
.L_x_7621:
[----:B------:R-:W-:Y:S01]  /*c170*/  IMAD.MOV.U32 R0, RZ, RZ, R9 ;  /* 0x000000ffff007224 */ /* 0x000fe200078e0009 */
[----:B------:R-:W-:Y:S01]  /*c180*/  MOV R123, R122 ;  /* 0x0000007a007b7202 */ /* 0x000fe20000000f00 */
[----:B------:R-:W-:Y:S02]  /*c190*/  IMAD.MOV.U32 R8, RZ, RZ, R11 ;  /* 0x000000ffff087224 */ /* 0x000fe400078e000b */
[----:B------:R-:W-:-:S07]  /*c1a0*/  IMAD.MOV.U32 R59, RZ, RZ, R58 ;  /* 0x000000ffff3b7224 */ /* 0x000fce00078e003a */
.L_x_7622:
[----:B------:R-:W-:Y:S05]  /*c1b0*/  BSYNC.RECONVERGENT B1 ;  /* 0x0000000000017941 */ /* 0x000fea0003800200 */
.L_x_7620:
        /* <DEDUP_REMOVED lines=11> */
.L_x_7624:
[----:B------:R-:W-:Y:S01]  /*c270*/  IMAD.MOV.U32 R9, RZ, RZ, R0 ;  /* 0x000000ffff097224 */ /* 0x000fe200078e0000 */
[----:B------:R-:W-:Y:S01]  /*c280*/  MOV R122, R121 ;  /* 0x00000079007a7202 */ /* 0x000fe20000000f00 */
[----:B------:R-:W-:Y:S02]  /*c290*/  IMAD.MOV.U32 R11, RZ, RZ, R8 ;  /* 0x000000ffff0b7224 */ /* 0x000fe400078e0008 */
[----:B------:R-:W-:-:S07]  /*c2a0*/  IMAD.MOV.U32 R58, RZ, RZ, R57 ;  /* 0x000000ffff3a7224 */ /* 0x000fce00078e0039 */
.L_x_7625:
[----:B------:R-:W-:Y:S05]  /*c2b0*/  BSYNC.RECONVERGENT B1 ;  /* 0x0000000000017941 */ /* 0x000fea0003800200 */
.L_x_7623:
        /* <DEDUP_REMOVED lines=11> */
.L_x_7627:
[----:B------:R-:W-:Y:S01]  /*c370*/  IMAD.MOV.U32 R0, RZ, RZ, R9 ;  /* 0x000000ffff007224 */ /* 0x000fe200078e0009 */
[----:B------:R-:W-:Y:S01]  /*c380*/  MOV R121, R120 ;  /* 0x0000007800797202 */ /* 0x000fe20000000f00 */
[----:B------:R-:W-:Y:S02]  /*c390*/  IMAD.MOV.U32 R8, RZ, RZ, R11 ;  /* 0x000000ffff087224 */ /* 0x000fe400078e000b */
[----:B------:R-:W-:-:S07]  /*c3a0*/  IMAD.MOV.U32 R57, RZ, RZ, R56 ;  /* 0x000000ffff397224 */ /* 0x000fce00078e0038 */
.L_x_7628:
[----:B------:R-:W-:Y:S05]  /*c3b0*/  BSYNC.RECONVERGENT B1 ;  /* 0x0000000000017941 */ /* 0x000fea0003800200 */
.L_x_7626:
        /* <DEDUP_REMOVED lines=11> */
.L_x_7630:
[----:B------:R-:W-:Y:S01]  /*c470*/  IMAD.MOV.U32 R9, RZ, RZ, R0 ;  /* 0x000000ffff097224 */ /* 0x000fe200078e0000 */
[----:B------:R-:W-:Y:S01]  /*c480*/  MOV R120, R127 ;  /* 0x0000007f00787202 */ /* 0x000fe20000000f00 */
[----:B------:R-:W-:Y:S02]  /*c490*/  IMAD.MOV.U32 R11, RZ, RZ, R8 ;  /* 0x000000ffff0b7224 */ /* 0x000fe400078e0008 */
[----:B------:R-:W-:-:S07]  /*c4a0*/  IMAD.MOV.U32 R56, RZ, RZ, R63 ;  /* 0x000000ffff387224 */ /* 0x000fce00078e003f */
.L_x_7631:
[----:B------:R-:W-:Y:S05]  /*c4b0*/  BSYNC.RECONVERGENT B1 ;  /* 0x0000000000017941 */ /* 0x000fea0003800200 */
.L_x_7629:
        /* <DEDUP_REMOVED lines=11> */
.L_x_7633:
[----:B------:R-:W-:Y:S01]  /*c570*/  IMAD.MOV.U32 R0, RZ, RZ, R9 ;  /* 0x000000ffff007224 */ /* 0x000fe200078e0009 */
[----:B------:R-:W-:Y:S01]  /*c580*/  MOV R127, R126 ;  /* 0x0000007e007f7202 */ /* 0x000fe20000000f00 */
[----:B------:R-:W-:Y:S02]  /*c590*/  IMAD.MOV.U32 R8, RZ, RZ, R11 ;  /* 0x000000ffff087224 */ /* 0x000fe400078e000b */
[----:B------:R-:W-:-:S07]  /*c5a0*/  IMAD.MOV.U32 R63, RZ, RZ, R62 ;  /* 0x000000ffff3f7224 */ /* 0x000fce00078e003e */
.L_x_7634:
[----:B------:R-:W-:Y:S05]  /*c5b0*/  BSYNC.RECONVERGENT B1 ;  /* 0x0000000000017941 */ /* 0x000fea0003800200 */
.L_x_7632:
        /* <DEDUP_REMOVED lines=11> */
.L_x_7636:
[----:B------:R-:W-:Y:S01]  /*c670*/  IMAD.MOV.U32 R9, RZ, RZ, R0 ;  /* 0x000000ffff097224 */ /* 0x000fe200078e0000 */
[----:B------:R-:W-:Y:S01]  /*c680*/  MOV R126, R125 ;  /* 0x0000007d007e7202 */ /* 0x000fe20000000f00 */
[----:B------:R-:W-:Y:S02]  /*c690*/  IMAD.MOV.U32 R11, RZ, RZ, R8 ;  /* 0x000000ffff0b7224 */ /* 0x000fe400078e0008 */
[----:B------:R-:W-:-:S07]  /*c6a0*/  IMAD.MOV.U32 R62, RZ, RZ, R61 ;  /* 0x000000ffff3e7224 */ /* 0x000fce00078e003d */
.L_x_7637:
[----:B------:R-:W-:Y:S05]  /*c6b0*/  BSYNC.RECONVERGENT B1 ;  /* 0x0000000000017941 */ /* 0x000fea0003800200 */
.L_x_7635:
        /* <DEDUP_REMOVED lines=11> */
.L_x_7639:
[----:B------:R-:W-:Y:S01]  /*c770*/  IMAD.MOV.U32 R0, RZ, RZ, R9 ;  /* 0x000000ffff007224 */ /* 0x000fe200078e0009 */
[----:B------:R-:W-:Y:S01]  /*c780*/  MOV R125, R124 ;  /* 0x0000007c007d7202 */ /* 0x000fe20000000f00 */
[----:B------:R-:W-:Y:S02]  /*c790*/  IMAD.MOV.U32 R8, RZ, RZ, R11 ;  /* 0x000000ffff087224 */ /* 0x000fe400078e000b */
[----:B------:R-:W-:-:S07]  /*c7a0*/  IMAD.MOV.U32 R61, RZ, RZ, R60 ;  /* 0x000000ffff3d7224 */ /* 0x000fce00078e003c */
.L_x_7640:
[----:B------:R-:W-:Y:S05]  /*c7b0*/  BSYNC.RECONVERGENT B1 ;  /* 0x0000000000017941 */ /* 0x000fea0003800200 */
.L_x_7638:
        /* <DEDUP_REMOVED lines=11> */
.L_x_7642:
[----:B------:R-:W-:Y:S01]  /*c870*/  IMAD.MOV.U32 R9, RZ, RZ, R0 ;  /* 0x000000ffff097224 */ /* 0x000fe200078e0000 */
[----:B------:R-:W-:Y:S01]  /*c880*/  MOV R124, R131 ;  /* 0x00000083007c7202 */ /* 0x000fe20000000f00 */
[----:B------:R-:W-:Y:S02]  /*c890*/  IMAD.MOV.U32 R11, RZ, RZ, R8 ;  /* 0x000000ffff0b7224 */ /* 0x000fe400078e0008 */
[----:B------:R-:W-:-:S07]  /*c8a0*/  IMAD.MOV.U32 R60, RZ, RZ, R67 ;  /* 0x000000ffff3c7224 */ /* 0x000fce00078e0043 */
.L_x_7643:
[----:B------:R-:W-:Y:S05]  /*c8b0*/  BSYNC.RECONVERGENT B1 ;  /* 0x0000000000017941 */ /* 0x000fea0003800200 */
.L_x_7641:
        /* <DEDUP_REMOVED lines=11> */
.L_x_7645:
[----:B------:R-:W-:Y:S01]  /*c970*/  IMAD.MOV.U32 R0, RZ, RZ, R9 ;  /* 0x000000ffff007224 */ /* 0x000fe200078e0009 */
[----:B------:R-:W-:Y:S01]  /*c980*/  MOV R131, R130 ;  /* 0x0000008200837202 */ /* 0x000fe20000000f00 */
[----:B------:R-:W-:Y:S02]  /*c990*/  IMAD.MOV.U32 R8, RZ, RZ, R11 ;  /* 0x000000ffff087224 */ /* 0x000fe400078e000b */
[----:B------:R-:W-:-:S07]  /*c9a0*/  IMAD.MOV.U32 R67, RZ, RZ, R66 ;  /* 0x000000ffff437224 */ /* 0x000fce00078e0042 */
.L_x_7646:
[----:B------:R-:W-:Y:S05]  /*c9b0*/  BSYNC.RECONVERGENT B1 ;  /* 0x0000000000017941 */ /* 0x000fea0003800200 */
.L_x_7644:
        /* <DEDUP_REMOVED lines=11> */
.L_x_7648:
[----:B------:R-:W-:Y:S01]  /*ca70*/  IMAD.MOV.U32 R9, RZ, RZ, R0 ;  /* 0x000000ffff097224 */ /* 0x000fe200078e0000 */
[----:B------:R-:W-:Y:S01]  /*ca80*/  MOV R130, R129 ;  /* 0x0000008100827202 */ /* 0x000fe20000000f00 */
[----:B------:R-:W-:Y:S02]  /*ca90*/  IMAD.MOV.U32 R11, RZ, RZ, R8 ;  /* 0x000000ffff0b7224 */ /* 0x000fe400078e0008 */
[----:B------:R-:W-:-:S07]  /*caa0*/  IMAD.MOV.U32 R66, RZ, RZ, R65 ;  /* 0x000000ffff427224 */ /* 0x000fce00078e0041 */
.L_x_7649:
[----:B------:R-:W-:Y:S05]  /*cab0*/  BSYNC.RECONVERGENT B1 ;  /* 0x0000000000017941 */ /* 0x000fea0003800200 */
.L_x_7647:
        /* <DEDUP_REMOVED lines=11> */
.L_x_7651:
[----:B------:R-:W-:Y:S01]  /*cb70*/  IMAD.MOV.U32 R0, RZ, RZ, R9 ;  /* 0x000000ffff007224 */ /* 0x000fe200078e0009 */
[----:B------:R-:W-:Y:S01]  /*cb80*/  MOV R129, R128 ;  /* 0x0000008000817202 */ /* 0x000fe20000000f00 */
[----:B------:R-:W-:Y:S02]  /*cb90*/  IMAD.MOV.U32 R8, RZ, RZ, R11 ;  /* 0x000000ffff087224 */ /* 0x000fe400078e000b */
[----:B------:R-:W-:-:S07]  /*cba0*/  IMAD.MOV.U32 R65, RZ, RZ, R64 ;  /* 0x000000ffff417224 */ /* 0x000fce00078e0040 */
.L_x_7652:
[----:B------:R-:W-:Y:S05]  /*cbb0*/  BSYNC.RECONVERGENT B1 ;  /* 0x0000000000017941 */ /* 0x000fea0003800200 */
.L_x_7650:
        /* <DEDUP_REMOVED lines=11> */
.L_x_7654:
[----:B------:R-:W-:Y:S01]  /*cc70*/  IMAD.MOV.U32 R9, RZ, RZ, R0 ;  /* 0x000000ffff097224 */ /* 0x000fe200078e0000 */
[----:B------:R-:W-:Y:S01]  /*cc80*/  MOV R128, R135 ;  /* 0x0000008700807202 */ /* 0x000fe20000000f00 */
[----:B------:R-:W-:Y:S02]  /*cc90*/  IMAD.MOV.U32 R11, RZ, RZ, R8 ;  /* 0x000000ffff0b7224 */ /* 0x000fe400078e0008 */
[----:B------:R-:W-:-:S07]  /*cca0*/  IMAD.MOV.U32 R64, RZ, RZ, R71 ;  /* 0x000000ffff407224 */ /* 0x000fce00078e0047 */
.L_x_7655:
[----:B------:R-:W-:Y:S05]  /*ccb0*/  BSYNC.RECONVERGENT B1 ;  /* 0x0000000000017941 */ /* 0x000fea0003800200 */
.L_x_7653:
        /* <DEDUP_REMOVED lines=11> */
.L_x_7657:
[----:B------:R-:W-:Y:S01]  /*cd70*/  IMAD.MOV.U32 R0, RZ, RZ, R9 ;  /* 0x000000ffff007224 */ /* 0x000fe200078e0009 */
[----:B------:R-:W-:Y:S01]  /*cd80*/  MOV R135, R134 ;  /* 0x0000008600877202 */ /* 0x000fe20000000f00 */
[----:B------:R-:W-:Y:S02]  /*cd90*/  IMAD.MOV.U32 R8, RZ, RZ, R11 ;  /* 0x000000ffff087224 */ /* 0x000fe400078e000b */
[----:B------:R-:W-:-:S07]  /*cda0*/  IMAD.MOV.U32 R71, RZ, RZ, R70 ;  /* 0x000000ffff477224 */ /* 0x000fce00078e0046 */
.L_x_7658:
[----:B------:R-:W-:Y:S05]  /*cdb0*/  BSYNC.RECONVERGENT B1 ;  /* 0x0000000000017941 */ /* 0x000fea0003800200 */
.L_x_7656:
        /* <DEDUP_REMOVED lines=11> */
.L_x_7660:
[----:B------:R-:W-:Y:S01]  /*ce70*/  IMAD.MOV.U32 R9, RZ, RZ, R0 ;  /* 0x000000ffff097224 */ /* 0x000fe200078e0000 */
[----:B------:R-:W-:Y:S01]  /*ce80*/  MOV R134, R133 ;  /* 0x0000008500867202 */ /* 0x000fe20000000f00 */
[----:B------:R-:W-:Y:S02]  /*ce90*/  IMAD.MOV.U32 R11, RZ, RZ, R8 ;  /* 0x000000ffff0b7224 */ /* 0x000fe400078e0008 */
[----:B------:R-:W-:-:S07]  /*cea0*/  IMAD.MOV.U32 R70, RZ, RZ, R69 ;  /* 0x000000ffff467224 */ /* 0x000fce00078e0045 */
.L_x_7661:
[----:B------:R-:W-:Y:S05]  /*ceb0*/  BSYNC.RECONVERGENT B1 ;  /* 0x0000000000017941 */ /* 0x000fea0003800200 */
.L_x_7659:
        /* <DEDUP_REMOVED lines=11> */
.L_x_7663:
[----:B------:R-:W-:Y:S01]  /*cf70*/  IMAD.MOV.U32 R0, RZ, RZ, R9 ;  /* 0x000000ffff007224 */ /* 0x000fe200078e0009 */
[----:B------:R-:W-:Y:S01]  /*cf80*/  MOV R133, R132 ;  /* 0x0000008400857202 */ /* 0x000fe20000000f00 */
[----:B------:R-:W-:Y:S02]  /*cf90*/  IMAD.MOV.U32 R8, RZ, RZ, R11 ;  /* 0x000000ffff087224 */ /* 0x000fe400078e000b */
[----:B------:R-:W-:-:S07]  /*cfa0*/  IMAD.MOV.U32 R69, RZ, RZ, R68 ;  /* 0x000000ffff457224 */ /* 0x000fce00078e0044 */
.L_x_7664:
[----:B------:R-:W-:Y:S05]  /*cfb0*/  BSYNC.RECONVERGENT B1 ;  /* 0x0000000000017941 */ /* 0x000fea0003800200 */
.L_x_7662:
        /* <DEDUP_REMOVED lines=11> */
.L_x_7666:
[----:B------:R-:W-:Y:S01]  /*d070*/  IMAD.MOV.U32 R9, RZ, RZ, R0 ;  /* 0x000000ffff097224 */ /* 0x000fe200078e0000 */
[----:B------:R-:W-:Y:S01]  /*d080*/  MOV R132, R139 ;  /* 0x0000008b00847202 */ /* 0x000fe20000000f00 */
[----:B------:R-:W-:Y:S02]  /*d090*/  IMAD.MOV.U32 R11, RZ, RZ, R8 ;  /* 0x000000ffff0b7224 */ /* 0x000fe400078e0008 */
[----:B------:R-:W-:-:S07]  /*d0a0*/  IMAD.MOV.U32 R68, RZ, RZ, R75 ;  /* 0x000000ffff447224 */ /* 0x000fce00078e004b */
.L_x_7667:
[----:B------:R-:W-:Y:S05]  /*d0b0*/  BSYNC.RECONVERGENT B1 ;  /* 0x0000000000017941 */ /* 0x000fea0003800200 */
.L_x_7665:
        /* <DEDUP_REMOVED lines=11> */
.L_x_7669:
[----:B------:R-:W-:Y:S01]  /*d170*/  IMAD.MOV.U32 R0, RZ, RZ, R9 ;  /* 0x000000ffff007224 */ /* 0x000fe200078e0009 */
[----:B------:R-:W-:Y:S01]  /*d180*/  MOV R139, R138 ;  /* 0x0000008a008b7202 */ /* 0x000fe20000000f00 */
[----:B------:R-:W-:Y:S02]  /*d190*/  IMAD.MOV.U32 R8, RZ, RZ, R11 ;  /* 0x000000ffff087224 */ /* 0x000fe400078e000b */
[----:B------:R-:W-:-:S07]  /*d1a0*/  IMAD.MOV.U32 R75, RZ, RZ, R74 ;  /* 0x000000ffff4b7224 */ /* 0x000fce00078e004a */
.L_x_7670:
[----:B------:R-:W-:Y:S05]  /*d1b0*/  BSYNC.RECONVERGENT B1 ;  /* 0x0000000000017941 */ /* 0x000fea0003800200 */
.L_x_7668:
        /* <DEDUP_REMOVED lines=11> */
.L_x_7672:
[----:B------:R-:W-:Y:S01]  /*d270*/  IMAD.MOV.U32 R9, RZ, RZ, R0 ;  /* 0x000000ffff097224 */ /* 0x000fe200078e0000 */
[----:B------:R-:W-:Y:S01]  /*d280*/  MOV R138, R137 ;  /* 0x00000089008a7202 */ /* 0x000fe20000000f00 */
[----:B------:R-:W-:Y:S02]  /*d290*/  IMAD.MOV.U32 R11, RZ, RZ, R8 ;  /* 0x000000ffff0b7224 */ /* 0x000fe400078e0008 */
[----:B------:R-:W-:-:S07]  /*d2a0*/  IMAD.MOV.U32 R74, RZ, RZ, R73 ;  /* 0x000000ffff4a7224 */ /* 0x000fce00078e0049 */
.L_x_7673:
[----:B------:R-:W-:Y:S05]  /*d2b0*/  BSYNC.RECONVERGENT B1 ;  /* 0x0000000000017941 */ /* 0x000fea0003800200 */
.L_x_7671:
        /* <DEDUP_REMOVED lines=11> */
.L_x_7675:
[----:B------:R-:W-:Y:S01]  /*d370*/  IMAD.MOV.U32 R0, RZ, RZ, R9 ;  /* 0x000000ffff007224 */ /* 0x000fe200078e0009 */
[----:B------:R-:W-:Y:S01]  /*d380*/  MOV R137, R136 ;  /* 0x0000008800897202 */ /* 0x000fe20000000f00 */
[----:B------:R-:W-:Y:S02]  /*d390*/  IMAD.MOV.U32 R8, RZ, RZ, R11 ;  /* 0x000000ffff087224 */ /* 0x000fe400078e000b */
[----:B------:R-:W-:-:S07]  /*d3a0*/  IMAD.MOV.U32 R73, RZ, RZ, R72 ;  /* 0x000000ffff497224 */ /* 0x000fce00078e0048 */
.L_x_7676:
[----:B------:R-:W-:Y:S05]  /*d3b0*/  BSYNC.RECONVERGENT B1 ;  /* 0x0000000000017941 */ /* 0x000fea0003800200 */
.L_x_7674:
        /* <DEDUP_REMOVED lines=11> */
.L_x_7678:
[----:B------:R-:W-:Y:S01]  /*d470*/  IMAD.MOV.U32 R9, RZ, RZ, R0 ;  /* 0x000000ffff097224 */ /* 0x000fe200078e0000 */
[----:B------:R-:W-:Y:S01]  /*d480*/  MOV R136, R143 ;  /* 0x0000008f00887202 */ /* 0x000fe20000000f00 */
[----:B------:R-:W-:Y:S02]  /*d490*/  IMAD.MOV.U32 R11, RZ, RZ, R8 ;  /* 0x000000ffff0b7224 */ /* 0x000fe400078e0008 */
[----:B------:R-:W-:-:S07]  /*d4a0*/  IMAD.MOV.U32 R72, RZ, RZ, R79 ;  /* 0x000000ffff487224 */ /* 0x000fce00078e004f */
.L_x_7679:
[----:B------:R-:W-:Y:S05]  /*d4b0*/  BSYNC.RECONVERGENT B1 ;  /* 0x0000000000017941 */ /* 0x000fea0003800200 */
.L_x_7677:
        /* <DEDUP_REMOVED lines=11> */
.L_x_7681:
[----:B------:R-:W-:Y:S01]  /*d570*/  IMAD.MOV.U32 R0, RZ, RZ, R9 ;  /* 0x000000ffff007224 */ /* 0x000fe200078e0009 */
[----:B------:R-:W-:Y:S01]  /*d580*/  MOV R143, R142 ;  /* 0x0000008e008f7202 */ /* 0x000fe20000000f00 */
[----:B------:R-:W-:Y:S02]  /*d590*/  IMAD.MOV.U32 R8, RZ, RZ, R11 ;  /* 0x000000ffff087224 */ /* 0x000fe400078e000b */
[----:B------:R-:W-:-:S07]  /*d5a0*/  IMAD.MOV.U32 R79, RZ, RZ, R78 ;  /* 0x000000ffff4f7224 */ /* 0x000fce00078e004e */
.L_x_7682:
[----:B------:R-:W-:Y:S05]  /*d5b0*/  BSYNC.RECONVERGENT B1 ;  /* 0x0000000000017941 */ /* 0x000fea0003800200 */
.L_x_7680:
        /* <DEDUP_REMOVED lines=11> */
.L_x_7684:
[----:B------:R-:W-:Y:S01]  /*d670*/  IMAD.MOV.U32 R9, RZ, RZ, R0 ;  /* 0x000000ffff097224 */ /* 0x000fe200078e0000 */
[----:B------:R-:W-:Y:S01]  /*d680*/  MOV R142, R141 ;  /* 0x0000008d008e7202 */ /* 0x000fe20000000f00 */
[----:B------:R-:W-:Y:S02]  /*d690*/  IMAD.MOV.U32 R11, RZ, RZ, R8 ;  /* 0x000000ffff0b7224 */ /* 0x000fe400078e0008 */
[----:B------:R-:W-:-:S07]  /*d6a0*/  IMAD.MOV.U32 R78, RZ, RZ, R77 ;  /* 0x000000ffff4e7224 */ /* 0x000fce00078e004d */
.L_x_7685:
[----:B------:R-:W-:Y:S05]  /*d6b0*/  BSYNC.RECONVERGENT B1 ;  /* 0x0000000000017941 */ /* 0x000fea0003800200 */
.L_x_7683:
        /* <DEDUP_REMOVED lines=11> */
.L_x_7687:
[----:B------:R-:W-:Y:S01]  /*d770*/  IMAD.MOV.U32 R0, RZ, RZ, R9 ;  /* 0x000000ffff007224 */ /* 0x000fe200078e0009 */
[----:B------:R-:W-:Y:S01]  /*d780*/  MOV R141, R140 ;  /* 0x0000008c008d7202 */ /* 0x000fe20000000f00 */
[----:B------:R-:W-:Y:S02]  /*d790*/  IMAD.MOV.U32 R8, RZ, RZ, R11 ;  /* 0x000000ffff087224 */ /* 0x000fe400078e000b */
[----:B------:R-:W-:-:S07]  /*d7a0*/  IMAD.MOV.U32 R77, RZ, RZ, R76 ;  /* 0x000000ffff4d7224 */ /* 0x000fce00078e004c */
.L_x_7688:
[----:B------:R-:W-:Y:S05]  /*d7b0*/  BSYNC.RECONVERGENT B1 ;  /* 0x0000000000017941 */ /* 0x000fea0003800200 */
.L_x_7686:
        /* <DEDUP_REMOVED lines=11> */
.L_x_7690:
[----:B------:R-:W-:Y:S01]  /*d870*/  IMAD.MOV.U32 R9, RZ, RZ, R0 ;  /* 0x000000ffff097224 */ /* 0x000fe200078e0000 */
[----:B------:R-:W-:Y:S01]  /*d880*/  MOV R140, R147 ;  /* 0x00000093008c7202 */ /* 0x000fe20000000f00 */
[----:B------:R-:W-:Y:S02]  /*d890*/  IMAD.MOV.U32 R11, RZ, RZ, R8 ;  /* 0x000000ffff0b7224 */ /* 0x000fe400078e0008 */
[----:B------:R-:W-:-:S07]  /*d8a0*/  IMAD.MOV.U32 R76, RZ, RZ, R83 ;  /* 0x000000ffff4c7224 */ /* 0x000fce00078e0053 */
.L_x_7691:
[----:B------:R-:W-:Y:S05]  /*d8b0*/  BSYNC.RECONVERGENT B1 ;  /* 0x0000000000017941 */ /* 0x000fea0003800200 */
.L_x_7689:
        /* <DEDUP_REMOVED lines=11> */
.L_x_7693:
[----:B------:R-:W-:Y:S01]  /*d970*/  IMAD.MOV.U32 R0, RZ, RZ, R9 ;  /* 0x000000ffff007224 */ /* 0x000fe200078e0009 */
[----:B------:R-:W-:Y:S01]  /*d980*/  MOV R147, R146 ;  /* 0x0000009200937202 */ /* 0x000fe20000000f00 */
[----:B------:R-:W-:Y:S02]  /*d990*/  IMAD.MOV.U32 R8, RZ, RZ, R11 ;  /* 0x000000ffff087224 */ /* 0x000fe400078e000b */
[----:B------:R-:W-:-:S07]  /*d9a0*/  IMAD.MOV.U32 R83, RZ, RZ, R82 ;  /* 0x000000ffff537224 */ /* 0x000fce00078e0052 */
.L_x_7694:
[----:B------:R-:W-:Y:S05]  /*d9b0*/  BSYNC.RECONVERGENT B1 ;  /* 0x0000000000017941 */ /* 0x000fea0003800200 */
.L_x_7692:
        /* <DEDUP_REMOVED lines=11> */
.L_x_7696:
[----:B------:R-:W-:Y:S01]  /*da70*/  IMAD.MOV.U32 R9, RZ, RZ, R0 ;  /* 0x000000ffff097224 */ /* 0x000fe200078e0000 */
[----:B------:R-:W-:Y:S01]  /*da80*/  MOV R146, R145 ;  /* 0x0000009100927202 */ /* 0x000fe20000000f00 */
[----:B------:R-:W-:Y:S02]  /*da90*/  IMAD.MOV.U32 R11, RZ, RZ, R8 ;  /* 0x000000ffff0b7224 */ /* 0x000fe400078e0008 */
[----:B------:R-:W-:-:S07]  /*daa0*/  IMAD.MOV.U32 R82, RZ, RZ, R81 ;  /* 0x000000ffff527224 */ /* 0x000fce00078e0051 */
.L_x_7697:
[----:B------:R-:W-:Y:S05]  /*dab0*/  BSYNC.RECONVERGENT B1 ;  /* 0x0000000000017941 */ /* 0x000fea0003800200 */
.L_x_7695:
        /* <DEDUP_REMOVED lines=11> */
.L_x_7699:
[----:B------:R-:W-:Y:S01]  /*db70*/  IMAD.MOV.U32 R0, RZ, RZ, R9 ;  /* 0x000000ffff007224 */ /* 0x000fe200078e0009 */
[----:B------:R-:W-:Y:S01]  /*db80*/  MOV R145, R144 ;  /* 0x0000009000917202 */ /* 0x000fe20000000f00 */
[----:B------:R-:W-:Y:S02]  /*db90*/  IMAD.MOV.U32 R8, RZ, RZ, R11 ;  /* 0x000000ffff087224 */ /* 0x000fe400078e000b */
[----:B------:R-:W-:-:S07]  /*dba0*/  IMAD.MOV.U32 R81, RZ, RZ, R80 ;  /* 0x000000ffff517224 */ /* 0x000fce00078e0050 */
.L_x_7700:
[----:B------:R-:W-:Y:S05]  /*dbb0*/  BSYNC.RECONVERGENT B1 ;  /* 0x0000000000017941 */ /* 0x000fea0003800200 */
.L_x_7698:
        /* <DEDUP_REMOVED lines=11> */
.L_x_7702:
[----:B------:R-:W-:Y:S01]  /*dc70*/  IMAD.MOV.U32 R9, RZ, RZ, R0 ;  /* 0x000000ffff097224 */ /* 0x000fe200078e0000 */
[----:B------:R-:W-:Y:S01]  /*dc80*/  MOV R144, R151 ;  /* 0x0000009700907202 */ /* 0x000fe20000000f00 */
[----:B------:R-:W-:Y:S02]  /*dc90*/  IMAD.MOV.U32 R11, RZ, RZ, R8 ;  /* 0x000000ffff0b7224 */ /* 0x000fe400078e0008 */
[----:B------:R-:W-:-:S07]  /*dca0*/  IMAD.MOV.U32 R80, RZ, RZ, R87 ;  /* 0x000000ffff507224 */ /* 0x000fce00078e0057 */
.L_x_7703:
[----:B------:R-:W-:Y:S05]  /*dcb0*/  BSYNC.RECONVERGENT B1 ;  /* 0x0000000000017941 */ /* 0x000fea0003800200 */
.L_x_7701:
        /* <DEDUP_REMOVED lines=11> */
.L_x_7705:
[----:B------:R-:W-:Y:S01]  /*dd70*/  IMAD.MOV.U32 R0, RZ, RZ, R9 ;  /* 0x000000ffff007224 */ /* 0x000fe200078e0009 */
[----:B------:R-:W-:Y:S01]  /*dd80*/  MOV R151, R150 ;  /* 0x0000009600977202 */ /* 0x000fe20000000f00 */
[----:B------:R-:W-:Y:S02]  /*dd90*/  IMAD.MOV.U32 R8, RZ, RZ, R11 ;  /* 0x000000ffff087224 */ /* 0x000fe400078e000b */
[----:B------:R-:W-:-:S07]  /*dda0*/  IMAD.MOV.U32 R87, RZ, RZ, R86 ;  /* 0x000000ffff577224 */ /* 0x000fce00078e0056 */
.L_x_7706:
[----:B------:R-:W-:Y:S05]  /*ddb0*/  BSYNC.RECONVERGENT B1 ;  /* 0x0000000000017941 */ /* 0x000fea0003800200 */
.L_x_7704:
        /* <DEDUP_REMOVED lines=11> */
.L_x_7708:
[----:B------:R-:W-:Y:S01]  /*de70*/  IMAD.MOV.U32 R9, RZ, RZ, R0 ;  /* 0x000000ffff097224 */ /* 0x000fe200078e0000 */
[----:B------:R-:W-:Y:S01]  /*de80*/  MOV R150, R149 ;  /* 0x0000009500967202 */ /* 0x000fe20000000f00 */
[----:B------:R-:W-:Y:S02]  /*de90*/  IMAD.MOV.U32 R11, RZ, RZ, R8 ;  /* 0x000000ffff0b7224 */ /* 0x000fe400078e0008 */
[----:B------:R-:W-:-:S07]  /*dea0*/  IMAD.MOV.U32 R86, RZ, RZ, R85 ;  /* 0x000000ffff567224 */ /* 0x000fce00078e0055 */
.L_x_7709:
[----:B------:R-:W-:Y:S05]  /*deb0*/  BSYNC.RECONVERGENT B1 ;  /* 0x0000000000017941 */ /* 0x000fea0003800200 */
.L_x_7707:
        /* <DEDUP_REMOVED lines=11> */
.L_x_7711:
[----:B------:R-:W-:Y:S01]  /*df70*/  IMAD.MOV.U32 R0, RZ, RZ, R9 ;  /* 0x000000ffff007224 */ /* 0x000fe200078e0009 */
[----:B------:R-:W-:Y:S01]  /*df80*/  MOV R149, R148 ;  /* 0x0000009400957202 */ /* 0x000fe20000000f00 */
[----:B------:R-:W-:Y:S02]  /*df90*/  IMAD.MOV.U32 R8, RZ, RZ, R11 ;  /* 0x000000ffff087224 */ /* 0x000fe400078e000b */
[----:B------:R-:W-:-:S07]  /*dfa0*/  IMAD.MOV.U32 R85, RZ, RZ, R84 ;  /* 0x000000ffff557224 */ /* 0x000fce00078e0054 */
.L_x_7712:
[----:B------:R-:W-:Y:S05]  /*dfb0*/  BSYNC.RECONVERGENT B1 ;  /* 0x0000000000017941 */ /* 0x000fea0003800200 */
.L_x_7710:
        /* <DEDUP_REMOVED lines=11> */
.L_x_7714:
[----:B------:R-:W-:Y:S01]  /*e070*/  IMAD.MOV.U32 R9, RZ, RZ, R0 ;  /* 0x000000ffff097224 */ /* 0x000fe200078e0000 */
[----:B------:R-:W-:Y:S01]  /*e080*/  MOV R148, R155 ;  /* 0x0000009b00947202 */ /* 0x000fe20000000f00 */
[----:B------:R-:W-:Y:S02]  /*e090*/  IMAD.MOV.U32 R11, RZ, RZ, R8 ;  /* 0x000000ffff0b7224 */ /* 0x000fe400078e0008 */
[----:B------:R-:W-:-:S07]  /*e0a0*/  IMAD.MOV.U32 R84, RZ, RZ, R91 ;  /* 0x000000ffff547224 */ /* 0x000fce00078e005b */
.L_x_7715:
[----:B------:R-:W-:Y:S05]  /*e0b0*/  BSYNC.RECONVERGENT B1 ;  /* 0x0000000000017941 */ /* 0x000fea0003800200 */
.L_x_7713:
        /* <DEDUP_REMOVED lines=11> */
.L_x_7717:
[----:B------:R-:W-:Y:S01]  /*e170*/  IMAD.MOV.U32 R0, RZ, RZ, R9 ;  /* 0x000000ffff007224 */ /* 0x000fe200078e0009 */
[----:B------:R-:W-:Y:S01]  /*e180*/  MOV R155, R154 ;  /* 0x0000009a009b7202 */ /* 0x000fe20000000f00 */
[----:B------:R-:W-:Y:S02]  /*e190*/  IMAD.MOV.U32 R8, RZ, RZ, R11 ;  /* 0x000000ffff087224 */ /* 0x000fe400078e000b */
[----:B------:R-:W-:-:S07]  /*e1a0*/  IMAD.MOV.U32 R91, RZ, RZ, R90 ;  /* 0x000000ffff5b7224 */ /* 0x000fce00078e005a */
.L_x_7718:
[----:B------:R-:W-:Y:S05]  /*e1b0*/  BSYNC.RECONVERGENT B1 ;  /* 0x0000000000017941 */ /* 0x000fea0003800200 */
.L_x_7716:
        /* <DEDUP_REMOVED lines=11> */
.L_x_7720:
[----:B------:R-:W-:Y:S01]  /*e270*/  IMAD.MOV.U32 R9, RZ, RZ, R0 ;  /* 0x000000ffff097224 */ /* 0x000fe200078e0000 */
[----:B------:R-:W-:Y:S01]  /*e280*/  MOV R154, R153 ;  /* 0x00000099009a7202 */ /* 0x000fe20000000f00 */
[----:B------:R-:W-:Y:S02]  /*e290*/  IMAD.MOV.U32 R11, RZ, RZ, R8 ;  /* 0x000000ffff0b7224 */ /* 0x000fe400078e0008 */
[----:B------:R-:W-:-:S07]  /*e2a0*/  IMAD.MOV.U32 R90, RZ, RZ, R89 ;  /* 0x000000ffff5a7224 */ /* 0x000fce00078e0059 */
.L_x_7721:
[----:B------:R-:W-:Y:S05]  /*e2b0*/  BSYNC.RECONVERGENT B1 ;  /* 0x0000000000017941 */ /* 0x000fea0003800200 */
.L_x_7719:
        /* <DEDUP_REMOVED lines=11> */
.L_x_7723:
[----:B------:R-:W-:Y:S01]  /*e370*/  IMAD.MOV.U32 R0, RZ, RZ, R9 ;  /* 0x000000ffff007224 */ /* 0x000fe200078e0009 */
[----:B------:R-:W-:Y:S01]  /*e380*/  MOV R153, R152 ;  /* 0x0000009800997202 */ /* 0x000fe20000000f00 */
[----:B------:R-:W-:Y:S02]  /*e390*/  IMAD.MOV.U32 R8, RZ, RZ, R11 ;  /* 0x000000ffff087224 */ /* 0x000fe400078e000b */
[----:B------:R-:W-:-:S07]  /*e3a0*/  IMAD.MOV.U32 R89, RZ, RZ, R88 ;  /* 0x000000ffff597224 */ /* 0x000fce00078e0058 */
.L_x_7724:
[----:B------:R-:W-:Y:S05]  /*e3b0*/  BSYNC.RECONVERGENT B1 ;  /* 0x0000000000017941 */ /* 0x000fea0003800200 */
.L_x_7722:
        /* <DEDUP_REMOVED lines=11> */
.L_x_7726:
[----:B------:R-:W-:Y:S01]  /*e470*/  IMAD.MOV.U32 R9, RZ, RZ, R0 ;  /* 0x000000ffff097224 */ /* 0x000fe200078e0000 */
[----:B------:R-:W-:Y:S01]  /*e480*/  MOV R88, R95 ;  /* 0x0000005f00587202 */ /* 0x000fe20000000f00 */
[----:B------:R-:W-:Y:S02]  /*e490*/  IMAD.MOV.U32 R11, RZ, RZ, R8 ;  /* 0x000000ffff0b7224 */ /* 0x000fe400078e0008 */
[----:B------:R-:W-:-:S07]  /*e4a0*/  IMAD.MOV.U32 R152, RZ, RZ, R3 ;  /* 0x000000ffff987224 */ /* 0x000fce00078e0003 */
.L_x_7727:
[----:B------:R-:W-:Y:S05]  /*e4b0*/  BSYNC.RECONVERGENT B1 ;  /* 0x0000000000017941 */ /* 0x000fea0003800200 */
.L_x_7725:
        /* <DEDUP_REMOVED lines=11> */
.L_x_7729:
[----:B------:R-:W-:Y:S01]  /*e570*/  IMAD.MOV.U32 R13, RZ, RZ, R9 ;  /* 0x000000ffff0d7224 */ /* 0x000fe200078e0009 */
[----:B------:R-:W-:Y:S01]  /*e580*/  MOV R3, R2 ;  /* 0x0000000200037202 */ /* 0x000fe20000000f00 */
[----:B------:R-:W-:Y:S02]  /*e590*/  IMAD.MOV.U32 R8, RZ, RZ, R11 ;  /* 0x000000ffff087224 */ /* 0x000fe400078e000b */
[----:B------:R-:W-:-:S07]  /*e5a0*/  IMAD.MOV.U32 R95, RZ, RZ, R94 ;  /* 0x000000ffff5f7224 */ /* 0x000fce00078e005e */
.L_x_7730:
[----:B------:R-:W-:Y:S05]  /*e5b0*/  BSYNC.RECONVERGENT B1 ;  /* 0x0000000000017941 */ /* 0x000fea0003800200 */
.L_x_7728:
        /* <DEDUP_REMOVED lines=11> */
.L_x_7732:
[----:B------:R-:W-:Y:S01]  /*e670*/  IMAD.MOV.U32 R2, RZ, RZ, R6 ;  /* 0x000000ffff027224 */ /* 0x000fe200078e0006 */
[----:B------:R-:W-:Y:S01]  /*e680*/  MOV R94, R5 ;  /* 0x00000005005e7202 */ /* 0x000fe20000000f00 */
[--C-:B------:R-:W-:Y:S02]  /*e690*/  IMAD.MOV.U32 R0, RZ, RZ, R13.reuse ;  /* 0x000000ffff007224 */ /* 0x100fe400078e000d */
[--C-:B------:R-:W-:Y:S02]  /*e6a0*/  IMAD.MOV.U32 R93, RZ, RZ, R8.reuse ;  /* 0x000000ffff5d7224 */ /* 0x100fe400078e0008 */
[----:B------:R-:W-:Y:S02]  /*e6b0*/  IMAD.MOV.U32 R6, RZ, RZ, R13 ;  /* 0x000000ffff067224 */ /* 0x000fe400078e000d */
[----:B------:R-:W-:-:S07]  /*e6c0*/  IMAD.MOV.U32 R5, RZ, RZ, R8 ;  /* 0x000000ffff057224 */ /* 0x000fce00078e0008 */
.L_x_7733:
[----:B------:R-:W-:Y:S05]  /*e6d0*/  BSYNC.RECONVERGENT B1 ;  /* 0x0000000000017941 */ /* 0x000fea0003800200 */
.L_x_7731:
[----:B------:R-:W-:Y:S01]  /*e6e0*/  IADD3 R7, PT, PT, R7, 0x4, RZ ;  /* 0x0000000407077810 */ /* 0x000fe20007ffe0ff */
[----:B------:R-:W-:Y:S06]  /*e6f0*/  @P2 BRA `(.L_x_7734) ;  /* 0xffffffc0000c2947 */ /* 0x000fec000383ffff */
.L_x_7544:
[----:B------:R-:W-:Y:S05]  /*e700*/  BSYNC.RECONVERGENT B0 ;  /* 0x0000000000007941 */ /* 0x000fea0003800200 */
.L_x_7543:
        /* <DEDUP_REMOVED lines=10> */
[----:B---3--:R-:W-:-:S03]  /*e7b0*/  VIADD R4, R157, -UR5 ;  /* 0x800000059d047c36 */ /* 0x008fc60008000000 */
        /* <DEDUP_REMOVED lines=253> */
[----:B0-----:R-:W-:Y:S01]  /*f790*/  IADD3 R7, PT, PT, R4, 0x100, RZ ;  /* 0x0000010004077810 */ /* 0x001fe20007ffe0ff */
[----:B------:R-:W-:Y:S02]  /*f7a0*/  IMAD.MOV.U32 R5, RZ, RZ, R93 ;  /* 0x000000ffff057224 */ /* 0x000fe400078e005d */
[----:B------:R-:W-:Y:S02]  /*f7b0*/  IMAD.MOV.U32 R6, RZ, RZ, R0 ;  /* 0x000000ffff067224 */ /* 0x000fe400078e0000 */
[----:B------:R-:W-:-:S07]  /*f7c0*/  IMAD.MOV.U32 R4, RZ, RZ, RZ ;  /* 0x000000ffff047224 */ /* 0x000fce00078e00ff */
.L_x_7926:
        /* <DEDUP_REMOVED lines=20> */
.L_x_7738:
[----:B------:R-:W-:Y:S01]  /*f910*/  MOV R9, R92 ;  /* 0x0000005c00097202 */ /* 0x000fe20000000f00 */
[----:B------:R-:W-:Y:S02]  /*f920*/  IMAD.MOV.U32 R11, RZ, RZ, R156 ;  /* 0x000000ffff0b7224 */ /* 0x000fe400078e009c */
[----:B------:R-:W-:Y:S02]  /*f930*/  IMAD.MOV.U32 R156, RZ, RZ, R35 ;  /* 0x000000ffff9c7224 */ /* 0x000fe400078e0023 */
[----:B------:R-:W-:-:S07]  /*f940*/  IMAD.MOV.U32 R92, RZ, RZ, R99 ;  /* 0x000000ffff5c7224 */ /* 0x000fce00078e0063 */
.L_x_7739:
[----:B------:R-:W-:Y:S05]  /*f950*/  BSYNC.RECONVERGENT B1 ;  /* 0x0000000000017941 */ /* 0x000fea0003800200 */
.L_x_7737:
        /* <DEDUP_REMOVED lines=11> */
.L_x_7741:
[----:B------:R-:W-:Y:S01]  /*fa10*/  MOV R0, R9 ;  /* 0x0000000900007202 */ /* 0x000fe20000000f00 */
[----:B------:R-:W-:Y:S02]  /*fa20*/  IMAD.MOV.U32 R8, RZ, RZ, R11 ;  /* 0x000000ffff087224 */ /* 0x000fe400078e000b */
[----:B------:R-:W-:Y:S02]  /*fa30*/  IMAD.MOV.U32 R99, RZ, RZ, R98 ;  /* 0x000000ffff637224 */ /* 0x000fe400078e0062 */
[----:B------:R-:W-:-:S07]  /*fa40*/  IMAD.MOV.U32 R35, RZ, RZ, R34 ;  /* 0x000000ffff237224 */ /* 0x000fce00078e0022 */
.L_x_7742:
[----:B------:R-:W-:Y:S05]  /*fa50*/  BSYNC.RECONVERGENT B1 ;  /* 0x0000000000017941 */ /* 0x000fea0003800200 */
.L_x_7740:
        /* <DEDUP_REMOVED lines=11> */
.L_x_7744:
[----:B------:R-:W-:Y:S01]  /*fb10*/  MOV R9, R0 ;  /* 0x0000000000097202 */ /* 0x000fe20000000f00 */
[----:B------:R-:W-:Y:S02]  /*fb20*/  IMAD.MOV.U32 R11, RZ, RZ, R8 ;  /* 0x000000ffff0b7224 */ /* 0x000fe400078e0008 */
[----:B------:R-:W-:Y:S02]  /*fb30*/  IMAD.MOV.U32 R98, RZ, RZ, R97 ;  /* 0x000000ffff627224 */ /* 0x000fe400078e0061 */
[----:B------:R-:W-:-:S07]  /*fb40*/  IMAD.MOV.U32 R34, RZ, RZ, R33 ;  /* 0x000000ffff227224 */ /* 0x000fce00078e0021 */
.L_x_7745:
[----:B------:R-:W-:Y:S05]  /*fb50*/  BSYNC.RECONVERGENT B1 ;  /* 0x0000000000017941 */ /* 0x000fea0003800200 */
.L_x_7743:
        /* <DEDUP_REMOVED lines=11> */
.L_x_7747:
[----:B------:R-:W-:Y:S01]  /*fc10*/  MOV R0, R9 ;  /* 0x0000000900007202 */ /* 0x000fe20000000f00 */
[----:B------:R-:W-:Y:S02]  /*fc20*/  IMAD.MOV.U32 R8, RZ, RZ, R11 ;  /* 0x000000ffff087224 */ /* 0x000fe400078e000b */
[----:B------:R-:W-:Y:S02]  /*fc30*/  IMAD.MOV.U32 R97, RZ, RZ, R96 ;  /* 0x000000ffff617224 */ /* 0x000fe400078e0060 */
[----:B------:R-:W-:-:S07]  /*fc40*/  IMAD.MOV.U32 R33, RZ, RZ, R32 ;  /* 0x000000ffff217224 */ /* 0x000fce00078e0020 */
.L_x_7748:
[----:B------:R-:W-:Y:S05]  /*fc50*/  BSYNC.RECONVERGENT B1 ;  /* 0x0000000000017941 */ /* 0x000fea0003800200 */
.L_x_7746:
        /* <DEDUP_REMOVED lines=11> */
.L_x_7750:
[----:B------:R-:W-:Y:S01]  /*fd10*/  MOV R9, R0 ;  /* 0x0000000000097202 */ /* 0x000fe20000000f00 */
[----:B------:R-:W-:Y:S02]  /*fd20*/  IMAD.MOV.U32 R11, RZ, RZ, R8 ;  /* 0x000000ffff0b7224 */ /* 0x000fe400078e0008 */
[----:B------:R-:W-:Y:S02]  /*fd30*/  IMAD.MOV.U32 R96, RZ, RZ, R103 ;  /* 0x000000ffff607224 */ /* 0x000fe400078e0067 */
[----:B------:R-:W-:-:S07]  /*fd40*/  IMAD.MOV.U32 R32, RZ, RZ, R39 ;  /* 0x000000ffff207224 */ /* 0x000fce00078e0027 */
.L_x_7751:
[----:B------:R-:W-:Y:S05]  /*fd50*/  BSYNC.RECONVERGENT B1 ;  /* 0x0000000000017941 */ /* 0x000fea0003800200 */
.L_x_7749:
        /* <DEDUP_REMOVED lines=11> */
.L_x_7753:
[----:B------:R-:W-:Y:S01]  /*fe10*/  MOV R0, R9 ;  /* 0x0000000900007202 */ /* 0x000fe20000000f00 */
[----:B------:R-:W-:Y:S02]  /*fe20*/  IMAD.MOV.U32 R8, RZ, RZ, R11 ;  /* 0x000000ffff087224 */ /* 0x000fe400078e000b */
[----:B------:R-:W-:Y:S02]  /*fe30*/  IMAD.MOV.U32 R103, RZ, RZ, R102 ;  /* 0x000000ffff677224 */ /* 0x000fe400078e0066 */
[----:B------:R-:W-:-:S07]  /*fe40*/  IMAD.MOV.U32 R39, RZ, RZ, R38 ;  /* 0x000000ffff277224 */ /* 0x000fce00078e0026 */
.L_x_7754:
[----:B------:R-:W-:Y:S05]  /*fe50*/  BSYNC.RECONVERGENT B1 ;  /* 0x0000000000017941 */ /* 0x000fea0003800200 */
.L_x_7752:
        /* <DEDUP_REMOVED lines=11> */
.L_x_7756:
[----:B------:R-:W-:Y:S01]  /*ff10*/  MOV R9, R0 ;  /* 0x0000000000097202 */ /* 0x000fe20000000f00 */
[----:B------:R-:W-:Y:S02]  /*ff20*/  IMAD.MOV.U32 R11, RZ, RZ, R8 ;  /* 0x000000ffff0b7224 */ /* 0x000fe400078e0008 */
[----:B------:R-:W-:Y:S02]  /*ff30*/  IMAD.MOV.U32 R102, RZ, RZ, R101 ;  /* 0x000000ffff667224 */ /* 0x000fe400078e0065 */
[----:B------:R-:W-:-:S07]  /*ff40*/  IMAD.MOV.U32 R38, RZ, RZ, R37 ;  /* 0x000000ffff267224 */ /* 0x000fce00078e0025 */
.L_x_7757:
[----:B------:R-:W-:Y:S05]  /*ff50*/  BSYNC.RECONVERGENT B1 ;  /* 0x0000000000017941 */ /* 0x000fea0003800200 */
.L_x_7755:
        /* <DEDUP_REMOVED lines=11> */
.L_x_7759:
[----:B------:R-:W-:Y:S01]  /*10010*/  MOV R0, R9 ;  /* 0x0000000900007202 */ /* 0x000fe20000000f00 */
[----:B------:R-:W-:Y:S02]  /*10020*/  IMAD.MOV.U32 R8, RZ, RZ, R11 ;  /* 0x000000ffff087224 */ /* 0x000fe400078e000b */
[----:B------:R-:W-:Y:S02]  /*10030*/  IMAD.MOV.U32 R101, RZ, RZ, R100 ;  /* 0x000000ffff657224 */ /* 0x000fe400078e0064 */
[----:B------:R-:W-:-:S07]  /*10040*/  IMAD.MOV.U32 R37, RZ, RZ, R36 ;  /* 0x000000ffff257224 */ /* 0x000fce00078e0024 */
.L_x_7760:
[----:B------:R-:W-:Y:S05]  /*10050*/  BSYNC.RECONVERGENT B1 ;  /* 0x0000000000017941 */ /* 0x000fea0003800200 */
.L_x_7758:
        /* <DEDUP_REMOVED lines=11> */
.L_x_7762:
[----:B------:R-:W-:Y:S01]  /*10110*/  MOV R9, R0 ;  /* 0x0000000000097202 */ /* 0x000fe20000000f00 */
[----:B------:R-:W-:Y:S02]  /*10120*/  IMAD.MOV.U32 R11, RZ, RZ, R8 ;  /* 0x000000ffff0b7224 */ /* 0x000fe400078e0008 */
[----:B------:R-:W-:Y:S02]  /*10130*/  IMAD.MOV.U32 R100, RZ, RZ, R107 ;  /* 0x000000ffff647224 */ /* 0x000fe400078e006b */
[----:B------:R-:W-:-:S07]  /*10140*/  IMAD.MOV.U32 R36, RZ, RZ, R43 ;  /* 0x000000ffff247224 */ /* 0x000fce00078e002b */
.L_x_7763:
[----:B------:R-:W-:Y:S05]  /*10150*/  BSYNC.RECONVERGENT B1 ;  /* 0x0000000000017941 */ /* 0x000fea0003800200 */
.L_x_7761:
        /* <DEDUP_REMOVED lines=11> */
.L_x_7765:
[----:B------:R-:W-:Y:S01]  /*10210*/  MOV R0, R9 ;  /* 0x0000000900007202 */ /* 0x000fe20000000f00 */
[----:B------:R-:W-:Y:S02]  /*10220*/  IMAD.MOV.U32 R8, RZ, RZ, R11 ;  /* 0x000000ffff087224 */ /* 0x000fe400078e000b */
[----:B------:R-:W-:Y:S02]  /*10230*/  IMAD.MOV.U32 R107, RZ, RZ, R106 ;  /* 0x000000ffff6b7224 */ /* 0x000fe400078e006a */
[----:B------:R-:W-:-:S07]  /*10240*/  IMAD.MOV.U32 R43, RZ, RZ, R42 ;  /* 0x000000ffff2b7224 */ /* 0x000fce00078e002a */
.L_x_7766:
[----:B------:R-:W-:Y:S05]  /*10250*/  BSYNC.RECONVERGENT B1 ;  /* 0x0000000000017941 */ /* 0x000fea0003800200 */
.L_x_7764:
        /* <DEDUP_REMOVED lines=11> */
.L_x_7768:
[----:B------:R-:W-:Y:S01]  /*10310*/  MOV R9, R0 ;  /* 0x0000000000097202 */ /* 0x000fe20000000f00 */
[----:B------:R-:W-:Y:S02]  /*10320*/  IMAD.MOV.U32 R11, RZ, RZ, R8 ;  /* 0x000000ffff0b7224 */ /* 0x000fe400078e0008 */
[----:B------:R-:W-:Y:S02]  /*10330*/  IMAD.MOV.U32 R106, RZ, RZ, R105 ;  /* 0x000000ffff6a7224 */ /* 0x000fe400078e0069 */
[----:B------:R-:W-:-:S07]  /*10340*/  IMAD.MOV.U32 R42, RZ, RZ, R41 ;  /* 0x000000ffff2a7224 */ /* 0x000fce00078e0029 */
.L_x_7769:
[----:B------:R-:W-:Y:S05]  /*10350*/  BSYNC.RECONVERGENT B1 ;  /* 0x0000000000017941 */ /* 0x000fea0003800200 */
.L_x_7767:
        /* <DEDUP_REMOVED lines=11> */
.L_x_7771:
[----:B------:R-:W-:Y:S01]  /*10410*/  MOV R0, R9 ;  /* 0x0000000900007202 */ /* 0x000fe20000000f00 */
[----:B------:R-:W-:Y:S02]  /*10420*/  IMAD.MOV.U32 R8, RZ, RZ, R11 ;  /* 0x000000ffff087224 */ /* 0x000fe400078e000b */
[----:B------:R-:W-:Y:S02]  /*10430*/  IMAD.MOV.U32 R105, RZ, RZ, R104 ;  /* 0x000000ffff697224 */ /* 0x000fe400078e0068 */
[----:B------:R-:W-:-:S07]  /*10440*/  IMAD.MOV.U32 R41, RZ, RZ, R40 ;  /* 0x000000ffff297224 */ /* 0x000fce00078e0028 */
.L_x_7772:
[----:B------:R-:W-:Y:S05]  /*10450*/  BSYNC.RECONVERGENT B1 ;  /* 0x0000000000017941 */ /* 0x000fea0003800200 */
.L_x_7770:
        /* <DEDUP_REMOVED lines=11> */
.L_x_7774:
[----:B------:R-:W-:Y:S01]  /*10510*/  MOV R9, R0 ;  /* 0x0000000000097202 */ /* 0x000fe20000000f00 */
[----:B------:R-:W-:Y:S02]  /*10520*/  IMAD.MOV.U32 R11, RZ, RZ, R8 ;  /* 0x000000ffff0b7224 */ /* 0x000fe400078e0008 */
[----:B------:R-:W-:Y:S02]  /*10530*/  IMAD.MOV.U32 R104, RZ, RZ, R111 ;  /* 0x000000ffff687224 */ /* 0x000fe400078e006f */
[----:B------:R-:W-:-:S07]  /*10540*/  IMAD.MOV.U32 R40, RZ, RZ, R47 ;  /* 0x000000ffff287224 */ /* 0x000fce00078e002f */
.L_x_7775:
[----:B------:R-:W-:Y:S05]  /*10550*/  BSYNC.RECONVERGENT B1 ;  /* 0x0000000000017941 */ /* 0x000fea0003800200 */
.L_x_7773:
        /* <DEDUP_REMOVED lines=11> */
.L_x_7777:
[----:B------:R-:W-:Y:S01]  /*10610*/  MOV R0, R9 ;  /* 0x0000000900007202 */ /* 0x000fe20000000f00 */
[----:B------:R-:W-:Y:S02]  /*10620*/  IMAD.MOV.U32 R8, RZ, RZ, R11 ;  /* 0x000000ffff087224 */ /* 0x000fe400078e000b */
[----:B------:R-:W-:Y:S02]  /*10630*/  IMAD.MOV.U32 R111, RZ, RZ, R110 ;  /* 0x000000ffff6f7224 */ /* 0x000fe400078e006e */
[----:B------:R-:W-:-:S07]  /*10640*/  IMAD.MOV.U32 R47, RZ, RZ, R46 ;  /* 0x000000ffff2f7224 */ /* 0x000fce00078e002e */
.L_x_7778:
[----:B------:R-:W-:Y:S05]  /*10650*/  BSYNC.RECONVERGENT B1 ;  /* 0x0000000000017941 */ /* 0x000fea0003800200 */
.L_x_7776:
        /* <DEDUP_REMOVED lines=11> */
.L_x_7780:
[----:B------:R-:W-:Y:S01]  /*10710*/  MOV R9, R0 ;  /* 0x0000000000097202 */ /* 0x000fe20000000f00 */
[----:B------:R-:W-:Y:S02]  /*10720*/  IMAD.MOV.U32 R11, RZ, RZ, R8 ;  /* 0x000000ffff0b7224 */ /* 0x000fe400078e0008 */
[----:B------:R-:W-:Y:S02]  /*10730*/  IMAD.MOV.U32 R110, RZ, RZ, R109 ;  /* 0x000000ffff6e7224 */ /* 0x000fe400078e006d */
[----:B------:R-:W-:-:S07]  /*10740*/  IMAD.MOV.U32 R46, RZ, RZ, R45 ;  /* 0x000000ffff2e7224 */ /* 0x000fce00078e002d */
.L_x_7781:
[----:B------:R-:W-:Y:S05]  /*10750*/  BSYNC.RECONVERGENT B1 ;  /* 0x0000000000017941 */ /* 0x000fea0003800200 */
.L_x_7779:
        /* <DEDUP_REMOVED lines=11> */
.L_x_7783:
[----:B------:R-:W-:Y:S01]  /*10810*/  MOV R0, R9 ;  /* 0x0000000900007202 */ /* 0x000fe20000000f00 */
[----:B------:R-:W-:Y:S02]  /*10820*/  IMAD.MOV.U32 R8, RZ, RZ, R11 ;  /* 0x000000ffff087224 */ /* 0x000fe400078e000b */
[----:B------:R-:W-:Y:S02]  /*10830*/  IMAD.MOV.U32 R109, RZ, RZ, R108 ;  /* 0x000000ffff6d7224 */ /* 0x000fe400078e006c */
[----:B------:R-:W-:-:S07]  /*10840*/  IMAD.MOV.U32 R45, RZ, RZ, R44 ;  /* 0x000000ffff2d7224 */ /* 0x000fce00078e002c */
.L_x_7784:
[----:B------:R-:W-:Y:S05]  /*10850*/  BSYNC.RECONVERGENT B1 ;  /* 0x0000000000017941 */ /* 0x000fea0003800200 */
.L_x_7782:
        /* <DEDUP_REMOVED lines=11> */
.L_x_7786:
[----:B------:R-:W-:Y:S01]  /*10910*/  MOV R9, R0 ;  /* 0x0000000000097202 */ /* 0x000fe20000000f00 */
[----:B------:R-:W-:Y:S02]  /*10920*/  IMAD.MOV.U32 R11, RZ, RZ, R8 ;  /* 0x000000ffff0b7224 */ /* 0x000fe400078e0008 */
[----:B------:R-:W-:Y:S02]  /*10930*/  IMAD.MOV.U32 R108, RZ, RZ, R115 ;  /* 0x000000ffff6c7224 */ /* 0x000fe400078e0073 */
[----:B------:R-:W-:-:S07]  /*10940*/  IMAD.MOV.U32 R44, RZ, RZ, R51 ;  /* 0x000000ffff2c7224 */ /* 0x000fce00078e0033 */
.L_x_7787:
[----:B------:R-:W-:Y:S05]  /*10950*/  BSYNC.RECONVERGENT B1 ;  /* 0x0000000000017941 */ /* 0x000fea0003800200 */
.L_x_7785:
        /* <DEDUP_REMOVED lines=11> */
.L_x_7789:
[----:B------:R-:W-:Y:S01]  /*10a10*/  MOV R0, R9 ;  /* 0x0000000900007202 */ /* 0x000fe20000000f00 */
[----:B------:R-:W-:Y:S02]  /*10a20*/  IMAD.MOV.U32 R8, RZ, RZ, R11 ;  /* 0x000000ffff087224 */ /* 0x000fe400078e000b */
[----:B------:R-:W-:Y:S02]  /*10a30*/  IMAD.MOV.U32 R115, RZ, RZ, R114 ;  /* 0x000000ffff737224 */ /* 0x000fe400078e0072 */
[----:B------:R-:W-:-:S07]  /*10a40*/  IMAD.MOV.U32 R51, RZ, RZ, R50 ;  /* 0x000000ffff337224 */ /* 0x000fce00078e0032 */
.L_x_7790:
[----:B------:R-:W-:Y:S05]  /*10a50*/  BSYNC.RECONVERGENT B1 ;  /* 0x0000000000017941 */ /* 0x000fea0003800200 */
.L_x_7788:
        /* <DEDUP_REMOVED lines=11> */
.L_x_7792:
[----:B------:R-:W-:Y:S01]  /*10b10*/  MOV R9, R0 ;  /* 0x0000000000097202 */ /* 0x000fe20000000f00 */
[----:B------:R-:W-:Y:S02]  /*10b20*/  IMAD.MOV.U32 R11, RZ, RZ, R8 ;  /* 0x000000ffff0b7224 */ /* 0x000fe400078e0008 */
[----:B------:R-:W-:Y:S02]  /*10b30*/  IMAD.MOV.U32 R114, RZ, RZ, R113 ;  /* 0x000000ffff727224 */ /* 0x000fe400078e0071 */
[----:B------:R-:W-:-:S07]  /*10b40*/  IMAD.MOV.U32 R50, RZ, RZ, R49 ;  /* 0x000000ffff327224 */ /* 0x000fce00078e0031 */
.L_x_7793:
[----:B------:R-:W-:Y:S05]  /*10b50*/  BSYNC.RECONVERGENT B1 ;  /* 0x0000000000017941 */ /* 0x000fea0003800200 */
.L_x_7791:
        /* <DEDUP_REMOVED lines=11> */
.L_x_7795:
[----:B------:R-:W-:Y:S01]  /*10c10*/  MOV R0, R9 ;  /* 0x0000000900007202 */ /* 0x000fe20000000f00 */
[----:B------:R-:W-:Y:S02]  /*10c20*/  IMAD.MOV.U32 R8, RZ, RZ, R11 ;  /* 0x000000ffff087224 */ /* 0x000fe400078e000b */
[----:B------:R-:W-:Y:S02]  /*10c30*/  IMAD.MOV.U32 R113, RZ, RZ, R112 ;  /* 0x000000ffff717224 */ /* 0x000fe400078e0070 */
[----:B------:R-:W-:-:S07]  /*10c40*/  IMAD.MOV.U32 R49, RZ, RZ, R48 ;  /* 0x000000ffff317224 */ /* 0x000fce00078e0030 */
.L_x_7796:
[----:B------:R-:W-:Y:S05]  /*10c50*/  BSYNC.RECONVERGENT B1 ;  /* 0x0000000000017941 */ /* 0x000fea0003800200 */
.L_x_7794:
        /* <DEDUP_REMOVED lines=11> */
.L_x_7798:
[----:B------:R-:W-:Y:S01]  /*10d10*/  MOV R9, R0 ;  /* 0x0000000000097202 */ /* 0x000fe20000000f00 */
[----:B------:R-:W-:Y:S02]  /*10d20*/  IMAD.MOV.U32 R11, RZ, RZ, R8 ;  /* 0x000000ffff0b7224 */ /* 0x000fe400078e0008 */
[----:B------:R-:W-:Y:S02]  /*10d30*/  IMAD.MOV.U32 R112, RZ, RZ, R119 ;  /* 0x000000ffff707224 */ /* 0x000fe400078e0077 */
[----:B------:R-:W-:-:S07]  /*10d40*/  IMAD.MOV.U32 R48, RZ, RZ, R55 ;  /* 0x000000ffff307224 */ /* 0x000fce00078e0037 */
.L_x_7799:
[----:B------:R-:W-:Y:S05]  /*10d50*/  BSYNC.RECONVERGENT B1 ;  /* 0x0000000000017941 */ /* 0x000fea0003800200 */
.L_x_7797:
        /* <DEDUP_REMOVED lines=11> */
.L_x_7801:
[----:B------:R-:W-:Y:S01]  /*10e10*/  MOV R0, R9 ;  /* 0x0000000900007202 */ /* 0x000fe20000000f00 */
[----:B------:R-:W-:Y:S02]  /*10e20*/  IMAD.MOV.U32 R8, RZ, RZ, R11 ;  /* 0x000000ffff087224 */ /* 0x000fe400078e000b */
[----:B------:R-:W-:Y:S02]  /*10e30*/  IMAD.MOV.U32 R119, RZ, RZ, R118 ;  /* 0x000000ffff777224 */ /* 0x000fe400078e0076 */
[----:B------:R-:W-:-:S07]  /*10e40*/  IMAD.MOV.U32 R55, RZ, RZ, R54 ;  /* 0x000000ffff377224 */ /* 0x000fce00078e0036 */
.L_x_7802:
[----:B------:R-:W-:Y:S05]  /*10e50*/  BSYNC.RECONVERGENT B1 ;  /* 0x0000000000017941 */ /* 0x000fea0003800200 */
.L_x_7800:
        /* <DEDUP_REMOVED lines=11> */
.L_x_7804:
[----:B------:R-:W-:Y:S01]  /*10f10*/  MOV R9, R0 ;  /* 0x0000000000097202 */ /* 0x000fe20000000f00 */
[----:B------:R-:W-:Y:S02]  /*10f20*/  IMAD.MOV.U32 R11, RZ, RZ, R8 ;  /* 0x000000ffff0b7224 */ /* 0x000fe400078e0008 */
[----:B------:R-:W-:Y:S02]  /*10f30*/  IMAD.MOV.U32 R118, RZ, RZ, R117 ;  /* 0x000000ffff767224 */ /* 0x000fe400078e0075 */
[----:B------:R-:W-:-:S07]  /*10f40*/  IMAD.MOV.U32 R54, RZ, RZ, R53 ;  /* 0x000000ffff367224 */ /* 0x000fce00078e0035 */
.L_x_7805:
[----:B------:R-:W-:Y:S05]  /*10f50*/  BSYNC.RECONVERGENT B1 ;  /* 0x0000000000017941 */ /* 0x000fea0003800200 */
.L_x_7803:
        /* <DEDUP_REMOVED lines=11> */
.L_x_7807:
[----:B------:R-:W-:Y:S01]  /*11010*/  MOV R0, R9 ;  /* 0x0000000900007202 */ /* 0x000fe20000000f00 */
[----:B------:R-:W-:Y:S02]  /*11020*/  IMAD.MOV.U32 R8, RZ, RZ, R11 ;  /* 0x000000ffff087224 */ /* 0x000fe400078e000b */
[----:B------:R-:W-:Y:S02]  /*11030*/  IMAD.MOV.U32 R117, RZ, RZ, R116 ;  /* 0x000000ffff757224 */ /* 0x000fe400078e0074 */
[----:B------:R-:W-:-:S07]  /*11040*/  IMAD.MOV.U32 R53, RZ, RZ, R52 ;  /* 0x000000ffff357224 */ /* 0x000fce00078e0034 */
.L_x_7808:
[----:B------:R-:W-:Y:S05]  /*11050*/  BSYNC.RECONVERGENT B1 ;  /* 0x0000000000017941 */ /* 0x000fea0003800200 */
.L_x_7806:
        /* <DEDUP_REMOVED lines=11> */
.L_x_7810:
[----:B------:R-:W-:Y:S01]  /*11110*/  MOV R9, R0 ;  /* 0x0000000000097202 */ /* 0x000fe20000000f00 */
[----:B------:R-:W-:Y:S02]  /*11120*/  IMAD.MOV.U32 R11, RZ, RZ, R8 ;  /* 0x000000ffff0b7224 */ /* 0x000fe400078e0008 */
[----:B------:R-:W-:Y:S02]  /*11130*/  IMAD.MOV.U32 R116, RZ, RZ, R123 ;  /* 0x000000ffff747224 */ /* 0x000fe400078e007b */
[----:B------:R-:W-:-:S07]  /*11140*/  IMAD.MOV.U32 R52, RZ, RZ, R59 ;  /* 0x000000ffff347224 */ /* 0x000fce00078e003b */
.L_x_7811:
[----:B------:R-:W-:Y:S05]  /*11150*/  BSYNC.RECONVERGENT B1 ;  /* 0x0000000000017941 */ /* 0x000fea0003800200 */
.L_x_7809:
        /* <DEDUP_REMOVED lines=11> */
.L_x_7813:
[----:B------:R-:W-:Y:S01]  /*11210*/  MOV R0, R9 ;  /* 0x0000000900007202 */ /* 0x000fe20000000f00 */
[----:B------:R-:W-:Y:S02]  /*11220*/  IMAD.MOV.U32 R8, RZ, RZ, R11 ;  /* 0x000000ffff087224 */ /* 0x000fe400078e000b */
[----:B------:R-:W-:Y:S02]  /*11230*/  IMAD.MOV.U32 R123, RZ, RZ, R122 ;  /* 0x000000ffff7b7224 */ /* 0x000fe400078e007a */
[----:B------:R-:W-:-:S07]  /*11240*/  IMAD.MOV.U32 R59, RZ, RZ, R58 ;  /* 0x000000ffff3b7224 */ /* 0x000fce00078e003a */
.L_x_7814:
[----:B------:R-:W-:Y:S05]  /*11250*/  BSYNC.RECONVERGENT B1 ;  /* 0x0000000000017941 */ /* 0x000fea0003800200 */
.L_x_7812:
        /* <DEDUP_REMOVED lines=11> */
.L_x_7816:
[----:B------:R-:W-:Y:S01]  /*11310*/  MOV R9, R0 ;  /* 0x0000000000097202 */ /* 0x000fe20000000f00 */
[----:B------:R-:W-:Y:S02]  /*11320*/  IMAD.MOV.U32 R11, RZ, RZ, R8 ;  /* 0x000000ffff0b7224 */ /* 0x000fe400078e0008 */
[----:B------:R-:W-:Y:S02]  /*11330*/  IMAD.MOV.U32 R122, RZ, RZ, R121 ;  /* 0x000000ffff7a7224 */ /* 0x000fe400078e0079 */
[----:B------:R-:W-:-:S07]  /*11340*/  IMAD.MOV.U32 R58, RZ, RZ, R57 ;  /* 0x000000ffff3a7224 */ /* 0x000fce00078e0039 */
.L_x_7817:
[----:B------:R-:W-:Y:S05]  /*11350*/  BSYNC.RECONVERGENT B1 ;  /* 0x0000000000017941 */ /* 0x000fea0003800200 */
.L_x_7815:
        /* <DEDUP_REMOVED lines=11> */
.L_x_7819:
[----:B------:R-:W-:Y:S01]  /*11410*/  MOV R0, R9 ;  /* 0x0000000900007202 */ /* 0x000fe20000000f00 */
[----:B------:R-:W-:Y:S02]  /*11420*/  IMAD.MOV.U32 R8, RZ, RZ, R11 ;  /* 0x000000ffff087224 */ /* 0x000fe400078e000b */
[----:B------:R-:W-:Y:S02]  /*11430*/  IMAD.MOV.U32 R121, RZ, RZ, R120 ;  /* 0x000000ffff797224 */ /* 0x000fe400078e0078 */
[----:B------:R-:W-:-:S07]  /*11440*/  IMAD.MOV.U32 R57, RZ, RZ, R56 ;  /* 0x000000ffff397224 */ /* 0x000fce00078e0038 */
.L_x_7820:
[----:B------:R-:W-:Y:S05]  /*11450*/  BSYNC.RECONVERGENT B1 ;  /* 0x0000000000017941 */ /* 0x000fea0003800200 */
.L_x_7818:
        /* <DEDUP_REMOVED lines=11> */
.L_x_7822:
[----:B------:R-:W-:Y:S01]  /*11510*/  MOV R9, R0 ;  /* 0x0000000000097202 */ /* 0x000fe20000000f00 */
[----:B------:R-:W-:Y:S02]  /*11520*/  IMAD.MOV.U32 R11, RZ, RZ, R8 ;  /* 0x000000ffff0b7224 */ /* 0x000fe400078e0008 */
[----:B------:R-:W-:Y:S02]  /*11530*/  IMAD.MOV.U32 R120, RZ, RZ, R127 ;  /* 0x000000ffff787224 */ /* 0x000fe400078e007f */
[----:B------:R-:W-:-:S07]  /*11540*/  IMAD.MOV.U32 R56, RZ, RZ, R63 ;  /* 0x000000ffff387224 */ /* 0x000fce00078e003f */
.L_x_7823:
[----:B------:R-:W-:Y:S05]  /*11550*/  BSYNC.RECONVERGENT B1 ;  /* 0x0000000000017941 */ /* 0x000fea0003800200 */
.L_x_7821:
        /* <DEDUP_REMOVED lines=11> */
.L_x_7825:
[----:B------:R-:W-:Y:S01]  /*11610*/  MOV R0, R9 ;  /* 0x0000000900007202 */ /* 0x000fe20000000f00 */
[----:B------:R-:W-:Y:S02]  /*11620*/  IMAD.MOV.U32 R8, RZ, RZ, R11 ;  /* 0x000000ffff087224 */ /* 0x000fe400078e000b */
[----:B------:R-:W-:Y:S02]  /*11630*/  IMAD.MOV.U32 R127, RZ, RZ, R126 ;  /* 0x000000ffff7f7224 */ /* 0x000fe400078e007e */
[----:B------:R-:W-:-:S07]  /*11640*/  IMAD.MOV.U32 R63, RZ, RZ, R62 ;  /* 0x000000ffff3f7224 */ /* 0x000fce00078e003e */
.L_x_7826:
[----:B------:R-:W-:Y:S05]  /*11650*/  BSYNC.RECONVERGENT B1 ;  /* 0x0000000000017941 */ /* 0x000fea0003800200 */
.L_x_7824:
        /* <DEDUP_REMOVED lines=11> */
.L_x_7828:
[----:B------:R-:W-:Y:S01]  /*11710*/  MOV R9, R0 ;  /* 0x0000000000097202 */ /* 0x000fe20000000f00 */
[----:B------:R-:W-:Y:S02]  /*11720*/  IMAD.MOV.U32 R11, RZ, RZ, R8 ;  /* 0x000000ffff0b7224 */ /* 0x000fe400078e0008 */
[----:B------:R-:W-:Y:S02]  /*11730*/  IMAD.MOV.U32 R126, RZ, RZ, R125 ;  /* 0x000000ffff7e7224 */ /* 0x000fe400078e007d */
[----:B------:R-:W-:-:S07]  /*11740*/  IMAD.MOV.U32 R62, RZ, RZ, R61 ;  /* 0x000000ffff3e7224 */ /* 0x000fce00078e003d */
.L_x_7829:
[----:B------:R-:W-:Y:S05]  /*11750*/  BSYNC.RECONVERGENT B1 ;  /* 0x0000000000017941 */ /* 0x000fea0003800200 */
.L_x_7827:
        /* <DEDUP_REMOVED lines=11> */
.L_x_7831:
[----:B------:R-:W-:Y:S01]  /*11810*/  MOV R0, R9 ;  /* 0x0000000900007202 */ /* 0x000fe20000000f00 */
[----:B------:R-:W-:Y:S02]  /*11820*/  IMAD.MOV.U32 R8, RZ, RZ, R11 ;  /* 0x000000ffff087224 */ /* 0x000fe400078e000b */
[----:B------:R-:W-:Y:S02]  /*11830*/  IMAD.MOV.U32 R125, RZ, RZ, R124 ;  /* 0x000000ffff7d7224 */ /* 0x000fe400078e007c */
[----:B------:R-:W-:-:S07]  /*11840*/  IMAD.MOV.U32 R61, RZ, RZ, R60 ;  /* 0x000000ffff3d7224 */ /* 0x000fce00078e003c */
.L_x_7832:
[----:B------:R-:W-:Y:S05]  /*11850*/  BSYNC.RECONVERGENT B1 ;  /* 0x0000000000017941 */ /* 0x000fea0003800200 */
.L_x_7830:
        /* <DEDUP_REMOVED lines=11> */
.L_x_7834:
[----:B------:R-:W-:Y:S01]  /*11910*/  MOV R9, R0 ;  /* 0x0000000000097202 */ /* 0x000fe20000000f00 */
[----:B------:R-:W-:Y:S02]  /*11920*/  IMAD.MOV.U32 R11, RZ, RZ, R8 ;  /* 0x000000ffff0b7224 */ /* 0x000fe400078e0008 */
[----:B------:R-:W-:Y:S02]  /*11930*/  IMAD.MOV.U32 R124, RZ, RZ, R131 ;  /* 0x000000ffff7c7224 */ /* 0x000fe400078e0083 */
[----:B------:R-:W-:-:S07]  /*11940*/  IMAD.MOV.U32 R60, RZ, RZ, R67 ;  /* 0x000000ffff3c7224 */ /* 0x000fce00078e0043 */
.L_x_7835:
[----:B------:R-:W-:Y:S05]  /*11950*/  BSYNC.RECONVERGENT B1 ;  /* 0x0000000000017941 */ /* 0x000fea0003800200 */
.L_x_7833:
        /* <DEDUP_REMOVED lines=11> */
.L_x_7837:
[----:B------:R-:W-:Y:S01]  /*11a10*/  MOV R0, R9 ;  /* 0x0000000900007202 */ /* 0x000fe20000000f00 */
[----:B------:R-:W-:Y:S02]  /*11a20*/  IMAD.MOV.U32 R8, RZ, RZ, R11 ;  /* 0x000000ffff087224 */ /* 0x000fe400078e000b */
[----:B------:R-:W-:Y:S02]  /*11a30*/  IMAD.MOV.U32 R131, RZ, RZ, R130 ;  /* 0x000000ffff837224 */ /* 0x000fe400078e0082 */
[----:B------:R-:W-:-:S07]  /*11a40*/  IMAD.MOV.U32 R67, RZ, RZ, R66 ;  /* 0x000000ffff437224 */ /* 0x000fce00078e0042 */
.L_x_7838:
[----:B------:R-:W-:Y:S05]  /*11a50*/  BSYNC.RECONVERGENT B1 ;  /* 0x0000000000017941 */ /* 0x000fea0003800200 */
.L_x_7836:
        /* <DEDUP_REMOVED lines=11> */
.L_x_7840:
[----:B------:R-:W-:Y:S01]  /*11b10*/  MOV R9, R0 ;  /* 0x0000000000097202 */ /* 0x000fe20000000f00 */
[----:B------:R-:W-:Y:S02]  /*11b20*/  IMAD.MOV.U32 R11, RZ, RZ, R8 ;  /* 0x000000ffff0b7224 */ /* 0x000fe400078e0008 */
[----:B------:R-:W-:Y:S02]  /*11b30*/  IMAD.MOV.U32 R130, RZ, RZ, R129 ;  /* 0x000000ffff827224 */ /* 0x000fe400078e0081 */
[----:B------:R-:W-:-:S07]  /*11b40*/  IMAD.MOV.U32 R66, RZ, RZ, R65 ;  /* 0x000000ffff427224 */ /* 0x000fce00078e0041 */
.L_x_7841:
[----:B------:R-:W-:Y:S05]  /*11b50*/  BSYNC.RECONVERGENT B1 ;  /* 0x0000000000017941 */ /* 0x000fea0003800200 */
.L_x_7839:
        /* <DEDUP_REMOVED lines=11> */
.L_x_7843:
[----:B------:R-:W-:Y:S01]  /*11c10*/  MOV R0, R9 ;  /* 0x0000000900007202 */ /* 0x000fe20000000f00 */
[----:B------:R-:W-:Y:S02]  /*11c20*/  IMAD.MOV.U32 R8, RZ, RZ, R11 ;  /* 0x000000ffff087224 */ /* 0x000fe400078e000b */
[----:B------:R-:W-:Y:S02]  /*11c30*/  IMAD.MOV.U32 R129, RZ, RZ, R128 ;  /* 0x000000ffff817224 */ /* 0x000fe400078e0080 */
[----:B------:R-:W-:-:S07]  /*11c40*/  IMAD.MOV.U32 R65, RZ, RZ, R64 ;  /* 0x000000ffff417224 */ /* 0x000fce00078e0040 */
.L_x_7844:
[----:B------:R-:W-:Y:S05]  /*11c50*/  BSYNC.RECONVERGENT B1 ;  /* 0x0000000000017941 */ /* 0x000fea0003800200 */
.L_x_7842:
        /* <DEDUP_REMOVED lines=11> */
.L_x_7846:
[----:B------:R-:W-:Y:S01]  /*11d10*/  MOV R9, R0 ;  /* 0x0000000000097202 */ /* 0x000fe20000000f00 */
[----:B------:R-:W-:Y:S02]  /*11d20*/  IMAD.MOV.U32 R11, RZ, RZ, R8 ;  /* 0x000000ffff0b7224 */ /* 0x000fe400078e0008 */
[----:B------:R-:W-:Y:S02]  /*11d30*/  IMAD.MOV.U32 R128, RZ, RZ, R135 ;  /* 0x000000ffff807224 */ /* 0x000fe400078e0087 */
[----:B------:R-:W-:-:S07]  /*11d40*/  IMAD.MOV.U32 R64, RZ, RZ, R71 ;  /* 0x000000ffff407224 */ /* 0x000fce00078e0047 */
.L_x_7847:
[----:B------:R-:W-:Y:S05]  /*11d50*/  BSYNC.RECONVERGENT B1 ;  /* 0x0000000000017941 */ /* 0x000fea0003800200 */
.L_x_7845:
        /* <DEDUP_REMOVED lines=11> */
.L_x_7849:
[----:B------:R-:W-:Y:S01]  /*11e10*/  MOV R0, R9 ;  /* 0x0000000900007202 */ /* 0x000fe20000000f00 */
[----:B------:R-:W-:Y:S02]  /*11e20*/  IMAD.MOV.U32 R8, RZ, RZ, R11 ;  /* 0x000000ffff087224 */ /* 0x000fe400078e000b */
[----:B------:R-:W-:Y:S02]  /*11e30*/  IMAD.MOV.U32 R135, RZ, RZ, R134 ;  /* 0x000000ffff877224 */ /* 0x000fe400078e0086 */
[----:B------:R-:W-:-:S07]  /*11e40*/  IMAD.MOV.U32 R71, RZ, RZ, R70 ;  /* 0x000000ffff477224 */ /* 0x000fce00078e0046 */
.L_x_7850:
[----:B------:R-:W-:Y:S05]  /*11e50*/  BSYNC.RECONVERGENT B1 ;  /* 0x0000000000017941 */ /* 0x000fea0003800200 */
.L_x_7848:
        /* <DEDUP_REMOVED lines=11> */
.L_x_7852:
[----:B------:R-:W-:Y:S01]  /*11f10*/  MOV R9, R0 ;  /* 0x0000000000097202 */ /* 0x000fe20000000f00 */
[----:B------:R-:W-:Y:S02]  /*11f20*/  IMAD.MOV.U32 R11, RZ, RZ, R8 ;  /* 0x000000ffff0b7224 */ /* 0x000fe400078e0008 */
[----:B------:R-:W-:Y:S02]  /*11f30*/  IMAD.MOV.U32 R134, RZ, RZ, R133 ;  /* 0x000000ffff867224 */ /* 0x000fe400078e0085 */
[----:B------:R-:W-:-:S07]  /*11f40*/  IMAD.MOV.U32 R70, RZ, RZ, R69 ;  /* 0x000000ffff467224 */ /* 0x000fce00078e0045 */
.L_x_7853:
[----:B------:R-:W-:Y:S05]  /*11f50*/  BSYNC.RECONVERGENT B1 ;  /* 0x0000000000017941 */ /* 0x000fea0003800200 */
.L_x_7851:
        /* <DEDUP_REMOVED lines=11> */
.L_x_7855:
[----:B------:R-:W-:Y:S01]  /*12010*/  MOV R0, R9 ;  /* 0x0000000900007202 */ /* 0x000fe20000000f00 */
[----:B------:R-:W-:Y:S02]  /*12020*/  IMAD.MOV.U32 R8, RZ, RZ, R11 ;  /* 0x000000ffff087224 */ /* 0x000fe400078e000b */
[----:B------:R-:W-:Y:S02]  /*12030*/  IMAD.MOV.U32 R133, RZ, RZ, R132 ;  /* 0x000000ffff857224 */ /* 0x000fe400078e0084 */
[----:B------:R-:W-:-:S07]  /*12040*/  IMAD.MOV.U32 R69, RZ, RZ, R68 ;  /* 0x000000ffff457224 */ /* 0x000fce00078e0044 */
.L_x_7856:
[----:B------:R-:W-:Y:S05]  /*12050*/  BSYNC.RECONVERGENT B1 ;  /* 0x0000000000017941 */ /* 0x000fea0003800200 */
.L_x_7854:
        /* <DEDUP_REMOVED lines=11> */
.L_x_7858:
[----:B------:R-:W-:Y:S01]  /*12110*/  MOV R9, R0 ;  /* 0x0000000000097202 */ /* 0x000fe20000000f00 */
[----:B------:R-:W-:Y:S02]  /*12120*/  IMAD.MOV.U32 R11, RZ, RZ, R8 ;  /* 0x000000ffff0b7224 */ /* 0x000fe400078e0008 */
[----:B------:R-:W-:Y:S02]  /*12130*/  IMAD.MOV.U32 R132, RZ, RZ, R139 ;  /* 0x000000ffff847224 */ /* 0x000fe400078e008b */
[----:B------:R-:W-:-:S07]  /*12140*/  IMAD.MOV.U32 R68, RZ, RZ, R75 ;  /* 0x000000ffff447224 */ /* 0x000fce00078e004b */
.L_x_7859:
[----:B------:R-:W-:Y:S05]  /*12150*/  BSYNC.RECONVERGENT B1 ;  /* 0x0000000000017941 */ /* 0x000fea0003800200 */
.L_x_7857:
        /* <DEDUP_REMOVED lines=11> */
.L_x_7861:
[----:B------:R-:W-:Y:S01]  /*12210*/  MOV R0, R9 ;  /* 0x0000000900007202 */ /* 0x000fe20000000f00 */
[----:B------:R-:W-:Y:S02]  /*12220*/  IMAD.MOV.U32 R8, RZ, RZ, R11 ;  /* 0x000000ffff087224 */ /* 0x000fe400078e000b */
[----:B------:R-:W-:Y:S02]  /*12230*/  IMAD.MOV.U32 R139, RZ, RZ, R138 ;  /* 0x000000ffff8b7224 */ /* 0x000fe400078e008a */
[----:B------:R-:W-:-:S07]  /*12240*/  IMAD.MOV.U32 R75, RZ, RZ, R74 ;  /* 0x000000ffff4b7224 */ /* 0x000fce00078e004a */
.L_x_7862:
[----:B------:R-:W-:Y:S05]  /*12250*/  BSYNC.RECONVERGENT B1 ;  /* 0x0000000000017941 */ /* 0x000fea0003800200 */
.L_x_7860:
        /* <DEDUP_REMOVED lines=11> */
.L_x_7864:
[----:B------:R-:W-:Y:S01]  /*12310*/  MOV R9, R0 ;  /* 0x0000000000097202 */ /* 0x000fe20000000f00 */
[----:B------:R-:W-:Y:S02]  /*12320*/  IMAD.MOV.U32 R11, RZ, RZ, R8 ;  /* 0x000000ffff0b7224 */ /* 0x000fe400078e0008 */
[----:B------:R-:W-:Y:S02]  /*12330*/  IMAD.MOV.U32 R138, RZ, RZ, R137 ;  /* 0x000000ffff8a7224 */ /* 0x000fe400078e0089 */
[----:B------:R-:W-:-:S07]  /*12340*/  IMAD.MOV.U32 R74, RZ, RZ, R73 ;  /* 0x000000ffff4a7224 */ /* 0x000fce00078e0049 */
.L_x_7865:
[----:B------:R-:W-:Y:S05]  /*12350*/  BSYNC.RECONVERGENT B1 ;  /* 0x0000000000017941 */ /* 0x000fea0003800200 */
.L_x_7863:
        /* <DEDUP_REMOVED lines=11> */
.L_x_7867:
[----:B------:R-:W-:Y:S01]  /*12410*/  MOV R0, R9 ;  /* 0x0000000900007202 */ /* 0x000fe20000000f00 */
[----:B------:R-:W-:Y:S02]  /*12420*/  IMAD.MOV.U32 R8, RZ, RZ, R11 ;  /* 0x000000ffff087224 */ /* 0x000fe400078e000b */
[----:B------:R-:W-:Y:S02]  /*12430*/  IMAD.MOV.U32 R137, RZ, RZ, R136 ;  /* 0x000000ffff897224 */ /* 0x000fe400078e0088 */
[----:B------:R-:W-:-:S07]  /*12440*/  IMAD.MOV.U32 R73, RZ, RZ, R72 ;  /* 0x000000ffff497224 */ /* 0x000fce00078e0048 */
.L_x_7868:
[----:B------:R-:W-:Y:S05]  /*12450*/  BSYNC.RECONVERGENT B1 ;  /* 0x0000000000017941 */ /* 0x000fea0003800200 */
.L_x_7866:
        /* <DEDUP_REMOVED lines=11> */
.L_x_7870:
[----:B------:R-:W-:Y:S01]  /*12510*/  MOV R9, R0 ;  /* 0x0000000000097202 */ /* 0x000fe20000000f00 */
[----:B------:R-:W-:Y:S02]  /*12520*/  IMAD.MOV.U32 R11, RZ, RZ, R8 ;  /* 0x000000ffff0b7224 */ /* 0x000fe400078e0008 */
[----:B------:R-:W-:Y:S02]  /*12530*/  IMAD.MOV.U32 R136, RZ, RZ, R143 ;  /* 0x000000ffff887224 */ /* 0x000fe400078e008f */
[----:B------:R-:W-:-:S07]  /*12540*/  IMAD.MOV.U32 R72, RZ, RZ, R79 ;  /* 0x000000ffff487224 */ /* 0x000fce00078e004f */
.L_x_7871:
[----:B------:R-:W-:Y:S05]  /*12550*/  BSYNC.RECONVERGENT B1 ;  /* 0x0000000000017941 */ /* 0x000fea0003800200 */
.L_x_7869:
        /* <DEDUP_REMOVED lines=11> */
.L_x_7873:
[----:B------:R-:W-:Y:S01]  /*12610*/  MOV R0, R9 ;  /* 0x0000000900007202 */ /* 0x000fe20000000f00 */
[----:B------:R-:W-:Y:S02]  /*12620*/  IMAD.MOV.U32 R8, RZ, RZ, R11 ;  /* 0x000000ffff087224 */ /* 0x000fe400078e000b */
[----:B------:R-:W-:Y:S02]  /*12630*/  IMAD.MOV.U32 R143, RZ, RZ, R142 ;  /* 0x000000ffff8f7224 */ /* 0x000fe400078e008e */
[----:B------:R-:W-:-:S07]  /*12640*/  IMAD.MOV.U32 R79, RZ, RZ, R78 ;  /* 0x000000ffff4f7224 */ /* 0x000fce00078e004e */
.L_x_7874:
[----:B------:R-:W-:Y:S05]  /*12650*/  BSYNC.RECONVERGENT B1 ;  /* 0x0000000000017941 */ /* 0x000fea0003800200 */
.L_x_7872:
        /* <DEDUP_REMOVED lines=11> */
.L_x_7876:
[----:B------:R-:W-:Y:S01]  /*12710*/  MOV R9, R0 ;  /* 0x0000000000097202 */ /* 0x000fe20000000f00 */
[----:B------:R-:W-:Y:S02]  /*12720*/  IMAD.MOV.U32 R11, RZ, RZ, R8 ;  /* 0x000000ffff0b7224 */ /* 0x000fe400078e0008 */
[----:B------:R-:W-:Y:S02]  /*12730*/  IMAD.MOV.U32 R142, RZ, RZ, R141 ;  /* 0x000000ffff8e7224 */ /* 0x000fe400078e008d */
[----:B------:R-:W-:-:S07]  /*12740*/  IMAD.MOV.U32 R78, RZ, RZ, R77 ;  /* 0x000000ffff4e7224 */ /* 0x000fce00078e004d */
.L_x_7877:
[----:B------:R-:W-:Y:S05]  /*12750*/  BSYNC.RECONVERGENT B1 ;  /* 0x0000000000017941 */ /* 0x000fea0003800200 */
.L_x_7875:
        /* <DEDUP_REMOVED lines=11> */
.L_x_7879:
[----:B------:R-:W-:Y:S01]  /*12810*/  MOV R0, R9 ;  /* 0x0000000900007202 */ /* 0x000fe20000000f00 */
[----:B------:R-:W-:Y:S02]  /*12820*/  IMAD.MOV.U32 R8, RZ, RZ, R11 ;  /* 0x000000ffff087224 */ /* 0x000fe400078e000b */
[----:B------:R-:W-:Y:S02]  /*12830*/  IMAD.MOV.U32 R141, RZ, RZ, R140 ;  /* 0x000000ffff8d7224 */ /* 0x000fe400078e008c */
[----:B------:R-:W-:-:S07]  /*12840*/  IMAD.MOV.U32 R77, RZ, RZ, R76 ;  /* 0x000000ffff4d7224 */ /* 0x000fce00078e004c */
.L_x_7880:
[----:B------:R-:W-:Y:S05]  /*12850*/  BSYNC.RECONVERGENT B1 ;  /* 0x0000000000017941 */ /* 0x000fea0003800200 */
.L_x_7878:
        /* <DEDUP_REMOVED lines=11> */
.L_x_7882:
[----:B------:R-:W-:Y:S01]  /*12910*/  MOV R9, R0 ;  /* 0x0000000000097202 */ /* 0x000fe20000000f00 */
[----:B------:R-:W-:Y:S02]  /*12920*/  IMAD.MOV.U32 R11, RZ, RZ, R8 ;  /* 0x000000ffff0b7224 */ /* 0x000fe400078e0008 */
[----:B------:R-:W-:Y:S02]  /*12930*/  IMAD.MOV.U32 R140, RZ, RZ, R147 ;  /* 0x000000ffff8c7224 */ /* 0x000fe400078e0093 */
[----:B------:R-:W-:-:S07]  /*12940*/  IMAD.MOV.U32 R76, RZ, RZ, R83 ;  /* 0x000000ffff4c7224 */ /* 0x000fce00078e0053 */
.L_x_7883:
[----:B------:R-:W-:Y:S05]  /*12950*/  BSYNC.RECONVERGENT B1 ;  /* 0x0000000000017941 */ /* 0x000fea0003800200 */
.L_x_7881:
        /* <DEDUP_REMOVED lines=11> */
.L_x_7885:
[----:B------:R-:W-:Y:S01]  /*12a10*/  MOV R0, R9 ;  /* 0x0000000900007202 */ /* 0x000fe20000000f00 */
[----:B------:R-:W-:Y:S02]  /*12a20*/  IMAD.MOV.U32 R8, RZ, RZ, R11 ;  /* 0x000000ffff087224 */ /* 0x000fe400078e000b */
[----:B------:R-:W-:Y:S02]  /*12a30*/  IMAD.MOV.U32 R147, RZ, RZ, R146 ;  /* 0x000000ffff937224 */ /* 0x000fe400078e0092 */
[----:B------:R-:W-:-:S07]  /*12a40*/  IMAD.MOV.U32 R83, RZ, RZ, R82 ;  /* 0x000000ffff537224 */ /* 0x000fce00078e0052 */
.L_x_7886:
[----:B------:R-:W-:Y:S05]  /*12a50*/  BSYNC.RECONVERGENT B1 ;  /* 0x0000000000017941 */ /* 0x000fea0003800200 */
.L_x_7884:
        /* <DEDUP_REMOVED lines=11> */
.L_x_7888:
[----:B------:R-:W-:Y:S01]  /*12b10*/  MOV R9, R0 ;  /* 0x0000000000097202 */ /* 0x000fe20000000f00 */
[----:B------:R-:W-:Y:S02]  /*12b20*/  IMAD.MOV.U32 R11, RZ, RZ, R8 ;  /* 0x000000ffff0b7224 */ /* 0x000fe400078e0008 */
[----:B------:R-:W-:Y:S02]  /*12b30*/  IMAD.MOV.U32 R146, RZ, RZ, R145 ;  /* 0x000000ffff927224 */ /* 0x000fe400078e0091 */
[----:B------:R-:W-:-:S07]  /*12b40*/  IMAD.MOV.U32 R82, RZ, RZ, R81 ;  /* 0x000000ffff527224 */ /* 0x000fce00078e0051 */
.L_x_7889:
[----:B------:R-:W-:Y:S05]  /*12b50*/  BSYNC.RECONVERGENT B1 ;  /* 0x0000000000017941 */ /* 0x000fea0003800200 */
.L_x_7887:
        /* <DEDUP_REMOVED lines=11> */
.L_x_7891:
[----:B------:R-:W-:Y:S01]  /*12c10*/  MOV R0, R9 ;  /* 0x0000000900007202 */ /* 0x000fe20000000f00 */
[----:B------:R-:W-:Y:S02]  /*12c20*/  IMAD.MOV.U32 R8, RZ, RZ, R11 ;  /* 0x000000ffff087224 */ /* 0x000fe400078e000b */
[----:B------:R-:W-:Y:S02]  /*12c30*/  IMAD.MOV.U32 R145, RZ, RZ, R144 ;  /* 0x000000ffff917224 */ /* 0x000fe400078e0090 */
[----:B------:R-:W-:-:S07]  /*12c40*/  IMAD.MOV.U32 R81, RZ, RZ, R80 ;  /* 0x000000ffff517224 */ /* 0x000fce00078e0050 */
.L_x_7892:
[----:B------:R-:W-:Y:S05]  /*12c50*/  BSYNC.RECONVERGENT B1 ;  /* 0x0000000000017941 */ /* 0x000fea0003800200 */
.L_x_7890:
        /* <DEDUP_REMOVED lines=11> */
.L_x_7894:
[----:B------:R-:W-:Y:S01]  /*12d10*/  MOV R9, R0 ;  /* 0x0000000000097202 */ /* 0x000fe20000000f00 */
[----:B------:R-:W-:Y:S02]  /*12d20*/  IMAD.MOV.U32 R11, RZ, RZ, R8 ;  /* 0x000000ffff0b7224 */ /* 0x000fe400078e0008 */
[----:B------:R-:W-:Y:S02]  /*12d30*/  IMAD.MOV.U32 R144, RZ, RZ, R151 ;  /* 0x000000ffff907224 */ /* 0x000fe400078e0097 */
[----:B------:R-:W-:-:S07]  /*12d40*/  IMAD.MOV.U32 R80, RZ, RZ, R87 ;  /* 0x000000ffff507224 */ /* 0x000fce00078e0057 */
.L_x_7895:
[----:B------:R-:W-:Y:S05]  /*12d50*/  BSYNC.RECONVERGENT B1 ;  /* 0x0000000000017941 */ /* 0x000fea0003800200 */
.L_x_7893:
        /* <DEDUP_REMOVED lines=11> */
.L_x_7897:
[----:B------:R-:W-:Y:S01]  /*12e10*/  MOV R0, R9 ;  /* 0x0000000900007202 */ /* 0x000fe20000000f00 */
[----:B------:R-:W-:Y:S02]  /*12e20*/  IMAD.MOV.U32 R8, RZ, RZ, R11 ;  /* 0x000000ffff087224 */ /* 0x000fe400078e000b */
[----:B------:R-:W-:Y:S02]  /*12e30*/  IMAD.MOV.U32 R151, RZ, RZ, R150 ;  /* 0x000000ffff977224 */ /* 0x000fe400078e0096 */
[----:B------:R-:W-:-:S07]  /*12e40*/  IMAD.MOV.U32 R87, RZ, RZ, R86 ;  /* 0x000000ffff577224 */ /* 0x000fce00078e0056 */
.L_x_7898:
[----:B------:R-:W-:Y:S05]  /*12e50*/  BSYNC.RECONVERGENT B1 ;  /* 0x0000000000017941 */ /* 0x000fea0003800200 */
.L_x_7896:
        /* <DEDUP_REMOVED lines=11> */
.L_x_7900:
[----:B------:R-:W-:Y:S01]  /*12f10*/  MOV R9, R0 ;  /* 0x0000000000097202 */ /* 0x000fe20000000f00 */
[----:B------:R-:W-:Y:S02]  /*12f20*/  IMAD.MOV.U32 R11, RZ, RZ, R8 ;  /* 0x000000ffff0b7224 */ /* 0x000fe400078e0008 */
[----:B------:R-:W-:Y:S02]  /*12f30*/  IMAD.MOV.U32 R150, RZ, RZ, R149 ;  /* 0x000000ffff967224 */ /* 0x000fe400078e0095 */
[----:B------:R-:W-:-:S07]  /*12f40*/  IMAD.MOV.U32 R86, RZ, RZ, R85 ;  /* 0x000000ffff567224 */ /* 0x000fce00078e0055 */
.L_x_7901:
[----:B------:R-:W-:Y:S05]  /*12f50*/  BSYNC.RECONVERGENT B1 ;  /* 0x0000000000017941 */ /* 0x000fea0003800200 */
.L_x_7899:
        /* <DEDUP_REMOVED lines=11> */
.L_x_7903:
[----:B------:R-:W-:Y:S01]  /*13010*/  MOV R0, R9 ;  /* 0x0000000900007202 */ /* 0x000fe20000000f00 */
[----:B------:R-:W-:Y:S02]  /*13020*/  IMAD.MOV.U32 R8, RZ, RZ, R11 ;  /* 0x000000ffff087224 */ /* 0x000fe400078e000b */
[----:B------:R-:W-:Y:S02]  /*13030*/  IMAD.MOV.U32 R149, RZ, RZ, R148 ;  /* 0x000000ffff957224 */ /* 0x000fe400078e0094 */
[----:B------:R-:W-:-:S07]  /*13040*/  IMAD.MOV.U32 R85, RZ, RZ, R84 ;  /* 0x000000ffff557224 */ /* 0x000fce00078e0054 */
.L_x_7904:
[----:B------:R-:W-:Y:S05]  /*13050*/  BSYNC.RECONVERGENT B1 ;  /* 0x0000000000017941 */ /* 0x000fea0003800200 */
.L_x_7902:
        /* <DEDUP_REMOVED lines=11> */
.L_x_7906:
[----:B------:R-:W-:Y:S01]  /*13110*/  MOV R9, R0 ;  /* 0x0000000000097202 */ /* 0x000fe20000000f00 */
[----:B------:R-:W-:Y:S02]  /*13120*/  IMAD.MOV.U32 R11, RZ, RZ, R8 ;  /* 0x000000ffff0b7224 */ /* 0x000fe400078e0008 */
[----:B------:R-:W-:Y:S02]  /*13130*/  IMAD.MOV.U32 R148, RZ, RZ, R155 ;  /* 0x000000ffff947224 */ /* 0x000fe400078e009b */
[----:B------:R-:W-:-:S07]  /*13140*/  IMAD.MOV.U32 R84, RZ, RZ, R91 ;  /* 0x000000ffff547224 */ /* 0x000fce00078e005b */
.L_x_7907:
[----:B------:R-:W-:Y:S05]  /*13150*/  BSYNC.RECONVERGENT B1 ;  /* 0x0000000000017941 */ /* 0x000fea0003800200 */
.L_x_7905:
        /* <DEDUP_REMOVED lines=11> */
.L_x_7909:
[----:B------:R-:W-:Y:S01]  /*13210*/  MOV R0, R9 ;  /* 0x0000000900007202 */ /* 0x000fe20000000f00 */
[----:B------:R-:W-:Y:S02]  /*13220*/  IMAD.MOV.U32 R8, RZ, RZ, R11 ;  /* 0x000000ffff087224 */ /* 0x000fe400078e000b */
[----:B------:R-:W-:Y:S02]  /*13230*/  IMAD.MOV.U32 R155, RZ, RZ, R154 ;  /* 0x000000ffff9b7224 */ /* 0x000fe400078e009a */
[----:B------:R-:W-:-:S07]  /*13240*/  IMAD.MOV.U32 R91, RZ, RZ, R90 ;  /* 0x000000ffff5b7224 */ /* 0x000fce00078e005a */
.L_x_7910:
[----:B------:R-:W-:Y:S05]  /*13250*/  BSYNC.RECONVERGENT B1 ;  /* 0x0000000000017941 */ /* 0x000fea0003800200 */
.L_x_7908:
        /* <DEDUP_REMOVED lines=11> */
.L_x_7912:
[----:B------:R-:W-:Y:S01]  /*13310*/  MOV R9, R0 ;  /* 0x0000000000097202 */ /* 0x000fe20000000f00 */
[----:B------:R-:W-:Y:S02]  /*13320*/  IMAD.MOV.U32 R11, RZ, RZ, R8 ;  /* 0x000000ffff0b7224 */ /* 0x000fe400078e0008 */
[----:B------:R-:W-:Y:S02]  /*13330*/  IMAD.MOV.U32 R154, RZ, RZ, R153 ;  /* 0x000000ffff9a7224 */ /* 0x000fe400078e0099 */
[----:B------:R-:W-:-:S07]  /*13340*/  IMAD.MOV.U32 R90, RZ, RZ, R89 ;  /* 0x000000ffff5a7224 */ /* 0x000fce00078e0059 */
.L_x_7913:
[----:B------:R-:W-:Y:S05]  /*13350*/  BSYNC.RECONVERGENT B1 ;  /* 0x0000000000017941 */ /* 0x000fea0003800200 */
.L_x_7911:
        /* <DEDUP_REMOVED lines=11> */
.L_x_7915:
[----:B------:R-:W-:Y:S01]  /*13410*/  MOV R0, R9 ;  /* 0x0000000900007202 */ /* 0x000fe20000000f00 */
[----:B------:R-:W-:Y:S02]  /*13420*/  IMAD.MOV.U32 R8, RZ, RZ, R11 ;  /* 0x000000ffff087224 */ /* 0x000fe400078e000b */
[----:B------:R-:W-:Y:S02]  /*13430*/  IMAD.MOV.U32 R153, RZ, RZ, R152 ;  /* 0x000000ffff997224 */ /* 0x000fe400078e0098 */
[----:B------:R-:W-:-:S07]  /*13440*/  IMAD.MOV.U32 R89, RZ, RZ, R88 ;  /* 0x000000ffff597224 */ /* 0x000fce00078e0058 */
.L_x_7916:
[----:B------:R-:W-:Y:S05]  /*13450*/  BSYNC.RECONVERGENT B1 ;  /* 0x0000000000017941 */ /* 0x000fea0003800200 */
.L_x_7914:
        /* <DEDUP_REMOVED lines=11> */
.L_x_7918:
[----:B------:R-:W-:Y:S01]  /*13510*/  MOV R9, R0 ;  /* 0x0000000000097202 */ /* 0x000fe20000000f00 */
[----:B------:R-:W-:Y:S02]  /*13520*/  IMAD.MOV.U32 R11, RZ, RZ, R8 ;  /* 0x000000ffff0b7224 */ /* 0x000fe400078e0008 */
[----:B------:R-:W-:Y:S02]  /*13530*/  IMAD.MOV.U32 R88, RZ, RZ, R95 ;  /* 0x000000ffff587224 */ /* 0x000fe400078e005f */
[----:B------:R-:W-:-:S07]  /*13540*/  IMAD.MOV.U32 R152, RZ, RZ, R3 ;  /* 0x000000ffff987224 */ /* 0x000fce00078e0003 */
.L_x_7919:
[----:B------:R-:W-:Y:S05]  /*13550*/  BSYNC.RECONVERGENT B1 ;  /* 0x0000000000017941 */ /* 0x000fea0003800200 */
.L_x_7917:
        /* <DEDUP_REMOVED lines=11> */
.L_x_7921:
[----:B------:R-:W-:Y:S01]  /*13610*/  MOV R13, R9 ;  /* 0x00000009000d7202 */ /* 0x000fe20000000f00 */
[----:B------:R-:W-:Y:S02]  /*13620*/  IMAD.MOV.U32 R8, RZ, RZ, R11 ;  /* 0x000000ffff087224 */ /* 0x000fe400078e000b */
[----:B------:R-:W-:Y:S02]  /*13630*/  IMAD.MOV.U32 R3, RZ, RZ, R2 ;  /* 0x000000ffff037224 */ /* 0x000fe400078e0002 */
[----:B------:R-:W-:-:S07]  /*13640*/  IMAD.MOV.U32 R95, RZ, RZ, R94 ;  /* 0x000000ffff5f7224 */ /* 0x000fce00078e005e */
.L_x_7922:
[----:B------:R-:W-:Y:S05]  /*13650*/  BSYNC.RECONVERGENT B1 ;  /* 0x0000000000017941 */ /* 0x000fea0003800200 */
.L_x_7920:
        /* <DEDUP_REMOVED lines=11> */
.L_x_7924:
[----:B------:R-:W-:Y:S01]  /*13710*/  IMAD.MOV.U32 R2, RZ, RZ, R6 ;  /* 0x000000ffff027224 */ /* 0x000fe200078e0006 */
[-C--:B------:R-:W-:Y:S01]  /*13720*/  MOV R0, R13.reuse ;  /* 0x0000000d00007202 */ /* 0x080fe20000000f00 */
[----:B------:R-:W-:Y:S01]  /*13730*/  IMAD.MOV.U32 R94, RZ, RZ, R5 ;  /* 0x000000ffff5e7224 */ /* 0x000fe200078e0005 */
[----:B------:R-:W-:Y:S01]  /*13740*/  MOV R6, R13 ;  /* 0x0000000d00067202 */ /* 0x000fe20000000f00 */
[--C-:B------:R-:W-:Y:S02]  /*13750*/  IMAD.MOV.U32 R93, RZ, RZ, R8.reuse ;  /* 0x000000ffff5d7224 */ /* 0x100fe400078e0008 */
[----:B------:R-:W-:-:S07]  /*13760*/  IMAD.MOV.U32 R5, RZ, RZ, R8 ;  /* 0x000000ffff057224 */ /* 0x000fce00078e0008 */
.L_x_7925:
[----:B------:R-:W-:Y:S05]  /*13770*/  BSYNC.RECONVERGENT B1 ;  /* 0x0000000000017941 */ /* 0x000fea0003800200 */
.L_x_7923:
[----:B------:R-:W-:Y:S01]  /*13780*/  VIADD R7, R7, 0x4 ;  /* 0x0000000407077836 */ /* 0x000fe20000000000 */
[----:B------:R-:W-:Y:S06]  /*13790*/  @P2 BRA `(.L_x_7926) ;  /* 0xffffffc0000c2947 */ /* 0x000fec000383ffff */
.L_x_7736:
[----:B------:R-:W-:Y:S05]  /*137a0*/  BSYNC.RECONVERGENT B0 ;  /* 0x0000000000007941 */ /* 0x000fea0003800200 */
.L_x_7735:
        /* <DEDUP_REMOVED lines=268> */
.L_x_8118:
        /* <DEDUP_REMOVED lines=20> */
.L_x_7930:
[----:B------:R-:W-:Y:S02]  /*149b0*/  IMAD.MOV.U32 R9, RZ, RZ, R92 ;  /* 0x000000ffff097224 */ /* 0x000fe400078e005c */
[----:B------:R-:W-:Y:S01]  /*149c0*/  IMAD.MOV.U32 R11, RZ, RZ, R156 ;  /* 0x000000ffff0b7224 */ /* 0x000fe200078e009c */
[----:B------:R-:W-:Y:S01]  /*149d0*/  MOV R156, R35 ;  /* 0x00000023009c7202 */ /* 0x000fe20000000f00 */
[----:B------:R-:W-:-:S07]  /*149e0*/  IMAD.MOV.U32 R92, RZ, RZ, R99 ;  /* 0x000000ffff5c7224 */ /* 0x000fce00078e0063 */
.L_x_7931:
[----:B------:R-:W-:Y:S05]  /*149f0*/  BSYNC.RECONVERGENT B1 ;  /* 0x0000000000017941 */ /* 0x000fea0003800200 */
.L_x_7929:
        /* <DEDUP_REMOVED lines=11> */
.L_x_7933:
[----:B------:R-:W-:Y:S01]  /*14ab0*/  IMAD.MOV.U32 R0, RZ, RZ, R9 ;  /* 0x000000ffff007224 */ /* 0x000fe200078e0009 */
[----:B------:R-:W-:Y:S01]  /*14ac0*/  MOV R99, R98 ;  /* 0x0000006200637202 */ /* 0x000fe20000000f00 */
[----:B------:R-:W-:Y:S02]  /*14ad0*/  IMAD.MOV.U32 R8, RZ, RZ, R11 ;  /* 0x000000ffff087224 */ /* 0x000fe400078e000b */
[----:B------:R-:W-:-:S07]  /*14ae0*/  IMAD.MOV.U32 R35, RZ, RZ, R34 ;  /* 0x000000ffff237224 */ /* 0x000fce00078e0022 */
.L_x_7934:
[----:B------:R-:W-:Y:S05]  /*14af0*/  BSYNC.RECONVERGENT B1 ;  /* 0x0000000000017941 */ /* 0x000fea0003800200 */
.L_x_7932:
        /* <DEDUP_REMOVED lines=11> */
.L_x_7936:
[----:B------:R-:W-:Y:S01]  /*14bb0*/  IMAD.MOV.U32 R9, RZ, RZ, R0 ;  /* 0x000000ffff097224 */ /* 0x000fe200078e0000 */
[----:B------:R-:W-:Y:S01]  /*14bc0*/  MOV R98, R97 ;  /* 0x0000006100627202 */ /* 0x000fe20000000f00 */
[----:B------:R-:W-:Y:S02]  /*14bd0*/  IMAD.MOV.U32 R11, RZ, RZ, R8 ;  /* 0x000000ffff0b7224 */ /* 0x000fe400078e0008 */
[----:B------:R-:W-:-:S07]  /*14be0*/  IMAD.MOV.U32 R34, RZ, RZ, R33 ;  /* 0x000000ffff227224 */ /* 0x000fce00078e0021 */
.L_x_7937:
[----:B------:R-:W-:Y:S05]  /*14bf0*/  BSYNC.RECONVERGENT B1 ;  /* 0x0000000000017941 */ /* 0x000fea0003800200 */
.L_x_7935:
        /* <DEDUP_REMOVED lines=11> */
.L_x_7939:
[----:B------:R-:W-:Y:S01]  /*14cb0*/  IMAD.MOV.U32 R0, RZ, RZ, R9 ;  /* 0x000000ffff007224 */ /* 0x000fe200078e0009 */
[----:B------:R-:W-:Y:S01]  /*14cc0*/  MOV R97, R96 ;  /* 0x0000006000617202 */ /* 0x000fe20000000f00 */
[----:B------:R-:W-:Y:S02]  /*14cd0*/  IMAD.MOV.U32 R8, RZ, RZ, R11 ;  /* 0x000000ffff087224 */ /* 0x000fe400078e000b */
[----:B------:R-:W-:-:S07]  /*14ce0*/  IMAD.MOV.U32 R33, RZ, RZ, R32 ;  /* 0x000000ffff217224 */ /* 0x000fce00078e0020 */
.L_x_7940:
[----:B------:R-:W-:Y:S05]  /*14cf0*/  BSYNC.RECONVERGENT B1 ;  /* 0x0000000000017941 */ /* 0x000fea0003800200 */
.L_x_7938:
        /* <DEDUP_REMOVED lines=11> */
.L_x_7942:
[----:B------:R-:W-:Y:S01]  /*14db0*/  IMAD.MOV.U32 R9, RZ, RZ, R0 ;  /* 0x000000ffff097224 */ /* 0x000fe200078e0000 */
[----:B------:R-:W-:Y:S01]  /*14dc0*/  MOV R96, R103 ;  /* 0x0000006700607202 */ /* 0x000fe20000000f00 */
[----:B------:R-:W-:Y:S02]  /*14dd0*/  IMAD.MOV.U32 R11, RZ, RZ, R8 ;  /* 0x000000ffff0b7224 */ /* 0x000fe400078e0008 */
[----:B------:R-:W-:-:S07]  /*14de0*/  IMAD.MOV.U32 R32, RZ, RZ, R39 ;  /* 0x000000ffff207224 */ /* 0x000fce00078e0027 */
.L_x_7943:
[----:B------:R-:W-:Y:S05]  /*14df0*/  BSYNC.RECONVERGENT B1 ;  /* 0x0000000000017941 */ /* 0x000fea0003800200 */
.L_x_7941:
        /* <DEDUP_REMOVED lines=11> */
.L_x_7945:
[----:B------:R-:W-:Y:S01]  /*14eb0*/  IMAD.MOV.U32 R0, RZ, RZ, R9 ;  /* 0x000000ffff007224 */ /* 0x000fe200078e0009 */
[----:B------:R-:W-:Y:S01]  /*14ec0*/  MOV R103, R102 ;  /* 0x0000006600677202 */ /* 0x000fe20000000f00 */
[----:B------:R-:W-:Y:S02]  /*14ed0*/  IMAD.MOV.U32 R8, RZ, RZ, R11 ;  /* 0x000000ffff087224 */ /* 0x000fe400078e000b */
[----:B------:R-:W-:-:S07]  /*14ee0*/  IMAD.MOV.U32 R39, RZ, RZ, R38 ;  /* 0x000000ffff277224 */ /* 0x000fce00078e0026 */
.L_x_7946:
[----:B------:R-:W-:Y:S05]  /*14ef0*/  BSYNC.RECONVERGENT B1 ;  /* 0x0000000000017941 */ /* 0x000fea0003800200 */
.L_x_7944:
        /* <DEDUP_REMOVED lines=11> */
.L_x_7948:
[----:B------:R-:W-:Y:S01]  /*14fb0*/  IMAD.MOV.U32 R9, RZ, RZ, R0 ;  /* 0x000000ffff097224 */ /* 0x000fe200078e0000 */
[----:B------:R-:W-:Y:S01]  /*14fc0*/  MOV R102, R101 ;  /* 0x0000006500667202 */ /* 0x000fe20000000f00 */
[----:B------:R-:W-:Y:S02]  /*14fd0*/  IMAD.MOV.U32 R11, RZ, RZ, R8 ;  /* 0x000000ffff0b7224 */ /* 0x000fe400078e0008 */
[----:B------:R-:W-:-:S07]  /*14fe0*/  IMAD.MOV.U32 R38, RZ, RZ, R37 ;  /* 0x000000ffff267224 */ /* 0x000fce00078e0025 */
.L_x_7949:
[----:B------:R-:W-:Y:S05]  /*14ff0*/  BSYNC.RECONVERGENT B1 ;  /* 0x0000000000017941 */ /* 0x000fea0003800200 */
.L_x_7947:
        /* <DEDUP_REMOVED lines=11> */
.L_x_7951:
[----:B------:R-:W-:Y:S01]  /*150b0*/  IMAD.MOV.U32 R0, RZ, RZ, R9 ;  /* 0x000000ffff007224 */ /* 0x000fe200078e0009 */
[----:B------:R-:W-:Y:S01]  /*150c0*/  MOV R101, R100 ;  /* 0x0000006400657202 */ /* 0x000fe20000000f00 */
[----:B------:R-:W-:Y:S02]  /*150d0*/  IMAD.MOV.U32 R8, RZ, RZ, R11 ;  /* 0x000000ffff087224 */ /* 0x000fe400078e000b */
[----:B------:R-:W-:-:S07]  /*150e0*/  IMAD.MOV.U32 R37, RZ, RZ, R36 ;  /* 0x000000ffff257224 */ /* 0x000fce00078e0024 */
.L_x_7952:
[----:B------:R-:W-:Y:S05]  /*150f0*/  BSYNC.RECONVERGENT B1 ;  /* 0x0000000000017941 */ /* 0x000fea0003800200 */
.L_x_7950:
        /* <DEDUP_REMOVED lines=11> */
.L_x_7954:
[----:B------:R-:W-:Y:S01]  /*151b0*/  IMAD.MOV.U32 R9, RZ, RZ, R0 ;  /* 0x000000ffff097224 */ /* 0x000fe200078e0000 */
[----:B------:R-:W-:Y:S01]  /*151c0*/  MOV R100, R107 ;  /* 0x0000006b00647202 */ /* 0x000fe20000000f00 */
[----:B------:R-:W-:Y:S02]  /*151d0*/  IMAD.MOV.U32 R11, RZ, RZ, R8 ;  /* 0x000000ffff0b7224 */ /* 0x000fe400078e0008 */
[----:B------:R-:W-:-:S07]  /*151e0*/  IMAD.MOV.U32 R36, RZ, RZ, R43 ;  /* 0x000000ffff247224 */ /* 0x000fce00078e002b */
.L_x_7955:
[----:B------:R-:W-:Y:S05]  /*151f0*/  BSYNC.RECONVERGENT B1 ;  /* 0x0000000000017941 */ /* 0x000fea0003800200 */
.L_x_7953:
        /* <DEDUP_REMOVED lines=11> */
.L_x_7957:
[----:B------:R-:W-:Y:S01]  /*152b0*/  IMAD.MOV.U32 R0, RZ, RZ, R9 ;  /* 0x000000ffff007224 */ /* 0x000fe200078e0009 */
[----:B------:R-:W-:Y:S01]  /*152c0*/  MOV R107, R106 ;  /* 0x0000006a006b7202 */ /* 0x000fe20000000f00 */
[----:B------:R-:W-:Y:S02]  /*152d0*/  IMAD.MOV.U32 R8, RZ, RZ, R11 ;  /* 0x000000ffff087224 */ /* 0x000fe400078e000b */
[----:B------:R-:W-:-:S07]  /*152e0*/  IMAD.MOV.U32 R43, RZ, RZ, R42 ;  /* 0x000000ffff2b7224 */ /* 0x000fce00078e002a */
.L_x_7958:
[----:B------:R-:W-:Y:S05]  /*152f0*/  BSYNC.RECONVERGENT B1 ;  /* 0x0000000000017941 */ /* 0x000fea0003800200 */
.L_x_7956:
        /* <DEDUP_REMOVED lines=11> */
.L_x_7960:
[----:B------:R-:W-:Y:S01]  /*153b0*/  IMAD.MOV.U32 R9, RZ, RZ, R0 ;  /* 0x000000ffff097224 */ /* 0x000fe200078e0000 */
[----:B------:R-:W-:Y:S01]  /*153c0*/  MOV R106, R105 ;  /* 0x00000069006a7202 */ /* 0x000fe20000000f00 */
[----:B------:R-:W-:Y:S02]  /*153d0*/  IMAD.MOV.U32 R11, RZ, RZ, R8 ;  /* 0x000000ffff0b7224 */ /* 0x000fe400078e0008 */
[----:B------:R-:W-:-:S07]  /*153e0*/  IMAD.MOV.U32 R42, RZ, RZ, R41 ;  /* 0x000000ffff2a7224 */ /* 0x000fce00078e0029 */
.L_x_7961:
[----:B------:R-:W-:Y:S05]  /*153f0*/  BSYNC.RECONVERGENT B1 ;  /* 0x0000000000017941 */ /* 0x000fea0003800200 */
.L_x_7959:
        /* <DEDUP_REMOVED lines=11> */
.L_x_7963:
[----:B------:R-:W-:Y:S01]  /*154b0*/  IMAD.MOV.U32 R0, RZ, RZ, R9 ;  /* 0x000000ffff007224 */ /* 0x000fe200078e0009 */
[----:B------:R-:W-:Y:S01]  /*154c0*/  MOV R105, R104 ;  /* 0x0000006800697202 */ /* 0x000fe20000000f00 */
[----:B------:R-:W-:Y:S02]  /*154d0*/  IMAD.MOV.U32 R8, RZ, RZ, R11 ;  /* 0x000000ffff087224 */ /* 0x000fe400078e000b */
[----:B------:R-:W-:-:S07]  /*154e0*/  IMAD.MOV.U32 R41, RZ, RZ, R40 ;  /* 0x000000ffff297224 */ /* 0x000fce00078e0028 */
.L_x_7964:
[----:B------:R-:W-:Y:S05]  /*154f0*/  BSYNC.RECONVERGENT B1 ;  /* 0x0000000000017941 */ /* 0x000fea0003800200 */
.L_x_7962:
        /* <DEDUP_REMOVED lines=11> */
.L_x_7966:
[----:B------:R-:W-:Y:S01]  /*155b0*/  IMAD.MOV.U32 R9, RZ, RZ, R0 ;  /* 0x000000ffff097224 */ /* 0x000fe200078e0000 */
[----:B------:R-:W-:Y:S01]  /*155c0*/  MOV R104, R111 ;  /* 0x0000006f00687202 */ /* 0x000fe20000000f00 */
[----:B------:R-:W-:Y:S02]  /*155d0*/  IMAD.MOV.U32 R11, RZ, RZ, R8 ;  /* 0x000000ffff0b7224 */ /* 0x000fe400078e0008 */
[----:B------:R-:W-:-:S07]  /*155e0*/  IMAD.MOV.U32 R40, RZ, RZ, R47 ;  /* 0x000000ffff287224 */ /* 0x000fce00078e002f */
.L_x_7967:
[----:B------:R-:W-:Y:S05]  /*155f0*/  BSYNC.RECONVERGENT B1 ;  /* 0x0000000000017941 */ /* 0x000fea0003800200 */
.L_x_7965:
        /* <DEDUP_REMOVED lines=11> */
.L_x_7969:
[----:B------:R-:W-:Y:S01]  /*156b0*/  IMAD.MOV.U32 R0, RZ, RZ, R9 ;  /* 0x000000ffff007224 */ /* 0x000fe200078e0009 */
[----:B------:R-:W-:Y:S01]  /*156c0*/  MOV R111, R110 ;  /* 0x0000006e006f7202 */ /* 0x000fe20000000f00 */
[----:B------:R-:W-:Y:S02]  /*156d0*/  IMAD.MOV.U32 R8, RZ, RZ, R11 ;  /* 0x000000ffff087224 */ /* 0x000fe400078e000b */
[----:B------:R-:W-:-:S07]  /*156e0*/  IMAD.MOV.U32 R47, RZ, RZ, R46 ;  /* 0x000000ffff2f7224 */ /* 0x000fce00078e002e */
.L_x_7970:
[----:B------:R-:W-:Y:S05]  /*156f0*/  BSYNC.RECONVERGENT B1 ;  /* 0x0000000000017941 */ /* 0x000fea0003800200 */
.L_x_7968:
        /* <DEDUP_REMOVED lines=11> */
.L_x_7972:
[----:B------:R-:W-:Y:S01]  /*157b0*/  IMAD.MOV.U32 R9, RZ, RZ, R0 ;  /* 0x000000ffff097224 */ /* 0x000fe200078e0000 */
[----:B------:R-:W-:Y:S01]  /*157c0*/  MOV R110, R109 ;  /* 0x0000006d006e7202 */ /* 0x000fe20000000f00 */
[----:B------:R-:W-:Y:S02]  /*157d0*/  IMAD.MOV.U32 R11, RZ, RZ, R8 ;  /* 0x000000ffff0b7224 */ /* 0x000fe400078e0008 */
[----:B------:R-:W-:-:S07]  /*157e0*/  IMAD.MOV.U32 R46, RZ, RZ, R45 ;  /* 0x000000ffff2e7224 */ /* 0x000fce00078e002d */
.L_x_7973:
[----:B------:R-:W-:Y:S05]  /*157f0*/  BSYNC.RECONVERGENT B1 ;  /* 0x0000000000017941 */ /* 0x000fea0003800200 */
.L_x_7971:
        /* <DEDUP_REMOVED lines=11> */
.L_x_7975:
[----:B------:R-:W-:Y:S01]  /*158b0*/  IMAD.MOV.U32 R0, RZ, RZ, R9 ;  /* 0x000000ffff007224 */ /* 0x000fe200078e0009 */
[----:B------:R-:W-:Y:S01]  /*158c0*/  MOV R109, R108 ;  /* 0x0000006c006d7202 */ /* 0x000fe20000000f00 */
[----:B------:R-:W-:Y:S02]  /*158d0*/  IMAD.MOV.U32 R8, RZ, RZ, R11 ;  /* 0x000000ffff087224 */ /* 0x000fe400078e000b */
[----:B------:R-:W-:-:S07]  /*158e0*/  IMAD.MOV.U32 R45, RZ, RZ, R44 ;  /* 0x000000ffff2d7224 */ /* 0x000fce00078e002c */
.L_x_7976:
[----:B------:R-:W-:Y:S05]  /*158f0*/  BSYNC.RECONVERGENT B1 ;  /* 0x0000000000017941 */ /* 0x000fea0003800200 */
.L_x_7974:
        /* <DEDUP_REMOVED lines=11> */
.L_x_7978:
[----:B------:R-:W-:Y:S01]  /*159b0*/  IMAD.MOV.U32 R9, RZ, RZ, R0 ;  /* 0x000000ffff097224 */ /* 0x000fe200078e0000 */
[----:B------:R-:W-:Y:S01]  /*159c0*/  MOV R108, R115 ;  /* 0x00000073006c7202 */ /* 0x000fe20000000f00 */
[----:B------:R-:W-:Y:S02]  /*159d0*/  IMAD.MOV.U32 R11, RZ, RZ, R8 ;  /* 0x000000ffff0b7224 */ /* 0x000fe400078e0008 */
[----:B------:R-:W-:-:S07]  /*159e0*/  IMAD.MOV.U32 R44, RZ, RZ, R51 ;  /* 0x000000ffff2c7224 */ /* 0x000fce00078e0033 */
.L_x_7979:
[----:B------:R-:W-:Y:S05]  /*159f0*/  BSYNC.RECONVERGENT B1 ;  /* 0x0000000000017941 */ /* 0x000fea0003800200 */
.L_x_7977:
        /* <DEDUP_REMOVED lines=11> */
.L_x_7981:
[----:B------:R-:W-:Y:S01]  /*15ab0*/  IMAD.MOV.U32 R0, RZ, RZ, R9 ;  /* 0x000000ffff007224 */ /* 0x000fe200078e0009 */
[----:B------:R-:W-:Y:S01]  /*15ac0*/  MOV R115, R114 ;  /* 0x0000007200737202 */ /* 0x000fe20000000f00 */
[----:B------:R-:W-:Y:S02]  /*15ad0*/  IMAD.MOV.U32 R8, RZ, RZ, R11 ;  /* 0x000000ffff087224 */ /* 0x000fe400078e000b */
[----:B------:R-:W-:-:S07]  /*15ae0*/  IMAD.MOV.U32 R51, RZ, RZ, R50 ;  /* 0x000000ffff337224 */ /* 0x000fce00078e0032 */
.L_x_7982:
[----:B------:R-:W-:Y:S05]  /*15af0*/  BSYNC.RECONVERGENT B1 ;  /* 0x0000000000017941 */ /* 0x000fea0003800200 */
.L_x_7980:
        /* <DEDUP_REMOVED lines=11> */
.L_x_7984:
[----:B------:R-:W-:Y:S01]  /*15bb0*/  IMAD.MOV.U32 R9, RZ, RZ, R0 ;  /* 0x000000ffff097224 */ /* 0x000fe200078e0000 */
[----:B------:R-:W-:Y:S01]  /*15bc0*/  MOV R114, R113 ;  /* 0x0000007100727202 */ /* 0x000fe20000000f00 */
[----:B------:R-:W-:Y:S02]  /*15bd0*/  IMAD.MOV.U32 R11, RZ, RZ, R8 ;  /* 0x000000ffff0b7224 */ /* 0x000fe400078e0008 */
[----:B------:R-:W-:-:S07]  /*15be0*/  IMAD.MOV.U32 R50, RZ, RZ, R49 ;  /* 0x000000ffff327224 */ /* 0x000fce00078e0031 */
.L_x_7985:
[----:B------:R-:W-:Y:S05]  /*15bf0*/  BSYNC.RECONVERGENT B1 ;  /* 0x0000000000017941 */ /* 0x000fea0003800200 */
.L_x_7983:
        /* <DEDUP_REMOVED lines=11> */
.L_x_7987:
[----:B------:R-:W-:Y:S01]  /*15cb0*/  IMAD.MOV.U32 R0, RZ, RZ, R9 ;  /* 0x000000ffff007224 */ /* 0x000fe200078e0009 */
[----:B------:R-:W-:Y:S01]  /*15cc0*/  MOV R113, R112 ;  /* 0x0000007000717202 */ /* 0x000fe20000000f00 */
[----:B------:R-:W-:Y:S02]  /*15cd0*/  IMAD.MOV.U32 R8, RZ, RZ, R11 ;  /* 0x000000ffff087224 */ /* 0x000fe400078e000b */
[----:B------:R-:W-:-:S07]  /*15ce0*/  IMAD.MOV.U32 R49, RZ, RZ, R48 ;  /* 0x000000ffff317224 */ /* 0x000fce00078e0030 */
.L_x_7988:
[----:B------:R-:W-:Y:S05]  /*15cf0*/  BSYNC.RECONVERGENT B1 ;  /* 0x0000000000017941 */ /* 0x000fea0003800200 */
.L_x_7986:
        /* <DEDUP_REMOVED lines=11> */
.L_x_7990:
[----:B------:R-:W-:Y:S01]  /*15db0*/  IMAD.MOV.U32 R9, RZ, RZ, R0 ;  /* 0x000000ffff097224 */ /* 0x000fe200078e0000 */
[----:B------:R-:W-:Y:S01]  /*15dc0*/  MOV R112, R119 ;  /* 0x0000007700707202 */ /* 0x000fe20000000f00 */
[----:B------:R-:W-:Y:S02]  /*15dd0*/  IMAD.MOV.U32 R11, RZ, RZ, R8 ;  /* 0x000000ffff0b7224 */ /* 0x000fe400078e0008 */
[----:B------:R-:W-:-:S07]  /*15de0*/  IMAD.MOV.U32 R48, RZ, RZ, R55 ;  /* 0x000000ffff307224 */ /* 0x000fce00078e0037 */
.L_x_7991:
[----:B------:R-:W-:Y:S05]  /*15df0*/  BSYNC.RECONVERGENT B1 ;  /* 0x0000000000017941 */ /* 0x000fea0003800200 */
.L_x_7989:
        /* <DEDUP_REMOVED lines=11> */
.L_x_7993:
[----:B------:R-:W-:Y:S01]  /*15eb0*/  IMAD.MOV.U32 R0, RZ, RZ, R9 ;  /* 0x000000ffff007224 */ /* 0x000fe200078e0009 */
[----:B------:R-:W-:Y:S01]  /*15ec0*/  MOV R119, R118 ;  /* 0x0000007600777202 */ /* 0x000fe20000000f00 */
[----:B------:R-:W-:Y:S02]  /*15ed0*/  IMAD.MOV.U32 R8, RZ, RZ, R11 ;  /* 0x000000ffff087224 */ /* 0x000fe400078e000b */
[----:B------:R-:W-:-:S07]  /*15ee0*/  IMAD.MOV.U32 R55, RZ, RZ, R54 ;  /* 0x000000ffff377224 */ /* 0x000fce00078e0036 */
.L_x_7994:
[----:B------:R-:W-:Y:S05]  /*15ef0*/  BSYNC.RECONVERGENT B1 ;  /* 0x0000000000017941 */ /* 0x000fea0003800200 */
.L_x_7992:
        /* <DEDUP_REMOVED lines=11> */
.L_x_7996:
[----:B------:R-:W-:Y:S01]  /*15fb0*/  IMAD.MOV.U32 R9, RZ, RZ, R0 ;  /* 0x000000ffff097224 */ /* 0x000fe200078e0000 */
[----:B------:R-:W-:Y:S01]  /*15fc0*/  MOV R118, R117 ;  /* 0x0000007500767202 */ /* 0x000fe20000000f00 */
[----:B------:R-:W-:Y:S02]  /*15fd0*/  IMAD.MOV.U32 R11, RZ, RZ, R8 ;  /* 0x000000ffff0b7224 */ /* 0x000fe400078e0008 */
[----:B------:R-:W-:-:S07]  /*15fe0*/  IMAD.MOV.U32 R54, RZ, RZ, R53 ;  /* 0x000000ffff367224 */ /* 0x000fce00078e0035 */
.L_x_7997:
[----:B------:R-:W-:Y:S05]  /*15ff0*/  BSYNC.RECONVERGENT B1 ;  /* 0x0000000000017941 */ /* 0x000fea0003800200 */
.L_x_7995:
        /* <DEDUP_REMOVED lines=11> */
.L_x_7999:
[----:B------:R-:W-:Y:S01]  /*160b0*/  IMAD.MOV.U32 R0, RZ, RZ, R9 ;  /* 0x000000ffff007224 */ /* 0x000fe200078e0009 */
[----:B------:R-:W-:Y:S01]  /*160c0*/  MOV R117, R116 ;  /* 0x0000007400757202 */ /* 0x000fe20000000f00 */
[----:B------:R-:W-:Y:S02]  /*160d0*/  IMAD.MOV.U32 R8, RZ, RZ, R11 ;  /* 0x000000ffff087224 */ /* 0x000fe400078e000b */
[----:B------:R-:W-:-:S07]  /*160e0*/  IMAD.MOV.U32 R53, RZ, RZ, R52 ;  /* 0x000000ffff357224 */ /* 0x000fce00078e0034 */
.L_x_8000:
[----:B------:R-:W-:Y:S05]  /*160f0*/  BSYNC.RECONVERGENT B1 ;  /* 0x0000000000017941 */ /* 0x000fea0003800200 */
.L_x_7998:
        /* <DEDUP_REMOVED lines=11> */
.L_x_8002:
[----:B------:R-:W-:Y:S01]  /*161b0*/  IMAD.MOV.U32 R9, RZ, RZ, R0 ;  /* 0x000000ffff097224 */ /* 0x000fe200078e0000 */
[----:B------:R-:W-:Y:S01]  /*161c0*/  MOV R116, R123 ;  /* 0x0000007b00747202 */ /* 0x000fe20000000f00 */
[----:B------:R-:W-:Y:S02]  /*161d0*/  IMAD.MOV.U32 R11, RZ, RZ, R8 ;  /* 0x000000ffff0b7224 */ /* 0x000fe400078e0008 */
[----:B------:R-:W-:-:S07]  /*161e0*/  IMAD.MOV.U32 R52, RZ, RZ, R59 ;  /* 0x000000ffff347224 */ /* 0x000fce00078e003b */
.L_x_8003:
[----:B------:R-:W-:Y:S05]  /*161f0*/  BSYNC.RECONVERGENT B1 ;  /* 0x0000000000017941 */ /* 0x000fea0003800200 */
.L_x_8001:
        /* <DEDUP_REMOVED lines=11> */
.L_x_8005:
[----:B------:R-:W-:Y:S01]  /*162b0*/  IMAD.MOV.U32 R0, RZ, RZ, R9 ;  /* 0x000000ffff007224 */ /* 0x000fe200078e0009 */
[----:B------:R-:W-:Y:S01]  /*162c0*/  MOV R123, R122 ;  /* 0x0000007a007b7202 */ /* 0x000fe20000000f00 */
[----:B------:R-:W-:Y:S02]  /*162d0*/  IMAD.MOV.U32 R8, RZ, RZ, R11 ;  /* 0x000000ffff087224 */ /* 0x000fe400078e000b */
[----:B------:R-:W-:-:S07]  /*162e0*/  IMAD.MOV.U32 R59, RZ, RZ, R58 ;  /* 0x000000ffff3b7224 */ /* 0x000fce00078e003a */
.L_x_8006:
[----:B------:R-:W-:Y:S05]  /*162f0*/  BSYNC.RECONVERGENT B1 ;  /* 0x0000000000017941 */ /* 0x000fea0003800200 */
.L_x_8004:
        /* <DEDUP_REMOVED lines=11> */
.L_x_8008:
[----:B------:R-:W-:Y:S01]  /*163b0*/  IMAD.MOV.U32 R9, RZ, RZ, R0 ;  /* 0x000000ffff097224 */ /* 0x000fe200078e0000 */
[----:B------:R-:W-:Y:S01]  /*163c0*/  MOV R122, R121 ;  /* 0x00000079007a7202 */ /* 0x000fe20000000f00 */
[----:B------:R-:W-:Y:S02]  /*163d0*/  IMAD.MOV.U32 R11, RZ, RZ, R8 ;  /* 0x000000ffff0b7224 */ /* 0x000fe400078e0008 */
[----:B------:R-:W-:-:S07]  /*163e0*/  IMAD.MOV.U32 R58, RZ, RZ, R57 ;  /* 0x000000ffff3a7224 */ /* 0x000fce00078e0039 */
.L_x_8009:
[----:B------:R-:W-:Y:S05]  /*163f0*/  BSYNC.RECONVERGENT B1 ;  /* 0x0000000000017941 */ /* 0x000fea0003800200 */
.L_x_8007:
        /* <DEDUP_REMOVED lines=11> */
.L_x_8011:
[----:B------:R-:W-:Y:S01]  /*164b0*/  IMAD.MOV.U32 R0, RZ, RZ, R9 ;  /* 0x000000ffff007224 */ /* 0x000fe200078e0009 */
[----:B------:R-:W-:Y:S01]  /*164c0*/  MOV R121, R120 ;  /* 0x0000007800797202 */ /* 0x000fe20000000f00 */
[----:B------:R-:W-:Y:S02]  /*164d0*/  IMAD.MOV.U32 R8, RZ, RZ, R11 ;  /* 0x000000ffff087224 */ /* 0x000fe400078e000b */
[----:B------:R-:W-:-:S07]  /*164e0*/  IMAD.MOV.U32 R57, RZ, RZ, R56 ;  /* 0x000000ffff397224 */ /* 0x000fce00078e0038 */
.L_x_8012:
[----:B------:R-:W-:Y:S05]  /*164f0*/  BSYNC.RECONVERGENT B1 ;  /* 0x0000000000017941 */ /* 0x000fea0003800200 */
.L_x_8010:
        /* <DEDUP_REMOVED lines=11> */
.L_x_8014:
[----:B------:R-:W-:Y:S01]  /*165b0*/  IMAD.MOV.U32 R9, RZ, RZ, R0 ;  /* 0x000000ffff097224 */ /* 0x000fe200078e0000 */
[----:B------:R-:W-:Y:S01]  /*165c0*/  MOV R120, R127 ;  /* 0x0000007f00787202 */ /* 0x000fe20000000f00 */
[----:B------:R-:W-:Y:S02]  /*165d0*/  IMAD.MOV.U32 R11, RZ, RZ, R8 ;  /* 0x000000ffff0b7224 */ /* 0x000fe400078e0008 */
[----:B------:R-:W-:-:S07]  /*165e0*/  IMAD.MOV.U32 R56, RZ, RZ, R63 ;  /* 0x000000ffff387224 */ /* 0x000fce00078e003f */
.L_x_8015:
[----:B------:R-:W-:Y:S05]  /*165f0*/  BSYNC.RECONVERGENT B1 ;  /* 0x0000000000017941 */ /* 0x000fea0003800200 */
.L_x_8013:
        /* <DEDUP_REMOVED lines=11> */
.L_x_8017:
[----:B------:R-:W-:Y:S01]  /*166b0*/  IMAD.MOV.U32 R0, RZ, RZ, R9 ;  /* 0x000000ffff007224 */ /* 0x000fe200078e0009 */
[----:B------:R-:W-:Y:S01]  /*166c0*/  MOV R127, R126 ;  /* 0x0000007e007f7202 */ /* 0x000fe20000000f00 */
[----:B------:R-:W-:Y:S02]  /*166d0*/  IMAD.MOV.U32 R8, RZ, RZ, R11 ;  /* 0x000000ffff087224 */ /* 0x000fe400078e000b */
[----:B------:R-:W-:-:S07]  /*166e0*/  IMAD.MOV.U32 R63, RZ, RZ, R62 ;  /* 0x000000ffff3f7224 */ /* 0x000fce00078e003e */
.L_x_8018:
[----:B------:R-:W-:Y:S05]  /*166f0*/  BSYNC.RECONVERGENT B1 ;  /* 0x0000000000017941 */ /* 0x000fea0003800200 */
.L_x_8016:
        /* <DEDUP_REMOVED lines=11> */
.L_x_8020:
[----:B------:R-:W-:Y:S01]  /*167b0*/  IMAD.MOV.U32 R9, RZ, RZ, R0 ;  /* 0x000000ffff097224 */ /* 0x000fe200078e0000 */
[----:B------:R-:W-:Y:S01]  /*167c0*/  MOV R126, R125 ;  /* 0x0000007d007e7202 */ /* 0x000fe20000000f00 */
[----:B------:R-:W-:Y:S02]  /*167d0*/  IMAD.MOV.U32 R11, RZ, RZ, R8 ;  /* 0x000000ffff0b7224 */ /* 0x000fe400078e0008 */
[----:B------:R-:W-:-:S07]  /*167e0*/  IMAD.MOV.U32 R62, RZ, RZ, R61 ;  /* 0x000000ffff3e7224 */ /* 0x000fce00078e003d */
.L_x_8021:
[----:B------:R-:W-:Y:S05]  /*167f0*/  BSYNC.RECONVERGENT B1 ;  /* 0x0000000000017941 */ /* 0x000fea0003800200 */
.L_x_8019:
        /* <DEDUP_REMOVED lines=11> */
.L_x_8023:
[----:B------:R-:W-:Y:S01]  /*168b0*/  IMAD.MOV.U32 R0, RZ, RZ, R9 ;  /* 0x000000ffff007224 */ /* 0x000fe200078e0009 */
[----:B------:R-:W-:Y:S01]  /*168c0*/  MOV R125, R124 ;  /* 0x0000007c007d7202 */ /* 0x000fe20000000f00 */
[----:B------:R-:W-:Y:S02]  /*168d0*/  IMAD.MOV.U32 R8, RZ, RZ, R11 ;  /* 0x000000ffff087224 */ /* 0x000fe400078e000b */
[----:B------:R-:W-:-:S07]  /*168e0*/  IMAD.MOV.U32 R61, RZ, RZ, R60 ;  /* 0x000000ffff3d7224 */ /* 0x000fce00078e003c */
.L_x_8024:
[----:B------:R-:W-:Y:S05]  /*168f0*/  BSYNC.RECONVERGENT B1 ;  /* 0x0000000000017941 */ /* 0x000fea0003800200 */
.L_x_8022:
        /* <DEDUP_REMOVED lines=11> */
.L_x_8026:
[----:B------:R-:W-:Y:S01]  /*169b0*/  IMAD.MOV.U32 R9, RZ, RZ, R0 ;  /* 0x000000ffff097224 */ /* 0x000fe200078e0000 */
[----:B------:R-:W-:Y:S01]  /*169c0*/  MOV R124, R131 ;  /* 0x00000083007c7202 */ /* 0x000fe20000000f00 */
[----:B------:R-:W-:Y:S02]  /*169d0*/  IMAD.MOV.U32 R11, RZ, RZ, R8 ;  /* 0x000000ffff0b7224 */ /* 0x000fe400078e0008 */
[----:B------:R-:W-:-:S07]  /*169e0*/  IMAD.MOV.U32 R60, RZ, RZ, R67 ;  /* 0x000000ffff3c7224 */ /* 0x000fce00078e0043 */
.L_x_8027:
[----:B------:R-:W-:Y:S05]  /*169f0*/  BSYNC.RECONVERGENT B1 ;  /* 0x0000000000017941 */ /* 0x000fea0003800200 */
.L_x_8025:
        /* <DEDUP_REMOVED lines=11> */
.L_x_8029:
[----:B------:R-:W-:Y:S01]  /*16ab0*/  IMAD.MOV.U32 R0, RZ, RZ, R9 ;  /* 0x000000ffff007224 */ /* 0x000fe200078e0009 */
[----:B------:R-:W-:Y:S01]  /*16ac0*/  MOV R131, R130 ;  /* 0x0000008200837202 */ /* 0x000fe20000000f00 */
[----:B------:R-:W-:Y:S02]  /*16ad0*/  IMAD.MOV.U32 R8, RZ, RZ, R11 ;  /* 0x000000ffff087224 */ /* 0x000fe400078e000b */
[----:B------:R-:W-:-:S07]  /*16ae0*/  IMAD.MOV.U32 R67, RZ, RZ, R66 ;  /* 0x000000ffff437224 */ /* 0x000fce00078e0042 */
.L_x_8030:
[----:B------:R-:W-:Y:S05]  /*16af0*/  BSYNC.RECONVERGENT B1 ;  /* 0x0000000000017941 */ /* 0x000fea0003800200 */
.L_x_8028:
        /* <DEDUP_REMOVED lines=11> */
.L_x_8032:
[----:B------:R-:W-:Y:S01]  /*16bb0*/  IMAD.MOV.U32 R9, RZ, RZ, R0 ;  /* 0x000000ffff097224 */ /* 0x000fe200078e0000 */
[----:B------:R-:W-:Y:S01]  /*16bc0*/  MOV R130, R129 ;  /* 0x0000008100827202 */ /* 0x000fe20000000f00 */
[----:B------:R-:W-:Y:S02]  /*16bd0*/  IMAD.MOV.U32 R11, RZ, RZ, R8 ;  /* 0x000000ffff0b7224 */ /* 0x000fe400078e0008 */
[----:B------:R-:W-:-:S07]  /*16be0*/  IMAD.MOV.U32 R66, RZ, RZ, R65 ;  /* 0x000000ffff427224 */ /* 0x000fce00078e0041 */
.L_x_8033:
[----:B------:R-:W-:Y:S05]  /*16bf0*/  BSYNC.RECONVERGENT B1 ;  /* 0x0000000000017941 */ /* 0x000fea0003800200 */
.L_x_8031:
        /* <DEDUP_REMOVED lines=11> */
.L_x_8035:
[----:B------:R-:W-:Y:S01]  /*16cb0*/  IMAD.MOV.U32 R0, RZ, RZ, R9 ;  /* 0x000000ffff007224 */ /* 0x000fe200078e0009 */
[----:B------:R-:W-:Y:S01]  /*16cc0*/  MOV R129, R128 ;  /* 0x0000008000817202 */ /* 0x000fe20000000f00 */
[----:B------:R-:W-:Y:S02]  /*16cd0*/  IMAD.MOV.U32 R8, RZ, RZ, R11 ;  /* 0x000000ffff087224 */ /* 0x000fe400078e000b */
[----:B------:R-:W-:-:S07]  /*16ce0*/  IMAD.MOV.U32 R65, RZ, RZ, R64 ;  /* 0x000000ffff417224 */ /* 0x000fce00078e0040 */
.L_x_8036:
[----:B------:R-:W-:Y:S05]  /*16cf0*/  BSYNC.RECONVERGENT B1 ;  /* 0x0000000000017941 */ /* 0x000fea0003800200 */
.L_x_8034:
        /* <DEDUP_REMOVED lines=11> */
.L_x_8038:
[----:B------:R-:W-:Y:S01]  /*16db0*/  IMAD.MOV.U32 R9, RZ, RZ, R0 ;  /* 0x000000ffff097224 */ /* 0x000fe200078e0000 */
[----:B------:R-:W-:Y:S01]  /*16dc0*/  MOV R128, R135 ;  /* 0x0000008700807202 */ /* 0x000fe20000000f00 */
[----:B------:R-:W-:Y:S02]  /*16dd0*/  IMAD.MOV.U32 R11, RZ, RZ, R8 ;  /* 0x000000ffff0b7224 */ /* 0x000fe400078e0008 */
[----:B------:R-:W-:-:S07]  /*16de0*/  IMAD.MOV.U32 R64, RZ, RZ, R71 ;  /* 0x000000ffff407224 */ /* 0x000fce00078e0047 */
.L_x_8039:
[----:B------:R-:W-:Y:S05]  /*16df0*/  BSYNC.RECONVERGENT B1 ;  /* 0x0000000000017941 */ /* 0x000fea0003800200 */
.L_x_8037:
        /* <DEDUP_REMOVED lines=11> */
.L_x_8041:
[----:B------:R-:W-:Y:S01]  /*16eb0*/  IMAD.MOV.U32 R0, RZ, RZ, R9 ;  /* 0x000000ffff007224 */ /* 0x000fe200078e0009 */
[----:B------:R-:W-:Y:S01]  /*16ec0*/  MOV R135, R134 ;  /* 0x0000008600877202 */ /* 0x000fe20000000f00 */
[----:B------:R-:W-:Y:S02]  /*16ed0*/  IMAD.MOV.U32 R8, RZ, RZ, R11 ;  /* 0x000000ffff087224 */ /* 0x000fe400078e000b */
[----:B------:R-:W-:-:S07]  /*16ee0*/  IMAD.MOV.U32 R71, RZ, RZ, R70 ;  /* 0x000000ffff477224 */ /* 0x000fce00078e0046 */
.L_x_8042:
[----:B------:R-:W-:Y:S05]  /*16ef0*/  BSYNC.RECONVERGENT B1 ;  /* 0x0000000000017941 */ /* 0x000fea0003800200 */
.L_x_8040:
        /* <DEDUP_REMOVED lines=11> */
.L_x_8044:
[----:B------:R-:W-:Y:S01]  /*16fb0*/  IMAD.MOV.U32 R9, RZ, RZ, R0 ;  /* 0x000000ffff097224 */ /* 0x000fe200078e0000 */
[----:B------:R-:W-:Y:S01]  /*16fc0*/  MOV R134, R133 ;  /* 0x0000008500867202 */ /* 0x000fe20000000f00 */
[----:B------:R-:W-:Y:S02]  /*16fd0*/  IMAD.MOV.U32 R11, RZ, RZ, R8 ;  /* 0x000000ffff0b7224 */ /* 0x000fe400078e0008 */
[----:B------:R-:W-:-:S07]  /*16fe0*/  IMAD.MOV.U32 R70, RZ, RZ, R69 ;  /* 0x000000ffff467224 */ /* 0x000fce00078e0045 */
.L_x_8045:
[----:B------:R-:W-:Y:S05]  /*16ff0*/  BSYNC.RECONVERGENT B1 ;  /* 0x0000000000017941 */ /* 0x000fea0003800200 */
.L_x_8043:
        /* <DEDUP_REMOVED lines=11> */
.L_x_8047:
[----:B------:R-:W-:Y:S01]  /*170b0*/  IMAD.MOV.U32 R0, RZ, RZ, R9 ;  /* 0x000000ffff007224 */ /* 0x000fe200078e0009 */
[----:B------:R-:W-:Y:S01]  /*170c0*/  MOV R133, R132 ;  /* 0x0000008400857202 */ /* 0x000fe20000000f00 */
[----:B------:R-:W-:Y:S02]  /*170d0*/  IMAD.MOV.U32 R8, RZ, RZ, R11 ;  /* 0x000000ffff087224 */ /* 0x000fe400078e000b */
[----:B------:R-:W-:-:S07]  /*170e0*/  IMAD.MOV.U32 R69, RZ, RZ, R68 ;  /* 0x000000ffff457224 */ /* 0x000fce00078e0044 */
.L_x_8048:
[----:B------:R-:W-:Y:S05]  /*170f0*/  BSYNC.RECONVERGENT B1 ;  /* 0x0000000000017941 */ /* 0x000fea0003800200 */
.L_x_8046:
        /* <DEDUP_REMOVED lines=11> */
.L_x_8050:
[----:B------:R-:W-:Y:S01]  /*171b0*/  IMAD.MOV.U32 R9, RZ, RZ, R0 ;  /* 0x000000ffff097224 */ /* 0x000fe200078e0000 */
[----:B------:R-:W-:Y:S01]  /*171c0*/  MOV R132, R139 ;  /* 0x0000008b00847202 */ /* 0x000fe20000000f00 */
[----:B------:R-:W-:Y:S02]  /*171d0*/  IMAD.MOV.U32 R11, RZ, RZ, R8 ;  /* 0x000000ffff0b7224 */ /* 0x000fe400078e0008 */
[----:B------:R-:W-:-:S07]  /*171e0*/  IMAD.MOV.U32 R68, RZ, RZ, R75 ;  /* 0x000000ffff447224 */ /* 0x000fce00078e004b */
.L_x_8051:
[----:B------:R-:W-:Y:S05]  /*171f0*/  BSYNC.RECONVERGENT B1 ;  /* 0x0000000000017941 */ /* 0x000fea0003800200 */
.L_x_8049:
        /* <DEDUP_REMOVED lines=11> */
.L_x_8053:
[----:B------:R-:W-:Y:S01]  /*172b0*/  IMAD.MOV.U32 R0, RZ, RZ, R9 ;  /* 0x000000ffff007224 */ /* 0x000fe200078e0009 */
[----:B------:R-:W-:Y:S01]  /*172c0*/  MOV R139, R138 ;  /* 0x0000008a008b7202 */ /* 0x000fe20000000f00 */
[----:B------:R-:W-:Y:S02]  /*172d0*/  IMAD.MOV.U32 R8, RZ, RZ, R11 ;  /* 0x000000ffff087224 */ /* 0x000fe400078e000b */
[----:B------:R-:W-:-:S07]  /*172e0*/  IMAD.MOV.U32 R75, RZ, RZ, R74 ;  /* 0x000000ffff4b7224 */ /* 0x000fce00078e004a */
.L_x_8054:
[----:B------:R-:W-:Y:S05]  /*172f0*/  BSYNC.RECONVERGENT B1 ;  /* 0x0000000000017941 */ /* 0x000fea0003800200 */
.L_x_8052:
        /* <DEDUP_REMOVED lines=11> */
.L_x_8056:
[----:B------:R-:W-:Y:S01]  /*173b0*/  IMAD.MOV.U32 R9, RZ, RZ, R0 ;  /* 0x000000ffff097224 */ /* 0x000fe200078e0000 */
[----:B------:R-:W-:Y:S01]  /*173c0*/  MOV R138, R137 ;  /* 0x00000089008a7202 */ /* 0x000fe20000000f00 */
[----:B------:R-:W-:Y:S02]  /*173d0*/  IMAD.MOV.U32 R11, RZ, RZ, R8 ;  /* 0x000000ffff0b7224 */ /* 0x000fe400078e0008 */
[----:B------:R-:W-:-:S07]  /*173e0*/  IMAD.MOV.U32 R74, RZ, RZ, R73 ;  /* 0x000000ffff4a7224 */ /* 0x000fce00078e0049 */
.L_x_8057:
[----:B------:R-:W-:Y:S05]  /*173f0*/  BSYNC.RECONVERGENT B1 ;  /* 0x0000000000017941 */ /* 0x000fea0003800200 */
.L_x_8055:
        /* <DEDUP_REMOVED lines=11> */
.L_x_8059:
[----:B------:R-:W-:Y:S01]  /*174b0*/  IMAD.MOV.U32 R0, RZ, RZ, R9 ;  /* 0x000000ffff007224 */ /* 0x000fe200078e0009 */
[----:B------:R-:W-:Y:S01]  /*174c0*/  MOV R137, R136 ;  /* 0x0000008800897202 */ /* 0x000fe20000000f00 */
[----:B------:R-:W-:Y:S02]  /*174d0*/  IMAD.MOV.U32 R8, RZ, RZ, R11 ;  /* 0x000000ffff087224 */ /* 0x000fe400078e000b */
[----:B------:R-:W-:-:S07]  /*174e0*/  IMAD.MOV.U32 R73, RZ, RZ, R72 ;  /* 0x000000ffff497224 */ /* 0x000fce00078e0048 */
.L_x_8060:
[----:B------:R-:W-:Y:S05]  /*174f0*/  BSYNC.RECONVERGENT B1 ;  /* 0x0000000000017941 */ /* 0x000fea0003800200 */
.L_x_8058:
        /* <DEDUP_REMOVED lines=11> */
.L_x_8062:
[----:B------:R-:W-:Y:S01]  /*175b0*/  IMAD.MOV.U32 R9, RZ, RZ, R0 ;  /* 0x000000ffff097224 */ /* 0x000fe200078e0000 */
[----:B------:R-:W-:Y:S01]  /*175c0*/  MOV R136, R143 ;  /* 0x0000008f00887202 */ /* 0x000fe20000000f00 */
[----:B------:R-:W-:Y:S02]  /*175d0*/  IMAD.MOV.U32 R11, RZ, RZ, R8 ;  /* 0x000000ffff0b7224 */ /* 0x000fe400078e0008 */
[----:B------:R-:W-:-:S07]  /*175e0*/  IMAD.MOV.U32 R72, RZ, RZ, R79 ;  /* 0x000000ffff487224 */ /* 0x000fce00078e004f */
.L_x_8063:
[----:B------:R-:W-:Y:S05]  /*175f0*/  BSYNC.RECONVERGENT B1 ;  /* 0x0000000000017941 */ /* 0x000fea0003800200 */
.L_x_8061:
        /* <DEDUP_REMOVED lines=11> */
.L_x_8065:
[----:B------:R-:W-:Y:S01]  /*176b0*/  IMAD.MOV.U32 R0, RZ, RZ, R9 ;  /* 0x000000ffff007224 */ /* 0x000fe200078e0009 */
[----:B------:R-:W-:Y:S01]  /*176c0*/  MOV R143, R142 ;  /* 0x0000008e008f7202 */ /* 0x000fe20000000f00 */
[----:B------:R-:W-:Y:S02]  /*176d0*/  IMAD.MOV.U32 R8, RZ, RZ, R11 ;  /* 0x000000ffff087224 */ /* 0x000fe400078e000b */
[----:B------:R-:W-:-:S07]  /*176e0*/  IMAD.MOV.U32 R79, RZ, RZ, R78 ;  /* 0x000000ffff4f7224 */ /* 0x000fce00078e004e */
.L_x_8066:
[----:B------:R-:W-:Y:S05]  /*176f0*/  BSYNC.RECONVERGENT B1 ;  /* 0x0000000000017941 */ /* 0x000fea0003800200 */
.L_x_8064:
        /* <DEDUP_REMOVED lines=11> */
.L_x_8068:
[----:B------:R-:W-:Y:S01]  /*177b0*/  IMAD.MOV.U32 R9, RZ, RZ, R0 ;  /* 0x000000ffff097224 */ /* 0x000fe200078e0000 */
[----:B------:R-:W-:Y:S01]  /*177c0*/  MOV R142, R141 ;  /* 0x0000008d008e7202 */ /* 0x000fe20000000f00 */
[----:B------:R-:W-:Y:S02]  /*177d0*/  IMAD.MOV.U32 R11, RZ, RZ, R8 ;  /* 0x000000ffff0b7224 */ /* 0x000fe400078e0008 */
[----:B------:R-:W-:-:S07]  /*177e0*/  IMAD.MOV.U32 R78, RZ, RZ, R77 ;  /* 0x000000ffff4e7224 */ /* 0x000fce00078e004d */
.L_x_8069:
[----:B------:R-:W-:Y:S05]  /*177f0*/  BSYNC.RECONVERGENT B1 ;  /* 0x0000000000017941 */ /* 0x000fea0003800200 */
.L_x_8067:
        /* <DEDUP_REMOVED lines=11> */
.L_x_8071:
[----:B------:R-:W-:Y:S01]  /*178b0*/  IMAD.MOV.U32 R0, RZ, RZ, R9 ;  /* 0x000000ffff007224 */ /* 0x000fe200078e0009 */
[----:B------:R-:W-:Y:S01]  /*178c0*/  MOV R141, R140 ;  /* 0x0000008c008d7202 */ /* 0x000fe20000000f00 */
[----:B------:R-:W-:Y:S02]  /*178d0*/  IMAD.MOV.U32 R8, RZ, RZ, R11 ;  /* 0x000000ffff087224 */ /* 0x000fe400078e000b */
[----:B------:R-:W-:-:S07]  /*178e0*/  IMAD.MOV.U32 R77, RZ, RZ, R76 ;  /* 0x000000ffff4d7224 */ /* 0x000fce00078e004c */
.L_x_8072:
[----:B------:R-:W-:Y:S05]  /*178f0*/  BSYNC.RECONVERGENT B1 ;  /* 0x0000000000017941 */ /* 0x000fea0003800200 */
.L_x_8070:
        /* <DEDUP_REMOVED lines=11> */
.L_x_8074:
[----:B------:R-:W-:Y:S01]  /*179b0*/  IMAD.MOV.U32 R9, RZ, RZ, R0 ;  /* 0x000000ffff097224 */ /* 0x000fe200078e0000 */
[----:B------:R-:W-:Y:S01]  /*179c0*/  MOV R140, R147 ;  /* 0x00000093008c7202 */ /* 0x000fe20000000f00 */
[----:B------:R-:W-:Y:S02]  /*179d0*/  IMAD.MOV.U32 R11, RZ, RZ, R8 ;  /* 0x000000ffff0b7224 */ /* 0x000fe400078e0008 */
[----:B------:R-:W-:-:S07]  /*179e0*/  IMAD.MOV.U32 R76, RZ, RZ, R83 ;  /* 0x000000ffff4c7224 */ /* 0x000fce00078e0053 */
.L_x_8075:
[----:B------:R-:W-:Y:S05]  /*179f0*/  BSYNC.RECONVERGENT B1 ;  /* 0x0000000000017941 */ /* 0x000fea0003800200 */
.L_x_8073:
        /* <DEDUP_REMOVED lines=11> */
.L_x_8077:
[----:B------:R-:W-:Y:S01]  /*17ab0*/  IMAD.MOV.U32 R0, RZ, RZ, R9 ;  /* 0x000000ffff007224 */ /* 0x000fe200078e0009 */
[----:B------:R-:W-:Y:S01]  /*17ac0*/  MOV R147, R146 ;  /* 0x0000009200937202 */ /* 0x000fe20000000f00 */
[----:B------:R-:W-:Y:S02]  /*17ad0*/  IMAD.MOV.U32 R8, RZ, RZ, R11 ;  /* 0x000000ffff087224 */ /* 0x000fe400078e000b */
[----:B------:R-:W-:-:S07]  /*17ae0*/  IMAD.MOV.U32 R83, RZ, RZ, R82 ;  /* 0x000000ffff537224 */ /* 0x000fce00078e0052 */
.L_x_8078:
[----:B------:R-:W-:Y:S05]  /*17af0*/  BSYNC.RECONVERGENT B1 ;  /* 0x0000000000017941 */ /* 0x000fea0003800200 */
.L_x_8076:
        /* <DEDUP_REMOVED lines=11> */
.L_x_8080:
[----:B------:R-:W-:Y:S01]  /*17bb0*/  IMAD.MOV.U32 R9, RZ, RZ, R0 ;  /* 0x000000ffff097224 */ /* 0x000fe200078e0000 */
[----:B------:R-:W-:Y:S01]  /*17bc0*/  MOV R146, R145 ;  /* 0x0000009100927202 */ /* 0x000fe20000000f00 */
[----:B------:R-:W-:Y:S02]  /*17bd0*/  IMAD.MOV.U32 R11, RZ, RZ, R8 ;  /* 0x000000ffff0b7224 */ /* 0x000fe400078e0008 */
[----:B------:R-:W-:-:S07]  /*17be0*/  IMAD.MOV.U32 R82, RZ, RZ, R81 ;  /* 0x000000ffff527224 */ /* 0x000fce00078e0051 */
.L_x_8081:
[----:B------:R-:W-:Y:S05]  /*17bf0*/  BSYNC.RECONVERGENT B1 ;  /* 0x0000000000017941 */ /* 0x000fea0003800200 */
.L_x_8079:
        /* <DEDUP_REMOVED lines=11> */
.L_x_8083:
[----:B------:R-:W-:Y:S01]  /*17cb0*/  IMAD.MOV.U32 R0, RZ, RZ, R9 ;  /* 0x000000ffff007224 */ /* 0x000fe200078e0009 */
[----:B------:R-:W-:Y:S01]  /*17cc0*/  MOV R145, R144 ;  /* 0x0000009000917202 */ /* 0x000fe20000000f00 */
[----:B------:R-:W-:Y:S02]  /*17cd0*/  IMAD.MOV.U32 R8, RZ, RZ, R11 ;  /* 0x000000ffff087224 */ /* 0x000fe400078e000b */
[----:B------:R-:W-:-:S07]  /*17ce0*/  IMAD.MOV.U32 R81, RZ, RZ, R80 ;  /* 0x000000ffff517224 */ /* 0x000fce00078e0050 */
.L_x_8084:
[----:B------:R-:W-:Y:S05]  /*17cf0*/  BSYNC.RECONVERGENT B1 ;  /* 0x0000000000017941 */ /* 0x000fea0003800200 */
.L_x_8082:
        /* <DEDUP_REMOVED lines=11> */
.L_x_8086:
[----:B------:R-:W-:Y:S01]  /*17db0*/  IMAD.MOV.U32 R9, RZ, RZ, R0 ;  /* 0x000000ffff097224 */ /* 0x000fe200078e0000 */
[----:B------:R-:W-:Y:S01]  /*17dc0*/  MOV R144, R151 ;  /* 0x0000009700907202 */ /* 0x000fe20000000f00 */
[----:B------:R-:W-:Y:S02]  /*17dd0*/  IMAD.MOV.U32 R11, RZ, RZ, R8 ;  /* 0x000000ffff0b7224 */ /* 0x000fe400078e0008 */
[----:B------:R-:W-:-:S07]  /*17de0*/  IMAD.MOV.U32 R80, RZ, RZ, R87 ;  /* 0x000000ffff507224 */ /* 0x000fce00078e0057 */
.L_x_8087:
[----:B------:R-:W-:Y:S05]  /*17df0*/  BSYNC.RECONVERGENT B1 ;  /* 0x0000000000017941 */ /* 0x000fea0003800200 */
.L_x_8085:
        /* <DEDUP_REMOVED lines=11> */
.L_x_8089:
[----:B------:R-:W-:Y:S01]  /*17eb0*/  IMAD.MOV.U32 R0, RZ, RZ, R9 ;  /* 0x000000ffff007224 */ /* 0x000fe200078e0009 */
[----:B------:R-:W-:Y:S01]  /*17ec0*/  MOV R151, R150 ;  /* 0x0000009600977202 */ /* 0x000fe20000000f00 */
[----:B------:R-:W-:Y:S02]  /*17ed0*/  IMAD.MOV.U32 R8, RZ, RZ, R11 ;  /* 0x000000ffff087224 */ /* 0x000fe400078e000b */
[----:B------:R-:W-:-:S07]  /*17ee0*/  IMAD.MOV.U32 R87, RZ, RZ, R86 ;  /* 0x000000ffff577224 */ /* 0x000fce00078e0056 */
.L_x_8090:
[----:B------:R-:W-:Y:S05]  /*17ef0*/  BSYNC.RECONVERGENT B1 ;  /* 0x0000000000017941 */ /* 0x000fea0003800200 */
.L_x_8088:
        /* <DEDUP_REMOVED lines=11> */
.L_x_8092:
[----:B------:R-:W-:Y:S01]  /*17fb0*/  IMAD.MOV.U32 R9, RZ, RZ, R0 ;  /* 0x000000ffff097224 */ /* 0x000fe200078e0000 */
[----:B------:R-:W-:Y:S01]  /*17fc0*/  MOV R150, R149 ;  /* 0x0000009500967202 */ /* 0x000fe20000000f00 */
[----:B------:R-:W-:Y:S02]  /*17fd0*/  IMAD.MOV.U32 R11, RZ, RZ, R8 ;  /* 0x000000ffff0b7224 */ /* 0x000fe400078e0008 */
[----:B------:R-:W-:-:S07]  /*17fe0*/  IMAD.MOV.U32 R86, RZ, RZ, R85 ;  /* 0x000000ffff567224 */ /* 0x000fce00078e0055 */
.L_x_8093:
[----:B------:R-:W-:Y:S05]  /*17ff0*/  BSYNC.RECONVERGENT B1 ;  /* 0x0000000000017941 */ /* 0x000fea0003800200 */
.L_x_8091:
        /* <DEDUP_REMOVED lines=11> */
.L_x_8095:
[----:B------:R-:W-:Y:S01]  /*180b0*/  IMAD.MOV.U32 R0, RZ, RZ, R9 ;  /* 0x000000ffff007224 */ /* 0x000fe200078e0009 */
[----:B------:R-:W-:Y:S01]  /*180c0*/  MOV R149, R148 ;  /* 0x0000009400957202 */ /* 0x000fe20000000f00 */
[----:B------:R-:W-:Y:S02]  /*180d0*/  IMAD.MOV.U32 R8, RZ, RZ, R11 ;  /* 0x000000ffff087224 */ /* 0x000fe400078e000b */
[----:B------:R-:W-:-:S07]  /*180e0*/  IMAD.MOV.U32 R85, RZ, RZ, R84 ;  /* 0x000000ffff557224 */ /* 0x000fce00078e0054 */
.L_x_8096:
[----:B------:R-:W-:Y:S05]  /*180f0*/  BSYNC.RECONVERGENT B1 ;  /* 0x0000000000017941 */ /* 0x000fea0003800200 */
.L_x_8094:
        /* <DEDUP_REMOVED lines=11> */
.L_x_8098:
[----:B------:R-:W-:Y:S01]  /*181b0*/  IMAD.MOV.U32 R9, RZ, RZ, R0 ;  /* 0x000000ffff097224 */ /* 0x000fe200078e0000 */
[----:B------:R-:W-:Y:S01]  /*181c0*/  MOV R148, R155 ;  /* 0x0000009b00947202 */ /* 0x000fe20000000f00 */
[----:B------:R-:W-:Y:S02]  /*181d0*/  IMAD.MOV.U32 R11, RZ, RZ, R8 ;  /* 0x000000ffff0b7224 */ /* 0x000fe400078e0008 */
[----:B------:R-:W-:-:S07]  /*181e0*/  IMAD.MOV.U32 R84, RZ, RZ, R91 ;  /* 0x000000ffff547224 */ /* 0x000fce00078e005b */
.L_x_8099:
[----:B------:R-:W-:Y:S05]  /*181f0*/  BSYNC.RECONVERGENT B1 ;  /* 0x0000000000017941 */ /* 0x000fea0003800200 */
.L_x_8097:
        /* <DEDUP_REMOVED lines=11> */
.L_x_8101:
[----:B------:R-:W-:Y:S01]  /*182b0*/  IMAD.MOV.U32 R0, RZ, RZ, R9 ;  /* 0x000000ffff007224 */ /* 0x000fe200078e0009 */
[----:B------:R-:W-:Y:S01]  /*182c0*/  MOV R155, R154 ;  /* 0x0000009a009b7202 */ /* 0x000fe20000000f00 */
[----:B------:R-:W-:Y:S02]  /*182d0*/  IMAD.MOV.U32 R8, RZ, RZ, R11 ;  /* 0x000000ffff087224 */ /* 0x000fe400078e000b */
[----:B------:R-:W-:-:S07]  /*182e0*/  IMAD.MOV.U32 R91, RZ, RZ, R90 ;  /* 0x000000ffff5b7224 */ /* 0x000fce00078e005a */
.L_x_8102:
[----:B------:R-:W-:Y:S05]  /*182f0*/  BSYNC.RECONVERGENT B1 ;  /* 0x0000000000017941 */ /* 0x000fea0003800200 */
.L_x_8100:
        /* <DEDUP_REMOVED lines=11> */
.L_x_8104:
[----:B------:R-:W-:Y:S01]  /*183b0*/  IMAD.MOV.U32 R9, RZ, RZ, R0 ;  /* 0x000000ffff097224 */ /* 0x000fe200078e0000 */
[----:B------:R-:W-:Y:S01]  /*183c0*/  MOV R154, R153 ;  /* 0x00000099009a7202 */ /* 0x000fe20000000f00 */
[----:B------:R-:W-:Y:S02]  /*183d0*/  IMAD.MOV.U32 R11, RZ, RZ, R8 ;  /* 0x000000ffff0b7224 */ /* 0x000fe400078e0008 */
[----:B------:R-:W-:-:S07]  /*183e0*/  IMAD.MOV.U32 R90, RZ, RZ, R89 ;  /* 0x000000ffff5a7224 */ /* 0x000fce00078e0059 */
.L_x_8105:
[----:B------:R-:W-:Y:S05]  /*183f0*/  BSYNC.RECONVERGENT B1 ;  /* 0x0000000000017941 */ /* 0x000fea0003800200 */
.L_x_8103:
        /* <DEDUP_REMOVED lines=11> */
.L_x_8107:
[----:B------:R-:W-:Y:S01]  /*184b0*/  IMAD.MOV.U32 R0, RZ, RZ, R9 ;  /* 0x000000ffff007224 */ /* 0x000fe200078e0009 */
[----:B------:R-:W-:Y:S01]  /*184c0*/  MOV R153, R152 ;  /* 0x0000009800997202 */ /* 0x000fe20000000f00 */
[----:B------:R-:W-:Y:S02]  /*184d0*/  IMAD.MOV.U32 R8, RZ, RZ, R11 ;  /* 0x000000ffff087224 */ /* 0x000fe400078e000b */
[----:B------:R-:W-:-:S07]  /*184e0*/  IMAD.MOV.U32 R89, RZ, RZ, R88 ;  /* 0x000000ffff597224 */ /* 0x000fce00078e0058 */
.L_x_8108:
[----:B------:R-:W-:Y:S05]  /*184f0*/  BSYNC.RECONVERGENT B1 ;  /* 0x0000000000017941 */ /* 0x000fea0003800200 */
.L_x_8106:
        /* <DEDUP_REMOVED lines=11> */
.L_x_8110:
[----:B------:R-:W-:Y:S01]  /*185b0*/  IMAD.MOV.U32 R9, RZ, RZ, R0 ;  /* 0x000000ffff097224 */ /* 0x000fe200078e0000 */
[----:B------:R-:W-:Y:S01]  /*185c0*/  MOV R88, R95 ;  /* 0x0000005f00587202 */ /* 0x000fe20000000f00 */
[----:B------:R-:W-:Y:S02]  /*185d0*/  IMAD.MOV.U32 R11, RZ, RZ, R8 ;  /* 0x000000ffff0b7224 */ /* 0x000fe400078e0008 */
[----:B------:R-:W-:-:S07]  /*185e0*/  IMAD.MOV.U32 R152, RZ, RZ, R3 ;  /* 0x000000ffff987224 */ /* 0x000fce00078e0003 */
.L_x_8111:
[----:B------:R-:W-:Y:S05]  /*185f0*/  BSYNC.RECONVERGENT B1 ;  /* 0x0000000000017941 */ /* 0x000fea0003800200 */
.L_x_8109:
        /* <DEDUP_REMOVED lines=11> */
.L_x_8113:
[----:B------:R-:W-:Y:S01]  /*186b0*/  IMAD.MOV.U32 R13, RZ, RZ, R9 ;  /* 0x000000ffff0d7224 */ /* 0x000fe200078e0009 */
[----:B------:R-:W-:Y:S01]  /*186c0*/  MOV R3, R2 ;  /* 0x0000000200037202 */ /* 0x000fe20000000f00 */
[----:B------:R-:W-:Y:S02]  /*186d0*/  IMAD.MOV.U32 R8, RZ, RZ, R11 ;  /* 0x000000ffff087224 */ /* 0x000fe400078e000b */
[----:B------:R-:W-:-:S07]  /*186e0*/  IMAD.MOV.U32 R95, RZ, RZ, R94 ;  /* 0x000000ffff5f7224 */ /* 0x000fce00078e005e */
.L_x_8114:
[----:B------:R-:W-:Y:S05]  /*186f0*/  BSYNC.RECONVERGENT B1 ;  /* 0x0000000000017941 */ /* 0x000fea0003800200 */
.L_x_8112:
        /* <DEDUP_REMOVED lines=11> */
.L_x_8116:
[----:B------:R-:W-:Y:S01]  /*187b0*/  IMAD.MOV.U32 R2, RZ, RZ, R6 ;  /* 0x000000ffff027224 */ /* 0x000fe200078e0006 */
[----:B------:R-:W-:Y:S01]  /*187c0*/  MOV R94, R5 ;  /* 0x00000005005e7202 */ /* 0x000fe20000000f00 */
[--C-:B------:R-:W-:Y:S02]  /*187d0*/  IMAD.MOV.U32 R0, RZ, RZ, R13.reuse ;  /* 0x000000ffff007224 */ /* 0x100fe400078e000d */
[--C-:B------:R-:W-:Y:S02]  /*187e0*/  IMAD.MOV.U32 R93, RZ, RZ, R8.reuse ;  /* 0x000000ffff5d7224 */ /* 0x100fe400078e0008 */
[----:B------:R-:W-:Y:S02]  /*187f0*/  IMAD.MOV.U32 R6, RZ, RZ, R13 ;  /* 0x000000ffff067224 */ /* 0x000fe400078e000d */
[----:B------:R-:W-:-:S07]  /*18800*/  IMAD.MOV.U32 R5, RZ, RZ, R8 ;  /* 0x000000ffff057224 */ /* 0x000fce00078e0008 */
.L_x_8117:
[----:B------:R-:W-:Y:S05]  /*18810*/  BSYNC.RECONVERGENT B1 ;  /* 0x0000000000017941 */ /* 0x000fea0003800200 */
.L_x_8115:
[----:B------:R-:W-:Y:S01]  /*18820*/  IADD3 R7, PT, PT, R7, 0x4, RZ ;  /* 0x0000000407077810 */ /* 0x000fe20007ffe0ff */
[----:B------:R-:W-:Y:S06]  /*18830*/  @P2 BRA `(.L_x_8118) ;  /* 0xffffffc0000c2947 */ /* 0x000fec000383ffff */
.L_x_7928:
[----:B------:R-:W-:Y:S05]  /*18840*/  BSYNC.RECONVERGENT B0 ;  /* 0x0000000000007941 */ /* 0x000fea0003800200 */
.L_x_7927:
[----:B0-----:R-:W0:Y:S01]  /*18850*/  SHFL.DOWN PT, R4, R0, 0x10, 0x1f ;  /* 0x0a001f0000047f89 */ /* 0x001e2200000e0000 */
[----:B------:R-:W1:Y:S01]  /*18860*/  LDCU UR4, c[0x0][0x2f8] ;  /* 0x00005f00ff0477ac */ /* 0x000e620008000800 */
[----:B------:R-:W-:Y:S02]  /*18870*/  BSSY.RECONVERGENT B0, `(.L_x_8119) ;  /* 0x0000505000007945 */ /* 0x000fe40003800200 */
[----:B------:R-:W2:Y:S04]  /*18880*/  SHFL.DOWN PT, R6, R2, 0x10, 0x1f ;  /* 0x0a001f0002067f89 */ /* 0x000ea800000e0000 */
[----:B------:R-:W3:Y:S04]  /*18890*/  SHFL.DOWN PT, R8, R3, 0x10, 0x1f ;  /* 0x0a001f0003087f89 */ /* 0x000ee800000e0000 */
[----:B------:R-:W4:Y:S04]  /*188a0*/  SHFL.DOWN PT, R10, R152, 0x10, 0x1f ;  /* 0x0a001f00980a7f89 */ /* 0x000f2800000e0000 */
[----:B------:R-:W5:Y:S01]  /*188b0*/  SHFL.DOWN PT, R12, R153, 0x10, 0x1f ;  /* 0x0a001f00990c7f89 */ /* 0x000f6200000e0000 */
[----:B-1----:R-:W-:-:S03]  /*188c0*/  VIADD R157, R157, -UR4 ;  /* 0x800000049d9d7c36 */ /* 0x002fc60008000000 */
[----:B------:R-:W1:Y:S04]  /*188d0*/  SHFL.DOWN PT, R14, R154, 0x10, 0x1f ;  /* 0x0a001f009a0e7f89 */ /* 0x000e6800000e0000 */
        /* <DEDUP_REMOVED lines=13> */
[----:B0-----:R-:W-:Y:S04]  /*189b0*/  STL [R157], R4 ;  /* 0x000000049d007387 */ /* 0x001fe80000100800 */
[----:B------:R-:W0:Y:S04]  /*189c0*/  SHFL.DOWN PT, R4, R137, 0x10, 0x1f ;  /* 0x0a001f0089047f89 */ /* 0x000e2800000e0000 */
[----:B--2---:R-:W-:Y:S04]  /*189d0*/  STL [R157+0x4], R6 ;  /* 0x000004069d007387 */ /* 0x004fe80000100800 */
[----:B---3--:R-:W-:Y:S04]  /*189e0*/  STL [R157+0x8], R8 ;  /* 0x000008089d007387 */ /* 0x008fe80000100800 */
[----:B----4-:R-:W-:Y:S04]  /*189f0*/  STL [R157+0xc], R10 ;  /* 0x00000c0a9d007387 */ /* 0x010fe80000100800 */
[----:B-----5:R-:W-:Y:S04]  /*18a00*/  STL [R157+0x10], R12 ;  /* 0x0000100c9d007387 */ /* 0x020fe80000100800 */
[----:B-1----:R-:W-:Y:S04]  /*18a10*/  STL [R157+0x14], R14 ;  /* 0x0000140e9d007387 */ /* 0x002fe80000100800 */
        /* <DEDUP_REMOVED lines=233> */
[----:B0-----:R-:W-:Y:S01]  /*198b0*/  IMAD.MOV.U32 R5, RZ, RZ, R93 ;  /* 0x000000ffff057224 */ /* 0x001fe200078e005d */
[----:B------:R-:W-:Y:S01]  /*198c0*/  MOV R7, R0 ;  /* 0x0000000000077202 */ /* 0x000fe20000000f00 */
[----:B------:R-:W-:Y:S02]  /*198d0*/  VIADD R157, R157, 0x100 ;  /* 0x000001009d9d7836 */ /* 0x000fe40000000000 */
[----:B------:R-:W-:-:S07]  /*198e0*/  IMAD.MOV.U32 R6, RZ, RZ, RZ ;  /* 0x000000ffff067224 */ /* 0x000fce00078e00ff */
.L_x_8310:
        /* <DEDUP_REMOVED lines=20> */
.L_x_8122:
[----:B------:R-:W-:Y:S01]  /*19a30*/  IMAD.MOV.U32 R9, RZ, RZ, R92 ;  /* 0x000000ffff097224 */ /* 0x000fe200078e005c */
[----:B------:R-:W-:Y:S01]  /*19a40*/  MOV R11, R156 ;  /* 0x0000009c000b7202 */ /* 0x000fe20000000f00 */
[----:B------:R-:W-:Y:S02]  /*19a50*/  IMAD.MOV.U32 R156, RZ, RZ, R35 ;  /* 0x000000ffff9c7224 */ /* 0x000fe400078e0023 */
[----:B------:R-:W-:-:S07]  /*19a60*/  IMAD.MOV.U32 R92, RZ, RZ, R99 ;  /* 0x000000ffff5c7224 */ /* 0x000fce00078e0063 */
.L_x_8123:
[----:B------:R-:W-:Y:S05]  /*19a70*/  BSYNC.RECONVERGENT B1 ;  /* 0x0000000000017941 */ /* 0x000fea0003800200 */
.L_x_8121:
        /* <DEDUP_REMOVED lines=11> */
.L_x_8125:
[----:B------:R-:W-:Y:S01]  /*19b30*/  IMAD.MOV.U32 R0, RZ, RZ, R9 ;  /* 0x000000ffff007224 */ /* 0x000fe200078e0009 */
[----:B------:R-:W-:Y:S01]  /*19b40*/  MOV R8, R11 ;  /* 0x0000000b00087202 */ /* 0x000fe20000000f00 */
[----:B------:R-:W-:Y:S02]  /*19b50*/  IMAD.MOV.U32 R99, RZ, RZ, R98 ;  /* 0x000000ffff637224 */ /* 0x000fe400078e0062 */
[----:B------:R-:W-:-:S07]  /*19b60*/  IMAD.MOV.U32 R35, RZ, RZ, R34 ;  /* 0x000000ffff237224 */ /* 0x000fce00078e0022 */
.L_x_8126:
[----:B------:R-:W-:Y:S05]  /*19b70*/  BSYNC.RECONVERGENT B1 ;  /* 0x0000000000017941 */ /* 0x000fea0003800200 */
.L_x_8124:
        /* <DEDUP_REMOVED lines=11> */
.L_x_8128:
[----:B------:R-:W-:Y:S01]  /*19c30*/  IMAD.MOV.U32 R9, RZ, RZ, R0 ;  /* 0x000000ffff097224 */ /* 0x000fe200078e0000 */
[----:B------:R-:W-:Y:S01]  /*19c40*/  MOV R11, R8 ;  /* 0x00000008000b7202 */ /* 0x000fe20000000f00 */
[----:B------:R-:W-:Y:S02]  /*19c50*/  IMAD.MOV.U32 R98, RZ, RZ, R97 ;  /* 0x000000ffff627224 */ /* 0x000fe400078e0061 */
[----:B------:R-:W-:-:S07]  /*19c60*/  IMAD.MOV.U32 R34, RZ, RZ, R33 ;  /* 0x000000ffff227224 */ /* 0x000fce00078e0021 */
.L_x_8129:
[----:B------:R-:W-:Y:S05]  /*19c70*/  BSYNC.RECONVERGENT B1 ;  /* 0x0000000000017941 */ /* 0x000fea0003800200 */
.L_x_8127:
        /* <DEDUP_REMOVED lines=11> */
.L_x_8131:
[----:B------:R-:W-:Y:S01]  /*19d30*/  IMAD.MOV.U32 R0, RZ, RZ, R9 ;  /* 0x000000ffff007224 */ /* 0x000fe200078e0009 */
[----:B------:R-:W-:Y:S01]  /*19d40*/  MOV R8, R11 ;  /* 0x0000000b00087202 */ /* 0x000fe20000000f00 */
[----:B------:R-:W-:Y:S02]  /*19d50*/  IMAD.MOV.U32 R97, RZ, RZ, R96 ;  /* 0x000000ffff617224 */ /* 0x000fe400078e0060 */
[----:B------:R-:W-:-:S07]  /*19d60*/  IMAD.MOV.U32 R33, RZ, RZ, R32 ;  /* 0x000000ffff217224 */ /* 0x000fce00078e0020 */
.L_x_8132:
[----:B------:R-:W-:Y:S05]  /*19d70*/  BSYNC.RECONVERGENT B1 ;  /* 0x0000000000017941 */ /* 0x000fea0003800200 */
.L_x_8130:
        /* <DEDUP_REMOVED lines=11> */
.L_x_8134:
[----:B------:R-:W-:Y:S01]  /*19e30*/  IMAD.MOV.U32 R9, RZ, RZ, R0 ;  /* 0x000000ffff097224 */ /* 0x000fe200078e0000 */
[----:B------:R-:W-:Y:S01]  /*19e40*/  MOV R11, R8 ;  /* 0x00000008000b7202 */ /* 0x000fe20000000f00 */
[----:B------:R-:W-:Y:S02]  /*19e50*/  IMAD.MOV.U32 R96, RZ, RZ, R103 ;  /* 0x000000ffff607224 */ /* 0x000fe400078e0067 */
[----:B------:R-:W-:-:S07]  /*19e60*/  IMAD.MOV.U32 R32, RZ, RZ, R39 ;  /* 0x000000ffff207224 */ /* 0x000fce00078e0027 */
.L_x_8135:
[----:B------:R-:W-:Y:S05]  /*19e70*/  BSYNC.RECONVERGENT B1 ;  /* 0x0000000000017941 */ /* 0x000fea0003800200 */
.L_x_8133:
        /* <DEDUP_REMOVED lines=11> */
.L_x_8137:
[----:B------:R-:W-:Y:S01]  /*19f30*/  IMAD.MOV.U32 R0, RZ, RZ, R9 ;  /* 0x000000ffff007224 */ /* 0x000fe200078e0009 */
[----:B------:R-:W-:Y:S01]  /*19f40*/  MOV R8, R11 ;  /* 0x0000000b00087202 */ /* 0x000fe20000000f00 */
[----:B------:R-:W-:Y:S02]  /*19f50*/  IMAD.MOV.U32 R103, RZ, RZ, R102 ;  /* 0x000000ffff677224 */ /* 0x000fe400078e0066 */
[----:B------:R-:W-:-:S07]  /*19f60*/  IMAD.MOV.U32 R39, RZ, RZ, R38 ;  /* 0x000000ffff277224 */ /* 0x000fce00078e0026 */
.L_x_8138:
[----:B------:R-:W-:Y:S05]  /*19f70*/  BSYNC.RECONVERGENT B1 ;  /* 0x0000000000017941 */ /* 0x000fea0003800200 */
.L_x_8136:
        /* <DEDUP_REMOVED lines=11> */
.L_x_8140:
[----:B------:R-:W-:Y:S01]  /*1a030*/  IMAD.MOV.U32 R9, RZ, RZ, R0 ;  /* 0x000000ffff097224 */ /* 0x000fe200078e0000 */
[----:B------:R-:W-:Y:S01]  /*1a040*/  MOV R11, R8 ;  /* 0x00000008000b7202 */ /* 0x000fe20000000f00 */
[----:B------:R-:W-:Y:S02]  /*1a050*/  IMAD.MOV.U32 R102, RZ, RZ, R101 ;  /* 0x000000ffff667224 */ /* 0x000fe400078e0065 */
[----:B------:R-:W-:-:S07]  /*1a060*/  IMAD.MOV.U32 R38, RZ, RZ, R37 ;  /* 0x000000ffff267224 */ /* 0x000fce00078e0025 */
.L_x_8141:
[----:B------:R-:W-:Y:S05]  /*1a070*/  BSYNC.RECONVERGENT B1 ;  /* 0x0000000000017941 */ /* 0x000fea0003800200 */
.L_x_8139:
        /* <DEDUP_REMOVED lines=11> */
.L_x_8143:
[----:B------:R-:W-:Y:S01]  /*1a130*/  IMAD.MOV.U32 R0, RZ, RZ, R9 ;  /* 0x000000ffff007224 */ /* 0x000fe200078e0009 */
[----:B------:R-:W-:Y:S01]  /*1a140*/  MOV R8, R11 ;  /* 0x0000000b00087202 */ /* 0x000fe20000000f00 */
[----:B------:R-:W-:Y:S02]  /*1a150*/  IMAD.MOV.U32 R101, RZ, RZ, R100 ;  /* 0x000000ffff657224 */ /* 0x000fe400078e0064 */
[----:B------:R-:W-:-:S07]  /*1a160*/  IMAD.MOV.U32 R37, RZ, RZ, R36 ;  /* 0x000000ffff257224 */ /* 0x000fce00078e0024 */
.L_x_8144:
[----:B------:R-:W-:Y:S05]  /*1a170*/  BSYNC.RECONVERGENT B1 ;  /* 0x0000000000017941 */ /* 0x000fea0003800200 */
.L_x_8142:
        /* <DEDUP_REMOVED lines=11> */
.L_x_8146:
[----:B------:R-:W-:Y:S01]  /*1a230*/  IMAD.MOV.U32 R9, RZ, RZ, R0 ;  /* 0x000000ffff097224 */ /* 0x000fe200078e0000 */
[----:B------:R-:W-:Y:S01]  /*1a240*/  MOV R11, R8 ;  /* 0x00000008000b7202 */ /* 0x000fe20000000f00 */
[----:B------:R-:W-:Y:S02]  /*1a250*/  IMAD.MOV.U32 R100, RZ, RZ, R107 ;  /* 0x000000ffff647224 */ /* 0x000fe400078e006b */
[----:B------:R-:W-:-:S07]  /*1a260*/  IMAD.MOV.U32 R36, RZ, RZ, R43 ;  /* 0x000000ffff247224 */ /* 0x000fce00078e002b */
.L_x_8147:
[----:B------:R-:W-:Y:S05]  /*1a270*/  BSYNC.RECONVERGENT B1 ;  /* 0x0000000000017941 */ /* 0x000fea0003800200 */
.L_x_8145:
        /* <DEDUP_REMOVED lines=11> */
.L_x_8149:
[----:B------:R-:W-:Y:S01]  /*1a330*/  IMAD.MOV.U32 R0, RZ, RZ, R9 ;  /* 0x000000ffff007224 */ /* 0x000fe200078e0009 */
[----:B------:R-:W-:Y:S01]  /*1a340*/  MOV R8, R11 ;  /* 0x0000000b00087202 */ /* 0x000fe20000000f00 */
[----:B------:R-:W-:Y:S02]  /*1a350*/  IMAD.MOV.U32 R107, RZ, RZ, R106 ;  /* 0x000000ffff6b7224 */ /* 0x000fe400078e006a */
[----:B------:R-:W-:-:S07]  /*1a360*/  IMAD.MOV.U32 R43, RZ, RZ, R42 ;  /* 0x000000ffff2b7224 */ /* 0x000fce00078e002a */
.L_x_8150:
[----:B------:R-:W-:Y:S05]  /*1a370*/  BSYNC.RECONVERGENT B1 ;  /* 0x0000000000017941 */ /* 0x000fea0003800200 */
.L_x_8148:
        /* <DEDUP_REMOVED lines=11> */
.L_x_8152:
[----:B------:R-:W-:Y:S01]  /*1a430*/  IMAD.MOV.U32 R9, RZ, RZ, R0 ;  /* 0x000000ffff097224 */ /* 0x000fe200078e0000 */
[----:B------:R-:W-:Y:S01]  /*1a440*/  MOV R11, R8 ;  /* 0x00000008000b7202 */ /* 0x000fe20000000f00 */
[----:B------:R-:W-:Y:S02]  /*1a450*/  IMAD.MOV.U32 R106, RZ, RZ, R105 ;  /* 0x000000ffff6a7224 */ /* 0x000fe400078e0069 */
[----:B------:R-:W-:-:S07]  /*1a460*/  IMAD.MOV.U32 R42, RZ, RZ, R41 ;  /* 0x000000ffff2a7224 */ /* 0x000fce00078e0029 */
.L_x_8153:
[----:B------:R-:W-:Y:S05]  /*1a470*/  BSYNC.RECONVERGENT B1 ;  /* 0x0000000000017941 */ /* 0x000fea0003800200 */
.L_x_8151:
        /* <DEDUP_REMOVED lines=11> */
.L_x_8155:
[----:B------:R-:W-:Y:S01]  /*1a530*/  IMAD.MOV.U32 R0, RZ, RZ, R9 ;  /* 0x000000ffff007224 */ /* 0x000fe200078e0009 */
[----:B------:R-:W-:Y:S01]  /*1a540*/  MOV R8, R11 ;  /* 0x0000000b00087202 */ /* 0x000fe20000000f00 */
[----:B------:R-:W-:Y:S02]  /*1a550*/  IMAD.MOV.U32 R105, RZ, RZ, R104 ;  /* 0x000000ffff697224 */ /* 0x000fe400078e0068 */
[----:B------:R-:W-:-:S07]  /*1a560*/  IMAD.MOV.U32 R41, RZ, RZ, R40 ;  /* 0x000000ffff297224 */ /* 0x000fce00078e0028 */
.L_x_8156:
[----:B------:R-:W-:Y:S05]  /*1a570*/  BSYNC.RECONVERGENT B1 ;  /* 0x0000000000017941 */ /* 0x000fea0003800200 */
.L_x_8154:
        /* <DEDUP_REMOVED lines=11> */
.L_x_8158:
[----:B------:R-:W-:Y:S01]  /*1a630*/  MOV R9, R0 ;  /* 0x0000000000097202 */ /* 0x000fe20000000f00 */
[----:B------:R-:W-:Y:S01]  /*1a640*/  IMAD.MOV.U32 R11, RZ, RZ, R8 ;  /* 0x000000ffff0b7224 */ /* 0x000fe200078e0008 */
[----:B------:R-:W-:Y:S01]  /*1a650*/  MOV R40, R47 ;  /* 0x0000002f00287202 */ /* 0x000fe20000000f00 */
[----:B------:R-:W-:-:S07]  /*1a660*/  IMAD.MOV.U32 R104, RZ, RZ, R111 ;  /* 0x000000ffff687224 */ /* 0x000fce00078e006f */
.L_x_8159:
[----:B------:R-:W-:Y:S05]  /*1a670*/  BSYNC.RECONVERGENT B1 ;  /* 0x0000000000017941 */ /* 0x000fea0003800200 */
.L_x_8157:
        /* <DEDUP_REMOVED lines=11> */
.L_x_8161:
[----:B------:R-:W-:Y:S01]  /*1a730*/  IMAD.MOV.U32 R0, RZ, RZ, R9 ;  /* 0x000000ffff007224 */ /* 0x000fe200078e0009 */
[----:B------:R-:W-:Y:S01]  /*1a740*/  MOV R8, R11 ;  /* 0x0000000b00087202 */ /* 0x000fe20000000f00 */
[----:B------:R-:W-:Y:S02]  /*1a750*/  IMAD.MOV.U32 R111, RZ, RZ, R110 ;  /* 0x000000ffff6f7224 */ /* 0x000fe400078e006e */
[----:B------:R-:W-:-:S07]  /*1a760*/  IMAD.MOV.U32 R47, RZ, RZ, R46 ;  /* 0x000000ffff2f7224 */ /* 0x000fce00078e002e */
.L_x_8162:
[----:B------:R-:W-:Y:S05]  /*1a770*/  BSYNC.RECONVERGENT B1 ;  /* 0x0000000000017941 */ /* 0x000fea0003800200 */
.L_x_8160:
        /* <DEDUP_REMOVED lines=8> */
[----:B------:R-:W-:Y:S02]  /*1a800*/  ISETP.GE.OR P0, PT, R0, R109, P0 ;  /* 0x0000006d0000720c */ /* 0x000fe40000706670 */
[----:B------:R-:W-:-:S11]  /*1a810*/  MOV R46, R8 ;  /* 0x00000008002e7202 */ /* 0x000fd60000000f00 */
[----:B------:R-:W-:Y:S05]  /*1a820*/  @P0 BRA `(.L_x_8165) ;  /* 0x0000000000100947 */ /* 0x000fea0003800000 */
.L_x_8164:
[----:B------:R-:W-:Y:S01]  /*1a830*/  IMAD.MOV.U32 R9, RZ, RZ, R0 ;  /* 0x000000ffff097224 */ /* 0x000fe200078e0000 */
[----:B------:R-:W-:Y:S01]  /*1a840*/  MOV R110, R109 ;  /* 0x0000006d006e7202 */ /* 0x000fe20000000f00 */
[----:B------:R-:W-:Y:S02]  /*1a850*/  IMAD.MOV.U32 R11, RZ, RZ, R8 ;  /* 0x000000ffff0b7224 */ /* 0x000fe400078e0008 */
[----:B------:R-:W-:-:S07]  /*1a860*/  IMAD.MOV.U32 R46, RZ, RZ, R45 ;  /* 0x000000ffff2e7224 */ /* 0x000fce00078e002d */
.L_x_8165:
[----:B------:R-:W-:Y:S05]  /*1a870*/  BSYNC.RECONVERGENT B1 ;  /* 0x0000000000017941 */ /* 0x000fea0003800200 */
.L_x_8163:
        /* <DEDUP_REMOVED lines=11> */
.L_x_8167:
[----:B------:R-:W-:Y:S01]  /*1a930*/  MOV R0, R9 ;  /* 0x0000000900007202 */ /* 0x000fe20000000f00 */
[----:B------:R-:W-:Y:S01]  /*1a940*/  IMAD.MOV.U32 R8, RZ, RZ, R11 ;  /* 0x000000ffff087224 */ /* 0x000fe200078e000b */
[----:B------:R-:W-:Y:S01]  /*1a950*/  MOV R45, R44 ;  /* 0x0000002c002d7202 */ /* 0x000fe20000000f00 */
[----:B------:R-:W-:-:S07]  /*1a960*/  IMAD.MOV.U32 R109, RZ, RZ, R108 ;  /* 0x000000ffff6d7224 */ /* 0x000fce00078e006c */
.L_x_8168:
[----:B------:R-:W-:Y:S05]  /*1a970*/  BSYNC.RECONVERGENT B1 ;  /* 0x0000000000017941 */ /* 0x000fea0003800200 */
.L_x_8166:
        /* <DEDUP_REMOVED lines=11> */
.L_x_8170:
[----:B------:R-:W-:Y:S01]  /*1aa30*/  IMAD.MOV.U32 R9, RZ, RZ, R0 ;  /* 0x000000ffff097224 */ /* 0x000fe200078e0000 */
[----:B------:R-:W-:Y:S01]  /*1aa40*/  MOV R11, R8 ;  /* 0x00000008000b7202 */ /* 0x000fe20000000f00 */
[----:B------:R-:W-:Y:S02]  /*1aa50*/  IMAD.MOV.U32 R108, RZ, RZ, R115 ;  /* 0x000000ffff6c7224 */ /* 0x000fe400078e0073 */
[----:B------:R-:W-:-:S07]  /*1aa60*/  IMAD.MOV.U32 R44, RZ, RZ, R51 ;  /* 0x000000ffff2c7224 */ /* 0x000fce00078e0033 */
.L_x_8171:
[----:B------:R-:W-:Y:S05]  /*1aa70*/  BSYNC.RECONVERGENT B1 ;  /* 0x0000000000017941 */ /* 0x000fea0003800200 */
.L_x_8169:
        /* <DEDUP_REMOVED lines=11> */
.L_x_8173:
[----:B------:R-:W-:Y:S01]  /*1ab30*/  IMAD.MOV.U32 R0, RZ, RZ, R9 ;  /* 0x000000ffff007224 */ /* 0x000fe200078e0009 */
[----:B------:R-:W-:Y:S01]  /*1ab40*/  MOV R115, R114 ;  /* 0x0000007200737202 */ /* 0x000fe20000000f00 */
[----:B------:R-:W-:Y:S02]  /*1ab50*/  IMAD.MOV.U32 R8, RZ, RZ, R11 ;  /* 0x000000ffff087224 */ /* 0x000fe400078e000b */
[----:B------:R-:W-:-:S07]  /*1ab60*/  IMAD.MOV.U32 R51, RZ, RZ, R50 ;  /* 0x000000ffff337224 */ /* 0x000fce00078e0032 */
.L_x_8174:
[----:B------:R-:W-:Y:S05]  /*1ab70*/  BSYNC.RECONVERGENT B1 ;  /* 0x0000000000017941 */ /* 0x000fea0003800200 */
.L_x_8172:
        /* <DEDUP_REMOVED lines=11> */
.L_x_8176:
[----:B------:R-:W-:Y:S01]  /*1ac30*/  MOV R9, R0 ;  /* 0x0000000000097202 */ /* 0x000fe20000000f00 */
[----:B------:R-:W-:Y:S01]  /*1ac40*/  IMAD.MOV.U32 R11, RZ, RZ, R8 ;  /* 0x000000ffff0b7224 */ /* 0x000fe200078e0008 */
[----:B------:R-:W-:Y:S01]  /*1ac50*/  MOV R50, R49 ;  /* 0x0000003100327202 */ /* 0x000fe20000000f00 */
[----:B------:R-:W-:-:S07]  /*1ac60*/  IMAD.MOV.U32 R114, RZ, RZ, R113 ;  /* 0x000000ffff727224 */ /* 0x000fce00078e0071 */
.L_x_8177:
[----:B------:R-:W-:Y:S05]  /*1ac70*/  BSYNC.RECONVERGENT B1 ;  /* 0x0000000000017941 */ /* 0x000fea0003800200 */
.L_x_8175:
        /* <DEDUP_REMOVED lines=11> */
.L_x_8179:
[----:B------:R-:W-:Y:S01]  /*1ad30*/  IMAD.MOV.U32 R0, RZ, RZ, R9 ;  /* 0x000000ffff007224 */ /* 0x000fe200078e0009 */
[----:B------:R-:W-:Y:S01]  /*1ad40*/  MOV R8, R11 ;  /* 0x0000000b00087202 */ /* 0x000fe20000000f00 */
[----:B------:R-:W-:Y:S02]  /*1ad50*/  IMAD.MOV.U32 R113, RZ, RZ, R112 ;  /* 0x000000ffff717224 */ /* 0x000fe400078e0070 */
[----:B------:R-:W-:-:S07]  /*1ad60*/  IMAD.MOV.U32 R49, RZ, RZ, R48 ;  /* 0x000000ffff317224 */ /* 0x000fce00078e0030 */
.L_x_8180:
[----:B------:R-:W-:Y:S05]  /*1ad70*/  BSYNC.RECONVERGENT B1 ;  /* 0x0000000000017941 */ /* 0x000fea0003800200 */
.L_x_8178:
        /* <DEDUP_REMOVED lines=11> */
.L_x_8182:
[----:B------:R-:W-:Y:S01]  /*1ae30*/  IMAD.MOV.U32 R9, RZ, RZ, R0 ;  /* 0x000000ffff097224 */ /* 0x000fe200078e0000 */
[----:B------:R-:W-:Y:S01]  /*1ae40*/  MOV R112, R119 ;  /* 0x0000007700707202 */ /* 0x000fe20000000f00 */
[----:B------:R-:W-:Y:S02]  /*1ae50*/  IMAD.MOV.U32 R11, RZ, RZ, R8 ;  /* 0x000000ffff0b7224 */ /* 0x000fe400078e0008 */
[----:B------:R-:W-:-:S07]  /*1ae60*/  IMAD.MOV.U32 R48, RZ, RZ, R55 ;  /* 0x000000ffff307224 */ /* 0x000fce00078e0037 */
.L_x_8183:
[----:B------:R-:W-:Y:S05]  /*1ae70*/  BSYNC.RECONVERGENT B1 ;  /* 0x0000000000017941 */ /* 0x000fea0003800200 */
.L_x_8181:
        /* <DEDUP_REMOVED lines=11> */
.L_x_8185:
[----:B------:R-:W-:Y:S01]  /*1af30*/  MOV R0, R9 ;  /* 0x0000000900007202 */ /* 0x000fe20000000f00 */
[----:B------:R-:W-:Y:S01]  /*1af40*/  IMAD.MOV.U32 R8, RZ, RZ, R11 ;  /* 0x000000ffff087224 */ /* 0x000fe200078e000b */
[----:B------:R-:W-:Y:S01]  /*1af50*/  MOV R55, R54 ;  /* 0x0000003600377202 */ /* 0x000fe20000000f00 */
[----:B------:R-:W-:-:S07]  /*1af60*/  IMAD.MOV.U32 R119, RZ, RZ, R118 ;  /* 0x000000ffff777224 */ /* 0x000fce00078e0076 */
.L_x_8186:
[----:B------:R-:W-:Y:S05]  /*1af70*/  BSYNC.RECONVERGENT B1 ;  /* 0x0000000000017941 */ /* 0x000fea0003800200 */
.L_x_8184:
        /* <DEDUP_REMOVED lines=11> */
.L_x_8188:
[----:B------:R-:W-:Y:S01]  /*1b030*/  IMAD.MOV.U32 R9, RZ, RZ, R0 ;  /* 0x000000ffff097224 */ /* 0x000fe200078e0000 */
[----:B------:R-:W-:Y:S01]  /*1b040*/  MOV R11, R8 ;  /* 0x00000008000b7202 */ /* 0x000fe20000000f00 */
[----:B------:R-:W-:Y:S02]  /*1b050*/  IMAD.MOV.U32 R118, RZ, RZ, R117 ;  /* 0x000000ffff767224 */ /* 0x000fe400078e0075 */
[----:B------:R-:W-:-:S07]  /*1b060*/  IMAD.MOV.U32 R54, RZ, RZ, R53 ;  /* 0x000000ffff367224 */ /* 0x000fce00078e0035 */
.L_x_8189:
[----:B------:R-:W-:Y:S05]  /*1b070*/  BSYNC.RECONVERGENT B1 ;  /* 0x0000000000017941 */ /* 0x000fea0003800200 */
.L_x_8187:
        /* <DEDUP_REMOVED lines=11> */
.L_x_8191:
[----:B------:R-:W-:Y:S01]  /*1b130*/  IMAD.MOV.U32 R0, RZ, RZ, R9 ;  /* 0x000000ffff007224 */ /* 0x000fe200078e0009 */
[----:B------:R-:W-:Y:S01]  /*1b140*/  MOV R117, R116 ;  /* 0x0000007400757202 */ /* 0x000fe20000000f00 */
[----:B------:R-:W-:Y:S02]  /*1b150*/  IMAD.MOV.U32 R8, RZ, RZ, R11 ;  /* 0x000000ffff087224 */ /* 0x000fe400078e000b */
[----:B------:R-:W-:-:S07]  /*1b160*/  IMAD.MOV.U32 R53, RZ, RZ, R52 ;  /* 0x000000ffff357224 */ /* 0x000fce00078e0034 */
.L_x_8192:
[----:B------:R-:W-:Y:S05]  /*1b170*/  BSYNC.RECONVERGENT B1 ;  /* 0x0000000000017941 */ /* 0x000fea0003800200 */
.L_x_8190:
        /* <DEDUP_REMOVED lines=11> */
.L_x_8194:
[----:B------:R-:W-:Y:S01]  /*1b230*/  MOV R9, R0 ;  /* 0x0000000000097202 */ /* 0x000fe20000000f00 */
[----:B------:R-:W-:Y:S01]  /*1b240*/  IMAD.MOV.U32 R11, RZ, RZ, R8 ;  /* 0x000000ffff0b7224 */ /* 0x000fe200078e0008 */
[----:B------:R-:W-:Y:S01]  /*1b250*/  MOV R52, R59 ;  /* 0x0000003b00347202 */ /* 0x000fe20000000f00 */
[----:B------:R-:W-:-:S07]  /*1b260*/  IMAD.MOV.U32 R116, RZ, RZ, R123 ;  /* 0x000000ffff747224 */ /* 0x000fce00078e007b */
.L_x_8195:
[----:B------:R-:W-:Y:S05]  /*1b270*/  BSYNC.RECONVERGENT B1 ;  /* 0x0000000000017941 */ /* 0x000fea0003800200 */
.L_x_8193:
        /* <DEDUP_REMOVED lines=11> */
.L_x_8197:
[----:B------:R-:W-:Y:S01]  /*1b330*/  IMAD.MOV.U32 R0, RZ, RZ, R9 ;  /* 0x000000ffff007224 */ /* 0x000fe200078e0009 */
[----:B------:R-:W-:Y:S01]  /*1b340*/  MOV R8, R11 ;  /* 0x0000000b00087202 */ /* 0x000fe20000000f00 */
[----:B------:R-:W-:Y:S02]  /*1b350*/  IMAD.MOV.U32 R123, RZ, RZ, R122 ;  /* 0x000000ffff7b7224 */ /* 0x000fe400078e007a */
[----:B------:R-:W-:-:S07]  /*1b360*/  IMAD.MOV.U32 R59, RZ, RZ, R58 ;  /* 0x000000ffff3b7224 */ /* 0x000fce00078e003a */
.L_x_8198:
[----:B------:R-:W-:Y:S05]  /*1b370*/  BSYNC.RECONVERGENT B1 ;  /* 0x0000000000017941 */ /* 0x000fea0003800200 */
.L_x_8196:
        /* <DEDUP_REMOVED lines=11> */
.L_x_8200:
[----:B------:R-:W-:Y:S01]  /*1b430*/  IMAD.MOV.U32 R9, RZ, RZ, R0 ;  /* 0x000000ffff097224 */ /* 0x000fe200078e0000 */
[----:B------:R-:W-:Y:S01]  /*1b440*/  MOV R122, R121 ;  /* 0x00000079007a7202 */ /* 0x000fe20000000f00 */
[----:B------:R-:W-:Y:S02]  /*1b450*/  IMAD.MOV.U32 R11, RZ, RZ, R8 ;  /* 0x000000ffff0b7224 */ /* 0x000fe400078e0008 */
[----:B------:R-:W-:-:S07]  /*1b460*/  IMAD.MOV.U32 R58, RZ, RZ, R57 ;  /* 0x000000ffff3a7224 */ /* 0x000fce00078e0039 */
.L_x_8201:
[----:B------:R-:W-:Y:S05]  /*1b470*/  BSYNC.RECONVERGENT B1 ;  /* 0x0000000000017941 */ /* 0x000fea0003800200 */
.L_x_8199:
        /* <DEDUP_REMOVED lines=11> */
.L_x_8203:
[----:B------:R-:W-:Y:S01]  /*1b530*/  MOV R0, R9 ;  /* 0x0000000900007202 */ /* 0x000fe20000000f00 */
[----:B------:R-:W-:Y:S01]  /*1b540*/  IMAD.MOV.U32 R8, RZ, RZ, R11 ;  /* 0x000000ffff087224 */ /* 0x000fe200078e000b */
[----:B------:R-:W-:Y:S01]  /*1b550*/  MOV R57, R56 ;  /* 0x0000003800397202 */ /* 0x000fe20000000f00 */
[----:B------:R-:W-:-:S07]  /*1b560*/  IMAD.MOV.U32 R121, RZ, RZ, R120 ;  /* 0x000000ffff797224 */ /* 0x000fce00078e0078 */
.L_x_8204:
[----:B------:R-:W-:Y:S05]  /*1b570*/  BSYNC.RECONVERGENT B1 ;  /* 0x0000000000017941 */ /* 0x000fea0003800200 */
.L_x_8202:
        /* <DEDUP_REMOVED lines=11> */
.L_x_8206:
[----:B------:R-:W-:Y:S01]  /*1b630*/  IMAD.MOV.U32 R9, RZ, RZ, R0 ;  /* 0x000000ffff097224 */ /* 0x000fe200078e0000 */
[----:B------:R-:W-:Y:S01]  /*1b640*/  MOV R11, R8 ;  /* 0x00000008000b7202 */ /* 0x000fe20000000f00 */
[----:B------:R-:W-:Y:S02]  /*1b650*/  IMAD.MOV.U32 R120, RZ, RZ, R127 ;  /* 0x000000ffff787224 */ /* 0x000fe400078e007f */
[----:B------:R-:W-:-:S07]  /*1b660*/  IMAD.MOV.U32 R56, RZ, RZ, R63 ;  /* 0x000000ffff387224 */ /* 0x000fce00078e003f */
.L_x_8207:
[----:B------:R-:W-:Y:S05]  /*1b670*/  BSYNC.RECONVERGENT B1 ;  /* 0x0000000000017941 */ /* 0x000fea0003800200 */
.L_x_8205:
        /* <DEDUP_REMOVED lines=11> */
.L_x_8209:
[----:B------:R-:W-:Y:S01]  /*1b730*/  IMAD.MOV.U32 R0, RZ, RZ, R9 ;  /* 0x000000ffff007224 */ /* 0x000fe200078e0009 */
[----:B------:R-:W-:Y:S01]  /*1b740*/  MOV R127, R126 ;  /* 0x0000007e007f7202 */ /* 0x000fe20000000f00 */
[----:B------:R-:W-:Y:S02]  /*1b750*/  IMAD.MOV.U32 R8, RZ, RZ, R11 ;  /* 0x000000ffff087224 */ /* 0x000fe400078e000b */
[----:B------:R-:W-:-:S07]  /*1b760*/  IMAD.MOV.U32 R63, RZ, RZ, R62 ;  /* 0x000000ffff3f7224 */ /* 0x000fce00078e003e */
.L_x_8210:
[----:B------:R-:W-:Y:S05]  /*1b770*/  BSYNC.RECONVERGENT B1 ;  /* 0x0000000000017941 */ /* 0x000fea0003800200 */
.L_x_8208:
        /* <DEDUP_REMOVED lines=11> */
.L_x_8212:
[----:B------:R-:W-:Y:S01]  /*1b830*/  MOV R9, R0 ;  /* 0x0000000000097202 */ /* 0x000fe20000000f00 */
[----:B------:R-:W-:Y:S01]  /*1b840*/  IMAD.MOV.U32 R11, RZ, RZ, R8 ;  /* 0x000000ffff0b7224 */ /* 0x000fe200078e0008 */
[----:B------:R-:W-:Y:S01]  /*1b850*/  MOV R62, R61 ;  /* 0x0000003d003e7202 */ /* 0x000fe20000000f00 */
[----:B------:R-:W-:-:S07]  /*1b860*/  IMAD.MOV.U32 R126, RZ, RZ, R125 ;  /* 0x000000ffff7e7224 */ /* 0x000fce00078e007d */
.L_x_8213:
[----:B------:R-:W-:Y:S05]  /*1b870*/  BSYNC.RECONVERGENT B1 ;  /* 0x0000000000017941 */ /* 0x000fea0003800200 */
.L_x_8211:
        /* <DEDUP_REMOVED lines=11> */
.L_x_8215:
[----:B------:R-:W-:Y:S01]  /*1b930*/  IMAD.MOV.U32 R0, RZ, RZ, R9 ;  /* 0x000000ffff007224 */ /* 0x000fe200078e0009 */
[----:B------:R-:W-:Y:S01]  /*1b940*/  MOV R8, R11 ;  /* 0x0000000b00087202 */ /* 0x000fe20000000f00 */
[----:B------:R-:W-:Y:S02]  /*1b950*/  IMAD.MOV.U32 R125, RZ, RZ, R124 ;  /* 0x000000ffff7d7224 */ /* 0x000fe400078e007c */
[----:B------:R-:W-:-:S07]  /*1b960*/  IMAD.MOV.U32 R61, RZ, RZ, R60 ;  /* 0x000000ffff3d7224 */ /* 0x000fce00078e003c */
.L_x_8216:
[----:B------:R-:W-:Y:S05]  /*1b970*/  BSYNC.RECONVERGENT B1 ;  /* 0x0000000000017941 */ /* 0x000fea0003800200 */
.L_x_8214:
        /* <DEDUP_REMOVED lines=11> */
.L_x_8218:
[----:B------:R-:W-:Y:S01]  /*1ba30*/  IMAD.MOV.U32 R9, RZ, RZ, R0 ;  /* 0x000000ffff097224 */ /* 0x000fe200078e0000 */
[----:B------:R-:W-:Y:S01]  /*1ba40*/  MOV R124, R131 ;  /* 0x00000083007c7202 */ /* 0x000fe20000000f00 */
[----:B------:R-:W-:Y:S02]  /*1ba50*/  IMAD.MOV.U32 R11, RZ, RZ, R8 ;  /* 0x000000ffff0b7224 */ /* 0x000fe400078e0008 */
[----:B------:R-:W-:-:S07]  /*1ba60*/  IMAD.MOV.U32 R60, RZ, RZ, R67 ;  /* 0x000000ffff3c7224 */ /* 0x000fce00078e0043 */
.L_x_8219:
[----:B------:R-:W-:Y:S05]  /*1ba70*/  BSYNC.RECONVERGENT B1 ;  /* 0x0000000000017941 */ /* 0x000fea0003800200 */
.L_x_8217:
        /* <DEDUP_REMOVED lines=11> */
.L_x_8221:
[----:B------:R-:W-:Y:S01]  /*1bb30*/  MOV R0, R9 ;  /* 0x0000000900007202 */ /* 0x000fe20000000f00 */
[----:B------:R-:W-:Y:S01]  /*1bb40*/  IMAD.MOV.U32 R8, RZ, RZ, R11 ;  /* 0x000000ffff087224 */ /* 0x000fe200078e000b */
[----:B------:R-:W-:Y:S01]  /*1bb50*/  MOV R67, R66 ;  /* 0x0000004200437202 */ /* 0x000fe20000000f00 */
[----:B------:R-:W-:-:S07]  /*1bb60*/  IMAD.MOV.U32 R131, RZ, RZ, R130 ;  /* 0x000000ffff837224 */ /* 0x000fce00078e0082 */
.L_x_8222:
[----:B------:R-:W-:Y:S05]  /*1bb70*/  BSYNC.RECONVERGENT B1 ;  /* 0x0000000000017941 */ /* 0x000fea0003800200 */
.L_x_8220:
        /* <DEDUP_REMOVED lines=11> */
.L_x_8224:
[----:B------:R-:W-:Y:S01]  /*1bc30*/  IMAD.MOV.U32 R9, RZ, RZ, R0 ;  /* 0x000000ffff097224 */ /* 0x000fe200078e0000 */
[----:B------:R-:W-:Y:S01]  /*1bc40*/  MOV R11, R8 ;  /* 0x00000008000b7202 */ /* 0x000fe20000000f00 */
[----:B------:R-:W-:Y:S02]  /*1bc50*/  IMAD.MOV.U32 R130, RZ, RZ, R129 ;  /* 0x000000ffff827224 */ /* 0x000fe400078e0081 */
[----:B------:R-:W-:-:S07]  /*1bc60*/  IMAD.MOV.U32 R66, RZ, RZ, R65 ;  /* 0x000000ffff427224 */ /* 0x000fce00078e0041 */
.L_x_8225:
[----:B------:R-:W-:Y:S05]  /*1bc70*/  BSYNC.RECONVERGENT B1 ;  /* 0x0000000000017941 */ /* 0x000fea0003800200 */
.L_x_8223:
        /* <DEDUP_REMOVED lines=11> */
.L_x_8227:
[----:B------:R-:W-:Y:S01]  /*1bd30*/  IMAD.MOV.U32 R0, RZ, RZ, R9 ;  /* 0x000000ffff007224 */ /* 0x000fe200078e0009 */
[----:B------:R-:W-:Y:S01]  /*1bd40*/  MOV R129, R128 ;  /* 0x0000008000817202 */ /* 0x000fe20000000f00 */
[----:B------:R-:W-:Y:S02]  /*1bd50*/  IMAD.MOV.U32 R8, RZ, RZ, R11 ;  /* 0x000000ffff087224 */ /* 0x000fe400078e000b */
[----:B------:R-:W-:-:S07]  /*1bd60*/  IMAD.MOV.U32 R65, RZ, RZ, R64 ;  /* 0x000000ffff417224 */ /* 0x000fce00078e0040 */
.L_x_8228:
[----:B------:R-:W-:Y:S05]  /*1bd70*/  BSYNC.RECONVERGENT B1 ;  /* 0x0000000000017941 */ /* 0x000fea0003800200 */
.L_x_8226:
        /* <DEDUP_REMOVED lines=11> */
.L_x_8230:
[----:B------:R-:W-:Y:S01]  /*1be30*/  MOV R9, R0 ;  /* 0x0000000000097202 */ /* 0x000fe20000000f00 */
[----:B------:R-:W-:Y:S01]  /*1be40*/  IMAD.MOV.U32 R11, RZ, RZ, R8 ;  /* 0x000000ffff0b7224 */ /* 0x000fe200078e0008 */
[----:B------:R-:W-:Y:S01]  /*1be50*/  MOV R64, R71 ;  /* 0x0000004700407202 */ /* 0x000fe20000000f00 */
[----:B------:R-:W-:-:S07]  /*1be60*/  IMAD.MOV.U32 R128, RZ, RZ, R135 ;  /* 0x000000ffff807224 */ /* 0x000fce00078e0087 */
.L_x_8231:
[----:B------:R-:W-:Y:S05]  /*1be70*/  BSYNC.RECONVERGENT B1 ;  /* 0x0000000000017941 */ /* 0x000fea0003800200 */
.L_x_8229:
        /* <DEDUP_REMOVED lines=11> */
.L_x_8233:
[----:B------:R-:W-:Y:S01]  /*1bf30*/  IMAD.MOV.U32 R0, RZ, RZ, R9 ;  /* 0x000000ffff007224 */ /* 0x000fe200078e0009 */
[----:B------:R-:W-:Y:S01]  /*1bf40*/  MOV R8, R11 ;  /* 0x0000000b00087202 */ /* 0x000fe20000000f00 */
[----:B------:R-:W-:Y:S02]  /*1bf50*/  IMAD.MOV.U32 R135, RZ, RZ, R134 ;  /* 0x000000ffff877224 */ /* 0x000fe400078e0086 */
[----:B------:R-:W-:-:S07]  /*1bf60*/  IMAD.MOV.U32 R71, RZ, RZ, R70 ;  /* 0x000000ffff477224 */ /* 0x000fce00078e0046 */
.L_x_8234:
[----:B------:R-:W-:Y:S05]  /*1bf70*/  BSYNC.RECONVERGENT B1 ;  /* 0x0000000000017941 */ /* 0x000fea0003800200 */
.L_x_8232:
        /* <DEDUP_REMOVED lines=11> */
.L_x_8236:
[----:B------:R-:W-:Y:S01]  /*1c030*/  IMAD.MOV.U32 R9, RZ, RZ, R0 ;  /* 0x000000ffff097224 */ /* 0x000fe200078e0000 */
[----:B------:R-:W-:Y:S01]  /*1c040*/  MOV R134, R133 ;  /* 0x0000008500867202 */ /* 0x000fe20000000f00 */
[----:B------:R-:W-:Y:S02]  /*1c050*/  IMAD.MOV.U32 R11, RZ, RZ, R8 ;  /* 0x000000ffff0b7224 */ /* 0x000fe400078e0008 */
[----:B------:R-:W-:-:S07]  /*1c060*/  IMAD.MOV.U32 R70, RZ, RZ, R69 ;  /* 0x000000ffff467224 */ /* 0x000fce00078e0045 */
.L_x_8237:
[----:B------:R-:W-:Y:S05]  /*1c070*/  BSYNC.RECONVERGENT B1 ;  /* 0x0000000000017941 */ /* 0x000fea0003800200 */
.L_x_8235:
        /* <DEDUP_REMOVED lines=11> */
.L_x_8239:
[----:B------:R-:W-:Y:S01]  /*1c130*/  MOV R0, R9 ;  /* 0x0000000900007202 */ /* 0x000fe20000000f00 */
[----:B------:R-:W-:Y:S01]  /*1c140*/  IMAD.MOV.U32 R8, RZ, RZ, R11 ;  /* 0x000000ffff087224 */ /* 0x000fe200078e000b */
[----:B------:R-:W-:Y:S01]  /*1c150*/  MOV R69, R68 ;  /* 0x0000004400457202 */ /* 0x000fe20000000f00 */
[----:B------:R-:W-:-:S07]  /*1c160*/  IMAD.MOV.U32 R133, RZ, RZ, R132 ;  /* 0x000000ffff857224 */ /* 0x000fce00078e0084 */
.L_x_8240:
[----:B------:R-:W-:Y:S05]  /*1c170*/  BSYNC.RECONVERGENT B1 ;  /* 0x0000000000017941 */ /* 0x000fea0003800200 */
.L_x_8238:
        /* <DEDUP_REMOVED lines=11> */
.L_x_8242:
[----:B------:R-:W-:Y:S01]  /*1c230*/  IMAD.MOV.U32 R9, RZ, RZ, R0 ;  /* 0x000000ffff097224 */ /* 0x000fe200078e0000 */
[----:B------:R-:W-:Y:S01]  /*1c240*/  MOV R11, R8 ;  /* 0x00000008000b7202 */ /* 0x000fe20000000f00 */
[----:B------:R-:W-:Y:S02]  /*1c250*/  IMAD.MOV.U32 R132, RZ, RZ, R139 ;  /* 0x000000ffff847224 */ /* 0x000fe400078e008b */
[----:B------:R-:W-:-:S07]  /*1c260*/  IMAD.MOV.U32 R68, RZ, RZ, R75 ;  /* 0x000000ffff447224 */ /* 0x000fce00078e004b */
.L_x_8243:
[----:B------:R-:W-:Y:S05]  /*1c270*/  BSYNC.RECONVERGENT B1 ;  /* 0x0000000000017941 */ /* 0x000fea0003800200 */
.L_x_8241:
        /* <DEDUP_REMOVED lines=11> */
.L_x_8245:
[----:B------:R-:W-:Y:S01]  /*1c330*/  IMAD.MOV.U32 R0, RZ, RZ, R9 ;  /* 0x000000ffff007224 */ /* 0x000fe200078e0009 */
[----:B------:R-:W-:Y:S01]  /*1c340*/  MOV R139, R138 ;  /* 0x0000008a008b7202 */ /* 0x000fe20000000f00 */
[----:B------:R-:W-:Y:S02]  /*1c350*/  IMAD.MOV.U32 R8, RZ, RZ, R11 ;  /* 0x000000ffff087224 */ /* 0x000fe400078e000b */
[----:B------:R-:W-:-:S07]  /*1c360*/  IMAD.MOV.U32 R75, RZ, RZ, R74 ;  /* 0x000000ffff4b7224 */ /* 0x000fce00078e004a */
.L_x_8246:
[----:B------:R-:W-:Y:S05]  /*1c370*/  BSYNC.RECONVERGENT B1 ;  /* 0x0000000000017941 */ /* 0x000fea0003800200 */
.L_x_8244:
        /* <DEDUP_REMOVED lines=11> */
.L_x_8248:
[----:B------:R-:W-:Y:S01]  /*1c430*/  MOV R9, R0 ;  /* 0x0000000000097202 */ /* 0x000fe20000000f00 */
[----:B------:R-:W-:Y:S01]  /*1c440*/  IMAD.MOV.U32 R11, RZ, RZ, R8 ;  /* 0x000000ffff0b7224 */ /* 0x000fe200078e0008 */
[----:B------:R-:W-:Y:S01]  /*1c450*/  MOV R74, R73 ;  /* 0x00000049004a7202 */ /* 0x000fe20000000f00 */
[----:B------:R-:W-:-:S07]  /*1c460*/  IMAD.MOV.U32 R138, RZ, RZ, R137 ;  /* 0x000000ffff8a7224 */ /* 0x000fce00078e0089 */
.L_x_8249:
[----:B------:R-:W-:Y:S05]  /*1c470*/  BSYNC.RECONVERGENT B1 ;  /* 0x0000000000017941 */ /* 0x000fea0003800200 */
.L_x_8247:
        /* <DEDUP_REMOVED lines=11> */
.L_x_8251:
[----:B------:R-:W-:Y:S01]  /*1c530*/  IMAD.MOV.U32 R0, RZ, RZ, R9 ;  /* 0x000000ffff007224 */ /* 0x000fe200078e0009 */
[----:B------:R-:W-:Y:S01]  /*1c540*/  MOV R8, R11 ;  /* 0x0000000b00087202 */ /* 0x000fe20000000f00 */
[----:B------:R-:W-:Y:S02]  /*1c550*/  IMAD.MOV.U32 R137, RZ, RZ, R136 ;  /* 0x000000ffff897224 */ /* 0x000fe400078e0088 */
[----:B------:R-:W-:-:S07]  /*1c560*/  IMAD.MOV.U32 R73, RZ, RZ, R72 ;  /* 0x000000ffff497224 */ /* 0x000fce00078e0048 */
.L_x_8252:
[----:B------:R-:W-:Y:S05]  /*1c570*/  BSYNC.RECONVERGENT B1 ;  /* 0x0000000000017941 */ /* 0x000fea0003800200 */
.L_x_8250:
        /* <DEDUP_REMOVED lines=11> */
.L_x_8254:
[----:B------:R-:W-:Y:S01]  /*1c630*/  IMAD.MOV.U32 R9, RZ, RZ, R0 ;  /* 0x000000ffff097224 */ /* 0x000fe200078e0000 */
[----:B------:R-:W-:Y:S01]  /*1c640*/  MOV R136, R143 ;  /* 0x0000008f00887202 */ /* 0x000fe20000000f00 */
[----:B------:R-:W-:Y:S02]  /*1c650*/  IMAD.MOV.U32 R11, RZ, RZ, R8 ;  /* 0x000000ffff0b7224 */ /* 0x000fe400078e0008 */
[----:B------:R-:W-:-:S07]  /*1c660*/  IMAD.MOV.U32 R72, RZ, RZ, R79 ;  /* 0x000000ffff487224 */ /* 0x000fce00078e004f */
.L_x_8255:
[----:B------:R-:W-:Y:S05]  /*1c670*/  BSYNC.RECONVERGENT B1 ;  /* 0x0000000000017941 */ /* 0x000fea0003800200 */
.L_x_8253:
        /* <DEDUP_REMOVED lines=11> */
.L_x_8257:
[----:B------:R-:W-:Y:S01]  /*1c730*/  MOV R0, R9 ;  /* 0x0000000900007202 */ /* 0x000fe20000000f00 */
[----:B------:R-:W-:Y:S01]  /*1c740*/  IMAD.MOV.U32 R8, RZ, RZ, R11 ;  /* 0x000000ffff087224 */ /* 0x000fe200078e000b */
[----:B------:R-:W-:Y:S01]  /*1c750*/  MOV R79, R78 ;  /* 0x0000004e004f7202 */ /* 0x000fe20000000f00 */
[----:B------:R-:W-:-:S07]  /*1c760*/  IMAD.MOV.U32 R143, RZ, RZ, R142 ;  /* 0x000000ffff8f7224 */ /* 0x000fce00078e008e */
.L_x_8258:
[----:B------:R-:W-:Y:S05]  /*1c770*/  BSYNC.RECONVERGENT B1 ;  /* 0x0000000000017941 */ /* 0x000fea0003800200 */
.L_x_8256:
        /* <DEDUP_REMOVED lines=11> */
.L_x_8260:
[----:B------:R-:W-:Y:S01]  /*1c830*/  IMAD.MOV.U32 R9, RZ, RZ, R0 ;  /* 0x000000ffff097224 */ /* 0x000fe200078e0000 */
[----:B------:R-:W-:Y:S01]  /*1c840*/  MOV R11, R8 ;  /* 0x00000008000b7202 */ /* 0x000fe20000000f00 */
[----:B------:R-:W-:Y:S02]  /*1c850*/  IMAD.MOV.U32 R142, RZ, RZ, R141 ;  /* 0x000000ffff8e7224 */ /* 0x000fe400078e008d */
[----:B------:R-:W-:-:S07]  /*1c860*/  IMAD.MOV.U32 R78, RZ, RZ, R77 ;  /* 0x000000ffff4e7224 */ /* 0x000fce00078e004d */
.L_x_8261:
[----:B------:R-:W-:Y:S05]  /*1c870*/  BSYNC.RECONVERGENT B1 ;  /* 0x0000000000017941 */ /* 0x000fea0003800200 */
.L_x_8259:
        /* <DEDUP_REMOVED lines=11> */
.L_x_8263:
[----:B------:R-:W-:Y:S01]  /*1c930*/  IMAD.MOV.U32 R0, RZ, RZ, R9 ;  /* 0x000000ffff007224 */ /* 0x000fe200078e0009 */
[----:B------:R-:W-:Y:S01]  /*1c940*/  MOV R141, R140 ;  /* 0x0000008c008d7202 */ /* 0x000fe20000000f00 */
[----:B------:R-:W-:Y:S02]  /*1c950*/  IMAD.MOV.U32 R8, RZ, RZ, R11 ;  /* 0x000000ffff087224 */ /* 0x000fe400078e000b */
[----:B------:R-:W-:-:S07]  /*1c960*/  IMAD.MOV.U32 R77, RZ, RZ, R76 ;  /* 0x000000ffff4d7224 */ /* 0x000fce00078e004c */
.L_x_8264:
[----:B------:R-:W-:Y:S05]  /*1c970*/  BSYNC.RECONVERGENT B1 ;  /* 0x0000000000017941 */ /* 0x000fea0003800200 */
.L_x_8262:
        /* <DEDUP_REMOVED lines=11> */
.L_x_8266:
[----:B------:R-:W-:Y:S01]  /*1ca30*/  MOV R9, R0 ;  /* 0x0000000000097202 */ /* 0x000fe20000000f00 */
[----:B------:R-:W-:Y:S01]  /*1ca40*/  IMAD.MOV.U32 R11, RZ, RZ, R8 ;  /* 0x000000ffff0b7224 */ /* 0x000fe200078e0008 */
[----:B------:R-:W-:Y:S01]  /*1ca50*/  MOV R76, R83 ;  /* 0x00000053004c7202 */ /* 0x000fe20000000f00 */
[----:B------:R-:W-:-:S07]  /*1ca60*/  IMAD.MOV.U32 R140, RZ, RZ, R147 ;  /* 0x000000ffff8c7224 */ /* 0x000fce00078e0093 */
.L_x_8267:
[----:B------:R-:W-:Y:S05]  /*1ca70*/  BSYNC.RECONVERGENT B1 ;  /* 0x0000000000017941 */ /* 0x000fea0003800200 */
.L_x_8265:
        /* <DEDUP_REMOVED lines=11> */
.L_x_8269:
[----:B------:R-:W-:Y:S01]  /*1cb30*/  IMAD.MOV.U32 R0, RZ, RZ, R9 ;  /* 0x000000ffff007224 */ /* 0x000fe200078e0009 */
[----:B------:R-:W-:Y:S01]  /*1cb40*/  MOV R8, R11 ;  /* 0x0000000b00087202 */ /* 0x000fe20000000f00 */
[----:B------:R-:W-:Y:S02]  /*1cb50*/  IMAD.MOV.U32 R147, RZ, RZ, R146 ;  /* 0x000000ffff937224 */ /* 0x000fe400078e0092 */
[----:B------:R-:W-:-:S07]  /*1cb60*/  IMAD.MOV.U32 R83, RZ, RZ, R82 ;  /* 0x000000ffff537224 */ /* 0x000fce00078e0052 */
.L_x_8270:
[----:B------:R-:W-:Y:S05]  /*1cb70*/  BSYNC.RECONVERGENT B1 ;  /* 0x0000000000017941 */ /* 0x000fea0003800200 */
.L_x_8268:
        /* <DEDUP_REMOVED lines=11> */
.L_x_8272:
[----:B------:R-:W-:Y:S01]  /*1cc30*/  IMAD.MOV.U32 R9, RZ, RZ, R0 ;  /* 0x000000ffff097224 */ /* 0x000fe200078e0000 */
[----:B------:R-:W-:Y:S01]  /*1cc40*/  MOV R146, R145 ;  /* 0x0000009100927202 */ /* 0x000fe20000000f00 */
[----:B------:R-:W-:Y:S02]  /*1cc50*/  IMAD.MOV.U32 R11, RZ, RZ, R8 ;  /* 0x000000ffff0b7224 */ /* 0x000fe400078e0008 */
[----:B------:R-:W-:-:S07]  /*1cc60*/  IMAD.MOV.U32 R82, RZ, RZ, R81 ;  /* 0x000000ffff527224 */ /* 0x000fce00078e0051 */
.L_x_8273:
[----:B------:R-:W-:Y:S05]  /*1cc70*/  BSYNC.RECONVERGENT B1 ;  /* 0x0000000000017941 */ /* 0x000fea0003800200 */
.L_x_8271:
        /* <DEDUP_REMOVED lines=11> */
.L_x_8275:
[----:B------:R-:W-:Y:S01]  /*1cd30*/  MOV R0, R9 ;  /* 0x0000000900007202 */ /* 0x000fe20000000f00 */
[----:B------:R-:W-:Y:S01]  /*1cd40*/  IMAD.MOV.U32 R8, RZ, RZ, R11 ;  /* 0x000000ffff087224 */ /* 0x000fe200078e000b */
[----:B------:R-:W-:Y:S01]  /*1cd50*/  MOV R81, R80 ;  /* 0x0000005000517202 */ /* 0x000fe20000000f00 */
[----:B------:R-:W-:-:S07]  /*1cd60*/  IMAD.MOV.U32 R145, RZ, RZ, R144 ;  /* 0x000000ffff917224 */ /* 0x000fce00078e0090 */
.L_x_8276:
[----:B------:R-:W-:Y:S05]  /*1cd70*/  BSYNC.RECONVERGENT B1 ;  /* 0x0000000000017941 */ /* 0x000fea0003800200 */
.L_x_8274:
        /* <DEDUP_REMOVED lines=11> */
.L_x_8278:
[----:B------:R-:W-:Y:S01]  /*1ce30*/  IMAD.MOV.U32 R9, RZ, RZ, R0 ;  /* 0x000000ffff097224 */ /* 0x000fe200078e0000 */
[----:B------:R-:W-:Y:S01]  /*1ce40*/  MOV R11, R8 ;  /* 0x00000008000b7202 */ /* 0x000fe20000000f00 */
[----:B------:R-:W-:Y:S02]  /*1ce50*/  IMAD.MOV.U32 R144, RZ, RZ, R151 ;  /* 0x000000ffff907224 */ /* 0x000fe400078e0097 */
[----:B------:R-:W-:-:S07]  /*1ce60*/  IMAD.MOV.U32 R80, RZ, RZ, R87 ;  /* 0x000000ffff507224 */ /* 0x000fce00078e0057 */
.L_x_8279:
[----:B------:R-:W-:Y:S05]  /*1ce70*/  BSYNC.RECONVERGENT B1 ;  /* 0x0000000000017941 */ /* 0x000fea0003800200 */
.L_x_8277:
        /* <DEDUP_REMOVED lines=11> */
.L_x_8281:
[----:B------:R-:W-:Y:S01]  /*1cf30*/  IMAD.MOV.U32 R0, RZ, RZ, R9 ;  /* 0x000000ffff007224 */ /* 0x000fe200078e0009 */
[----:B------:R-:W-:Y:S01]  /*1cf40*/  MOV R151, R150 ;  /* 0x0000009600977202 */ /* 0x000fe20000000f00 */
[----:B------:R-:W-:Y:S02]  /*1cf50*/  IMAD.MOV.U32 R8, RZ, RZ, R11 ;  /* 0x000000ffff087224 */ /* 0x000fe400078e000b */
[----:B------:R-:W-:-:S07]  /*1cf60*/  IMAD.MOV.U32 R87, RZ, RZ, R86 ;  /* 0x000000ffff577224 */ /* 0x000fce00078e0056 */
.L_x_8282:
[----:B------:R-:W-:Y:S05]  /*1cf70*/  BSYNC.RECONVERGENT B1 ;  /* 0x0000000000017941 */ /* 0x000fea0003800200 */
.L_x_8280:
        /* <DEDUP_REMOVED lines=11> */
.L_x_8284:
[----:B------:R-:W-:Y:S01]  /*1d030*/  MOV R9, R0 ;  /* 0x0000000000097202 */ /* 0x000fe20000000f00 */
[----:B------:R-:W-:Y:S01]  /*1d040*/  IMAD.MOV.U32 R11, RZ, RZ, R8 ;  /* 0x000000ffff0b7224 */ /* 0x000fe200078e0008 */
[----:B------:R-:W-:Y:S01]  /*1d050*/  MOV R86, R85 ;  /* 0x0000005500567202 */ /* 0x000fe20000000f00 */
[----:B------:R-:W-:-:S07]  /*1d060*/  IMAD.MOV.U32 R150, RZ, RZ, R149 ;  /* 0x000000ffff967224 */ /* 0x000fce00078e0095 */
.L_x_8285:
[----:B------:R-:W-:Y:S05]  /*1d070*/  BSYNC.RECONVERGENT B1 ;  /* 0x0000000000017941 */ /* 0x000fea0003800200 */
.L_x_8283:
        /* <DEDUP_REMOVED lines=11> */
.L_x_8287:
[----:B------:R-:W-:Y:S01]  /*1d130*/  IMAD.MOV.U32 R0, RZ, RZ, R9 ;  /* 0x000000ffff007224 */ /* 0x000fe200078e0009 */
[----:B------:R-:W-:Y:S01]  /*1d140*/  MOV R8, R11 ;  /* 0x0000000b00087202 */ /* 0x000fe20000000f00 */
[----:B------:R-:W-:Y:S02]  /*1d150*/  IMAD.MOV.U32 R149, RZ, RZ, R148 ;  /* 0x000000ffff957224 */ /* 0x000fe400078e0094 */
[----:B------:R-:W-:-:S07]  /*1d160*/  IMAD.MOV.U32 R85, RZ, RZ, R84 ;  /* 0x000000ffff557224 */ /* 0x000fce00078e0054 */
.L_x_8288:
[----:B------:R-:W-:Y:S05]  /*1d170*/  BSYNC.RECONVERGENT B1 ;  /* 0x0000000000017941 */ /* 0x000fea0003800200 */
.L_x_8286:
        /* <DEDUP_REMOVED lines=11> */
.L_x_8290:
[----:B------:R-:W-:Y:S01]  /*1d230*/  IMAD.MOV.U32 R9, RZ, RZ, R0 ;  /* 0x000000ffff097224 */ /* 0x000fe200078e0000 */
[----:B------:R-:W-:Y:S01]  /*1d240*/  MOV R148, R155 ;  /* 0x0000009b00947202 */ /* 0x000fe20000000f00 */
[----:B------:R-:W-:Y:S02]  /*1d250*/  IMAD.MOV.U32 R11, RZ, RZ, R8 ;  /* 0x000000ffff0b7224 */ /* 0x000fe400078e0008 */
[----:B------:R-:W-:-:S07]  /*1d260*/  IMAD.MOV.U32 R84, RZ, RZ, R91 ;  /* 0x000000ffff547224 */ /* 0x000fce00078e005b */
.L_x_8291:
[----:B------:R-:W-:Y:S05]  /*1d270*/  BSYNC.RECONVERGENT B1 ;  /* 0x0000000000017941 */ /* 0x000fea0003800200 */
.L_x_8289:
        /* <DEDUP_REMOVED lines=11> */
.L_x_8293:
[----:B------:R-:W-:Y:S01]  /*1d330*/  MOV R0, R9 ;  /* 0x0000000900007202 */ /* 0x000fe20000000f00 */
[----:B------:R-:W-:Y:S01]  /*1d340*/  IMAD.MOV.U32 R8, RZ, RZ, R11 ;  /* 0x000000ffff087224 */ /* 0x000fe200078e000b */
[----:B------:R-:W-:Y:S01]  /*1d350*/  MOV R91, R90 ;  /* 0x0000005a005b7202 */ /* 0x000fe20000000f00 */
[----:B------:R-:W-:-:S07]  /*1d360*/  IMAD.MOV.U32 R155, RZ, RZ, R154 ;  /* 0x000000ffff9b7224 */ /* 0x000fce00078e009a */
.L_x_8294:
[----:B------:R-:W-:Y:S05]  /*1d370*/  BSYNC.RECONVERGENT B1 ;  /* 0x0000000000017941 */ /* 0x000fea0003800200 */
.L_x_8292:
        /* <DEDUP_REMOVED lines=11> */
.L_x_8296:
[----:B------:R-:W-:Y:S01]  /*1d430*/  IMAD.MOV.U32 R9, RZ, RZ, R0 ;  /* 0x000000ffff097224 */ /* 0x000fe200078e0000 */
[----:B------:R-:W-:Y:S01]  /*1d440*/  MOV R11, R8 ;  /* 0x00000008000b7202 */ /* 0x000fe20000000f00 */
[----:B------:R-:W-:Y:S02]  /*1d450*/  IMAD.MOV.U32 R154, RZ, RZ, R153 ;  /* 0x000000ffff9a7224 */ /* 0x000fe400078e0099 */
[----:B------:R-:W-:-:S07]  /*1d460*/  IMAD.MOV.U32 R90, RZ, RZ, R89 ;  /* 0x000000ffff5a7224 */ /* 0x000fce00078e0059 */
.L_x_8297:
[----:B------:R-:W-:Y:S05]  /*1d470*/  BSYNC.RECONVERGENT B1 ;  /* 0x0000000000017941 */ /* 0x000fea0003800200 */
.L_x_8295:
        /* <DEDUP_REMOVED lines=11> */
.L_x_8299:
[----:B------:R-:W-:Y:S01]  /*1d530*/  IMAD.MOV.U32 R0, RZ, RZ, R9 ;  /* 0x000000ffff007224 */ /* 0x000fe200078e0009 */
[----:B------:R-:W-:Y:S01]  /*1d540*/  MOV R153, R152 ;  /* 0x0000009800997202 */ /* 0x000fe20000000f00 */
[----:B------:R-:W-:Y:S02]  /*1d550*/  IMAD.MOV.U32 R8, RZ, RZ, R11 ;  /* 0x000000ffff087224 */ /* 0x000fe400078e000b */
[----:B------:R-:W-:-:S07]  /*1d560*/  IMAD.MOV.U32 R89, RZ, RZ, R88 ;  /* 0x000000ffff597224 */ /* 0x000fce00078e0058 */
.L_x_8300:
[----:B------:R-:W-:Y:S05]  /*1d570*/  BSYNC.RECONVERGENT B1 ;  /* 0x0000000000017941 */ /* 0x000fea0003800200 */
.L_x_8298:
        /* <DEDUP_REMOVED lines=11> */
.L_x_8302:
[----:B------:R-:W-:Y:S01]  /*1d630*/  MOV R9, R0 ;  /* 0x0000000000097202 */ /* 0x000fe20000000f00 */
[----:B------:R-:W-:Y:S01]  /*1d640*/  IMAD.MOV.U32 R11, RZ, RZ, R8 ;  /* 0x000000ffff0b7224 */ /* 0x000fe200078e0008 */
[----:B------:R-:W-:Y:S01]  /*1d650*/  MOV R152, R3 ;  /* 0x0000000300987202 */ /* 0x000fe20000000f00 */
[----:B------:R-:W-:-:S07]  /*1d660*/  IMAD.MOV.U32 R88, RZ, RZ, R95 ;  /* 0x000000ffff587224 */ /* 0x000fce00078e005f */
.L_x_8303:
[----:B------:R-:W-:Y:S05]  /*1d670*/  BSYNC.RECONVERGENT B1 ;  /* 0x0000000000017941 */ /* 0x000fea0003800200 */
.L_x_8301:
        /* <DEDUP_REMOVED lines=11> */
.L_x_8305:
[----:B------:R-:W-:Y:S01]  /*1d730*/  IMAD.MOV.U32 R8, RZ, RZ, R9 ;  /* 0x000000ffff087224 */ /* 0x000fe200078e0009 */
[----:B------:R-:W-:Y:S01]  /*1d740*/  MOV R10, R11 ;  /* 0x0000000b000a7202 */ /* 0x000fe20000000f00 */
[----:B------:R-:W-:Y:S02]  /*1d750*/  IMAD.MOV.U32 R3, RZ, RZ, R2 ;  /* 0x000000ffff037224 */ /* 0x000fe400078e0002 */
[----:B------:R-:W-:-:S07]  /*1d760*/  IMAD.MOV.U32 R95, RZ, RZ, R94 ;  /* 0x000000ffff5f7224 */ /* 0x000fce00078e005e */
.L_x_8306:
[----:B------:R-:W-:Y:S05]  /*1d770*/  BSYNC.RECONVERGENT B1 ;  /* 0x0000000000017941 */ /* 0x000fea0003800200 */
.L_x_8304:
        /* <DEDUP_REMOVED lines=11> */
.L_x_8308:
[----:B------:R-:W-:Y:S01]  /*1d830*/  IMAD.MOV.U32 R2, RZ, RZ, R7 ;  /* 0x000000ffff027224 */ /* 0x000fe200078e0007 */
[----:B------:R-:W-:Y:S01]  /*1d840*/  MOV R94, R5 ;  /* 0x00000005005e7202 */ /* 0x000fe20000000f00 */
[----:B------:R-:W-:Y:S01]  /*1d850*/  IMAD.MOV.U32 R0, RZ, RZ, R8 ;  /* 0x000000ffff007224 */ /* 0x000fe200078e0008 */
[----:B------:R-:W-:Y:S01]  /*1d860*/  MOV R5, R10 ;  /* 0x0000000a00057202 */ /* 0x000fe20000000f00 */
[----:B------:R-:W-:Y:S02]  /*1d870*/  IMAD.MOV.U32 R93, RZ, RZ, R10 ;  /* 0x000000ffff5d7224 */ /* 0x000fe400078e000a */
[----:B------:R-:W-:-:S07]  /*1d880*/  IMAD.MOV.U32 R7, RZ, RZ, R8 ;  /* 0x000000ffff077224 */ /* 0x000fce00078e0008 */
.L_x_8309:
[----:B------:R-:W-:Y:S05]  /*1d890*/  BSYNC.RECONVERGENT B1 ;  /* 0x0000000000017941 */ /* 0x000fea0003800200 */
.L_x_8307:
[----:B------:R-:W-:Y:S01]  /*1d8a0*/  VIADD R157, R157, 0x4 ;  /* 0x000000049d9d7836 */ /* 0x000fe20000000000 */
[----:B------:R-:W-:Y:S06]  /*1d8b0*/  @P2 BRA `(.L_x_8310) ;  /* 0xffffffc0000c2947 */ /* 0x000fec000383ffff */
.L_x_8120:
[----:B------:R-:W-:Y:S05]  /*1d8c0*/  BSYNC.RECONVERGENT B0 ;  /* 0x0000000000007941 */ /* 0x000fea0003800200 */
.L_x_8119:
[----:B0-----:R-:W0:Y:S01]  /*1d8d0*/  S2R R7, SR_TID.X ;  /* 0x0000000000077919 */ /* 0x001e220000002100 */
[----:B------:R-:W-:Y:S01]  /*1d8e0*/  ISETP.NE.AND P0, PT, R4, RZ, PT ;  /* 0x000000ff0400720c */ /* 0x000fe20003f05270 */
[----:B------:R-:W-:-:S12]  /*1d8f0*/  BSSY.RECONVERGENT B0, `(.L_x_8311) ;  /* 0x000002b000007945 */ /* 0x000fd80003800200 */
[----:B------:R-:W-:Y:S05]  /*1d900*/  @P0 BRA `(.L_x_8312) ;  /* 0x0000000000a40947 */ /* 0x000fea0003800000 */
[----:B------:R-:W1:Y:S01]  /*1d910*/  S2R R4, SR_TID.X ;  /* 0x0000000000047919 */ /* 0x000e620000002100 */
[----:B------:R-:W-:Y:S01]  /*1d920*/  MOV R5, 0x400 ;  /* 0x0000040000057802 */ /* 0x000fe20000000f00 */
[----:B------:R-:W2:Y:S01]  /*1d930*/  S2R R6, SR_CgaCtaId ;  /* 0x0000000000067919 */ /* 0x000ea20000008800 */
[----:B-1----:R-:W-:Y:S02]  /*1d940*/  IMAD.SHL.U32 R4, R4, 0x10, RZ ;  /* 0x0000001004047824 */ /* 0x002fe400078e00ff */
[----:B--2---:R-:W-:-:S03]  /*1d950*/  LEA R5, R6, R5, 0x18 ;  /* 0x0000000506057211 */ /* 0x004fc600078ec0ff */
[----:B------:R-:W-:-:S04]  /*1d960*/  LOP3.LUT R4, R4, 0x3e00, RZ, 0xc0, !PT ;  /* 0x00003e0004047812 */ /* 0x000fc800078ec0ff */
[----:B------:R-:W-:-:S05]  /*1d970*/  IADD3 R5, PT, PT, R4, R5, RZ ;  /* 0x0000000504057210 */ /* 0x000fca0007ffe0ff */
[----:B------:R1:W-:Y:S04]  /*1d980*/  STS [R5+0x4], R0 ;  /* 0x0000040005007388 */ /* 0x0003e80000000800 */
[----:B------:R1:W-:Y:S04]  /*1d990*/  STS.64 [R5+0x8], R2 ;  /* 0x0000080205007388 */ /* 0x0003e80000000a00 */
[----:B------:R1:W-:Y:S04]  /*1d9a0*/  STS.128 [R5+0x10], R152 ;  /* 0x0000109805007388 */ /* 0x0003e80000000c00 */
        /* <DEDUP_REMOVED lines=30> */
[----:B------:R1:W-:Y:S02]  /*1db90*/  STS [R5+0x200], R156 ;  /* 0x0002009c05007388 */ /* 0x0003e40000000800 */
.L_x_8312:
[----:B------:R-:W-:Y:S05]  /*1dba0*/  BSYNC.RECONVERGENT B0 ;  /* 0x0000000000007941 */ /* 0x000fea0003800200 */
.L_x_8311:
[----:B------:R-:W-:Y:S01]  /*1dbb0*/  BAR.SYNC.DEFER_BLOCKING 0x0 ;  /* 0x0000000000007b1d */ /* 0x000fe20000010000 */
[----:B0-----:R-:W-:-:S05]  /*1dbc0*/  ISETP.NE.AND P0, PT, R7, RZ, PT ;  /* 0x000000ff0700720c */ /* 0x001fca0003f05270 */
[----:B------:R-:W-:Y:S08]  /*1dbd0*/  BSSY.RECONVERGENT B0, `(.L_x_8313) ;  /* 0x00004e6000007945 */ /* 0x000ff00003800200 */
[----:B------:R-:W-:Y:S05]  /*1dbe0*/  @P0 BRA `(.L_x_8314) ;  /* 0x0000004c00900947 */ /* 0x000fea0003800000 */
[----:B------:R-:W0:Y:S01]  /*1dbf0*/  S2UR UR5, SR_CgaCtaId ;  /* 0x00000000000579c3 */ /* 0x000e220000008800 */
[----:B------:R-:W-:Y:S02]  /*1dc00*/  UMOV UR4, 0x400 ;  /* 0x0000040000047882 */ /* 0x000fe40000000000 */
[----:B0-----:R-:W-:-:S09]  /*1dc10*/  ULEA UR4, UR5, UR4, 0x18 ;  /* 0x0000000405047291 */ /* 0x001fd2000f8ec0ff */
[----:B------:R-:W0:Y:S04]  /*1dc20*/  LDS.128 R24, [UR4+0x3f0] ;  /* 0x0003f004ff187984 */ /* 0x000e280008000c00 */
[----:B------:R-:W2:Y:S04]  /*1dc30*/  LDS.128 R8, [UR4+0x3e0] ;  /* 0x0003e004ff087984 */ /* 0x000ea80008000c00 */
[----:B-1----:R-:W1:Y:S04]  /*1dc40*/  LDS.128 R4, [UR4+0x3d0] ;  /* 0x0003d004ff047984 */ /* 0x002e680008000c00 */
[----:B------:R-:W3:Y:S04]  /*1dc50*/  LDS R159, [UR4+0x400] ;  /* 0x00040004ff9f7984 */ /* 0x000ee80008000800 */
[----:B------:R-:W4:Y:S04]  /*1dc60*/  LDS.128 R16, [UR4+0x3c0] ;  /* 0x0003c004ff107984 */ /* 0x000f280008000c00 */
[----:B------:R-:W5:Y:S04]  /*1dc70*/  LDS.128 R12, [UR4+0x3b0] ;  /* 0x0003b004ff0c7984 */ /* 0x000f680008000c00 */
[----:B------:R-:W5:Y:S01]  /*1dc80*/  LDS.128 R20, [UR4+0x3a0] ;  /* 0x0003a004ff147984 */ /* 0x000f620008000c00 */
[----:B0-----:R-:W-:Y:S01]  /*1dc90*/  MOV R158, R27 ;  /* 0x0000001b009e7202 */ /* 0x001fe20000000f00 */
[----:B------:R-:W-:-:S02]  /*1dca0*/  IMAD.MOV.U32 R28, RZ, RZ, R25 ;  /* 0x000000ffff1c7224 */ /* 0x000fc400078e0019 */
[----:B------:R-:W-:Y:S01]  /*1dcb0*/  IMAD.MOV.U32 R29, RZ, RZ, R26 ;  /* 0x000000ffff1d7224 */ /* 0x000fe200078e001a */
[----:B--2---:R-:W-:Y:S01]  /*1dcc0*/  MOV R25, R10 ;  /* 0x0000000a00197202 */ /* 0x004fe20000000f00 */
[----:B------:R-:W-:Y:S02]  /*1dcd0*/  IMAD.MOV.U32 R27, RZ, RZ, R24 ;  /* 0x000000ffff1b7224 */ /* 0x000fe400078e0018 */
[----:B------:R-:W-:Y:S01]  /*1dce0*/  IMAD.MOV.U32 R24, RZ, RZ, R9 ;  /* 0x000000ffff187224 */ /* 0x000fe200078e0009 */
[----:B-1----:R-:W-:Y:S01]  /*1dcf0*/  MOV R30, R5 ;  /* 0x00000005001e7202 */ /* 0x002fe20000000f00 */
[----:B------:R-:W-:Y:S01]  /*1dd00*/  IMAD.MOV.U32 R26, RZ, RZ, R11 ;  /* 0x000000ffff1a7224 */ /* 0x000fe200078e000b */
[----:B------:R-:W-:Y:S01]  /*1dd10*/  MOV R163, R4 ;  /* 0x0000000400a37202 */ /* 0x000fe20000000f00 */
[----:B------:R-:W-:Y:S01]  /*1dd20*/  IMAD.MOV.U32 R165, RZ, RZ, R8 ;  /* 0x000000ffffa57224 */ /* 0x000fe200078e0008 */
[----:B---3--:R0:W-:Y:S01]  /*1dd30*/  STL.64 [R1+0x1f8], R158 ;  /* 0x0001f89e01007387 */ /* 0x0081e20000100a00 */
[----:B------:R-:W-:-:S02]  /*1dd40*/  IMAD.MOV.U32 R31, RZ, RZ, R6 ;  /* 0x000000ffff1f7224 */ /* 0x000fc400078e0006 */
[----:B------:R-:W-:Y:S01]  /*1dd50*/  IMAD.MOV.U32 R164, RZ, RZ, R7 ;  /* 0x000000ffffa47224 */ /* 0x000fe200078e0007 */
[----:B------:R-:W1:Y:S01]  /*1dd60*/  LDS.128 R8, [UR4+0x390] ;  /* 0x00039004ff087984 */ /* 0x000e620008000c00 */
[----:B----4-:R-:W-:Y:S01]  /*1dd70*/  IMAD.MOV.U32 R160, RZ, RZ, R17 ;  /* 0x000000ffffa07224 */ /* 0x010fe200078e0011 */
[----:B------:R-:W-:Y:S01]  /*1dd80*/  MOV R162, R19 ;  /* 0x0000001300a27202 */ /* 0x000fe20000000f00 */
[----:B------:R-:W-:Y:S01]  /*1dd90*/  IMAD.MOV.U32 R161, RZ, RZ, R18 ;  /* 0x000000ffffa17224 */ /* 0x000fe200078e0012 */
[----:B------:R-:W2:Y:S04]  /*1dda0*/  LDS.128 R4, [UR4+0x380] ;  /* 0x00038004ff047984 */ /* 0x000ea80008000c00 */
[----:B------:R-:W-:Y:S01]  /*1ddb0*/  STL.64 [R1+0x1e0], R24 ;  /* 0x0001e01801007387 */ /* 0x000fe20000100a00 */
[----:B0-----:R-:W-:-:S02]  /*1ddc0*/  IMAD.MOV.U32 R159, RZ, RZ, R16 ;  /* 0x000000ffff9f7224 */ /* 0x001fc400078e0010 */
[----:B-----5:R-:W-:Y:S01]  /*1ddd0*/  IMAD.MOV.U32 R158, RZ, RZ, R15 ;  /* 0x000000ffff9e7224 */ /* 0x020fe200078e000f */
[----:B------:R-:W-:Y:S04]  /*1dde0*/  STL.64 [R1+0x1e8], R26 ;  /* 0x0001e81a01007387 */ /* 0x000fe80000100a00 */
[----:B------:R0:W-:Y:S04]  /*1ddf0*/  STL.64 [R1+0x1f0], R28 ;  /* 0x0001f01c01007387 */ /* 0x0001e80000100a00 */
[----:B------:R-:W3:Y:S04]  /*1de00*/  LDS.128 R24, [UR4+0x370] ;  /* 0x00037004ff187984 */ /* 0x000ee80008000c00 */
[----:B------:R-:W4:Y:S01]  /*1de10*/  LDS.128 R16, [UR4+0x360] ;  /* 0x00036004ff107984 */ /* 0x000f220008000c00 */
[----:B0-----:R-:W-:Y:S01]  /*1de20*/  IMAD.MOV.U32 R28, RZ, RZ, R13 ;  /* 0x000000ffff1c7224 */ /* 0x001fe200078e000d */
[----:B------:R-:W-:-:S02]  /*1de30*/  MOV R29, R14 ;  /* 0x0000000e001d7202 */ /* 0x000fc40000000f00 */
[----:B------:R0:W-:Y:S04]  /*1de40*/  STL.64 [R1+0x1d8], R164 ;  /* 0x0001d8a401007387 */ /* 0x0001e80000100a00 */
[----:B------:R5:W-:Y:S04]  /*1de50*/  STL.64 [R1+0x1d0], R30 ;  /* 0x0001d01e01007387 */ /* 0x000be80000100a00 */
[----:B------:R1:W-:Y:S01]  /*1de60*/  STL.64 [R1+0x1c8], R162 ;  /* 0x0001c8a201007387 */ /* 0x0003e20000100a00 */
[----:B0-----:R-:W-:-:S03]  /*1de70*/  IMAD.MOV.U32 R165, RZ, RZ, R12 ;  /* 0x000000ffffa57224 */ /* 0x001fc600078e000c */
[----:B------:R0:W-:Y:S01]  /*1de80*/  STL.64 [R1+0x1c0], R160 ;  /* 0x0001c0a001007387 */ /* 0x0001e20000100a00 */
[----:B------:R-:W-:Y:S02]  /*1de90*/  IMAD.MOV.U32 R164, RZ, RZ, R23 ;  /* 0x000000ffffa47224 */ /* 0x000fe400078e0017 */
[----:B-----5:R-:W-:Y:S01]  /*1dea0*/  IMAD.MOV.U32 R30, RZ, RZ, R21 ;  /* 0x000000ffff1e7224 */ /* 0x020fe200078e0015 */
[----:B------:R-:W-:Y:S01]  /*1deb0*/  MOV R31, R22 ;  /* 0x00000016001f7202 */ /* 0x000fe20000000f00 */
[----:B------:R-:W5:Y:S01]  /*1dec0*/  LDS.128 R12, [UR4+0x350] ;  /* 0x00035004ff0c7984 */ /* 0x000f620008000c00 */
[----:B-1----:R-:W-:-:S03]  /*1ded0*/  MOV R163, R20 ;  /* 0x0000001400a37202 */ /* 0x002fc60000000f00 */
[----:B------:R1:W-:Y:S01]  /*1dee0*/  STL.64 [R1+0x1b0], R28 ;  /* 0x0001b01c01007387 */ /* 0x0003e20000100a00 */
[----:B------:R-:W-:Y:S01]  /*1def0*/  MOV R162, R11 ;  /* 0x0000000b00a27202 */ /* 0x000fe20000000f00 */
[----:B0-----:R-:W-:Y:S02]  /*1df00*/  IMAD.MOV.U32 R161, RZ, RZ, R8 ;  /* 0x000000ffffa17224 */ /* 0x001fe400078e0008 */
[----:B------:R-:W0:Y:S01]  /*1df10*/  LDS.128 R20, [UR4+0x340] ;  /* 0x00034004ff147984 */ /* 0x000e220008000c00 */
[----:B--2---:R-:W-:-:S03]  /*1df20*/  IMAD.MOV.U32 R160, RZ, RZ, R7 ;  /* 0x000000ffffa07224 */ /* 0x004fc600078e0007 */
[----:B------:R2:W-:Y:S01]  /*1df30*/  STL.64 [R1+0x1b8], R158 ;  /* 0x0001b89e01007387 */ /* 0x0005e20000100a00 */
[----:B-1----:R-:W-:-:S03]  /*1df40*/  IMAD.MOV.U32 R28, RZ, RZ, R9 ;  /* 0x000000ffff1c7224 */ /* 0x002fc600078e0009 */
[----:B------:R1:W-:Y:S01]  /*1df50*/  STL.64 [R1+0x1a8], R164 ;  /* 0x0001a8a401007387 */ /* 0x0003e20000100a00 */
[----:B------:R-:W-:-:S03]  /*1df60*/  IMAD.MOV.U32 R29, RZ, RZ, R10 ;  /* 0x000000ffff1d7224 */ /* 0x000fc600078e000a */
[----:B------:R-:W0:Y:S01]  /*1df70*/  LDS.128 R8, [UR4+0x330] ;  /* 0x00033004ff087984 */ /* 0x000e220008000c00 */
[----:B--2---:R-:W-:Y:S01]  /*1df80*/  IMAD.MOV.U32 R158, RZ, RZ, R5 ;  /* 0x000000ffff9e7224 */ /* 0x004fe200078e0005 */
[----:B------:R-:W-:Y:S02]  /*1df90*/  MOV R159, R6 ;  /* 0x00000006009f7202 */ /* 0x000fe40000000f00 */
[----:B------:R2:W-:Y:S01]  /*1dfa0*/  STL.64 [R1+0x1a0], R30 ;  /* 0x0001a01e01007387 */ /* 0x0005e20000100a00 */
[----:B-1----:R-:W-:-:S03]  /*1dfb0*/  IMAD.MOV.U32 R165, RZ, RZ, R4 ;  /* 0x000000ffffa57224 */ /* 0x002fc600078e0004 */
[----:B------:R4:W-:Y:S01]  /*1dfc0*/  STL.64 [R1+0x190], R28 ;  /* 0x0001901c01007387 */ /* 0x0009e20000100a00 */
[----:B---3--:R-:W-:-:S03]  /*1dfd0*/  IMAD.MOV.U32 R164, RZ, RZ, R27 ;  /* 0x000000ffffa47224 */ /* 0x008fc600078e001b */
[----:B------:R-:W1:Y:S01]  /*1dfe0*/  LDS.128 R4, [UR4+0x320] ;  /* 0x00032004ff047984 */ /* 0x000e620008000c00 */
[----:B--2---:R-:W-:Y:S01]  /*1dff0*/  IMAD.MOV.U32 R30, RZ, RZ, R25 ;  /* 0x000000ffff1e7224 */ /* 0x004fe200078e0019 */
[----:B------:R-:W-:Y:S02]  /*1e000*/  MOV R31, R26 ;  /* 0x0000001a001f7202 */ /* 0x000fe40000000f00 */
[----:B------:R5:W-:Y:S01]  /*1e010*/  STL.64 [R1+0x188], R160 ;  /* 0x000188a001007387 */ /* 0x000be20000100a00 */
[----:B----4-:R-:W-:Y:S02]  /*1e020*/  IMAD.MOV.U32 R28, RZ, RZ, R17 ;  /* 0x000000ffff1c7224 */ /* 0x010fe400078e0011 */
[----:B------:R-:W-:Y:S01]  /*1e030*/  IMAD.MOV.U32 R29, RZ, RZ, R18 ;  /* 0x000000ffff1d7224 */ /* 0x000fe200078e0012 */
[----:B------:R2:W-:Y:S04]  /*1e040*/  STL.64 [R1+0x198], R162 ;  /* 0x000198a201007387 */ /* 0x0005e80000100a00 */
[----:B------:R3:W-:Y:S01]  /*1e050*/  STL.64 [R1+0x170], R30 ;  /* 0x0001701e01007387 */ /* 0x0007e20000100a00 */
[----:B-----5:R-:W-:-:S03]  /*1e060*/  IMAD.MOV.U32 R160, RZ, RZ, R15 ;  /* 0x000000ffffa07224 */ /* 0x020fc600078e000f */
[----:B------:R4:W-:Y:S01]  /*1e070*/  STL.64 [R1+0x160], R28 ;  /* 0x0001601c01007387 */ /* 0x0009e20000100a00 */
[----:B------:R-:W-:Y:S02]  /*1e080*/  MOV R161, R16 ;  /* 0x0000001000a17202 */ /* 0x000fe40000000f00 */
[----:B0-----:R-:W-:Y:S01]  /*1e090*/  MOV R15, R20 ;  /* 0x00000014000f7202 */ /* 0x001fe20000000f00 */
[----:B------:R0:W-:Y:S01]  /*1e0a0*/  STL.64 [R1+0x180], R158 ;  /* 0x0001809e01007387 */ /* 0x0001e20000100a00 */
[----:B--2---:R-:W-:Y:S02]  /*1e0b0*/  MOV R163, R24 ;  /* 0x0000001800a37202 */ /* 0x004fe40000000f00 */
[----:B------:R-:W-:Y:S01]  /*1e0c0*/  MOV R162, R19 ;  /* 0x0000001300a27202 */ /* 0x000fe20000000f00 */
[----:B---3--:R-:W-:Y:S01]  /*1e0d0*/  IMAD.MOV.U32 R30, RZ, RZ, R23 ;  /* 0x000000ffff1e7224 */ /* 0x008fe200078e0017 */
[----:B------:R2:W-:Y:S01]  /*1e0e0*/  STL.64 [R1+0x178], R164 ;  /* 0x000178a401007387 */ /* 0x0005e20000100a00 */
[----:B------:R-:W-:Y:S01]  /*1e0f0*/  IMAD.MOV.U32 R31, RZ, RZ, R12 ;  /* 0x000000ffff1f7224 */ /* 0x000fe200078e000c */
[----:B----4-:R-:W-:Y:S01]  /*1e100*/  MOV R28, R21 ;  /* 0x00000015001c7202 */ /* 0x010fe20000000f00 */
[----:B------:R-:W-:Y:S01]  /*1e110*/  IMAD.MOV.U32 R29, RZ, RZ, R22 ;  /* 0x000000ffff1d7224 */ /* 0x000fe200078e0016 */
[----:B------:R-:W3:Y:S01]  /*1e120*/  LDS.128 R24, [UR4+0x310] ;  /* 0x00031004ff187984 */ /* 0x000ee20008000c00 */
[----:B------:R-:W-:-:S02]  /*1e130*/  IMAD.MOV.U32 R12, RZ, RZ, R9 ;  /* 0x000000ffff0c7224 */ /* 0x000fc400078e0009 */
[----:B0-----:R-:W-:Y:S01]  /*1e140*/  IMAD.MOV.U32 R158, RZ, RZ, R13 ;  /* 0x000000ffff9e7224 */ /* 0x001fe200078e000d */
[----:B------:R-:W0:Y:S01]  /*1e150*/  LDS.128 R16, [UR4+0x300] ;  /* 0x00030004ff107984 */ /* 0x000e220008000c00 */
[----:B------:R-:W-:Y:S01]  /*1e160*/  IMAD.MOV.U32 R159, RZ, RZ, R14 ;  /* 0x000000ffff9f7224 */ /* 0x000fe200078e000e */
[----:B------:R-:W-:Y:S01]  /*1e170*/  MOV R14, R11 ;  /* 0x0000000b000e7202 */ /* 0x000fe20000000f00 */
[----:B------:R-:W-:Y:S01]  /*1e180*/  IMAD.MOV.U32 R13, RZ, RZ, R10 ;  /* 0x000000ffff0d7224 */ /* 0x000fe200078e000a */
[----:B------:R-:W4:Y:S01]  /*1e190*/  LDS.128 R20, [UR4+0x2f0] ;  /* 0x0002f004ff147984 */ /* 0x000f220008000c00 */
[----:B--2---:R-:W-:Y:S02]  /*1e1a0*/  IMAD.MOV.U32 R165, RZ, RZ, R8 ;  /* 0x000000ffffa57224 */ /* 0x004fe400078e0008 */
[----:B-1----:R-:W-:Y:S01]  /*1e1b0*/  IMAD.MOV.U32 R164, RZ, RZ, R7 ;  /* 0x000000ffffa47224 */ /* 0x002fe200078e0007 */
[----:B------:R-:W1:Y:S04]  /*1e1c0*/  LDS.128 R8, [UR4+0x2e0] ;  /* 0x0002e004ff087984 */ /* 0x000e680008000c00 */
[----:B------:R2:W-:Y:S04]  /*1e1d0*/  STL.64 [R1+0x168], R162 ;  /* 0x000168a201007387 */ /* 0x0005e80000100a00 */
[----:B------:R5:W-:Y:S04]  /*1e1e0*/  STL.64 [R1+0x150], R158 ;  /* 0x0001509e01007387 */ /* 0x000be80000100a00 */
[----:B------:R-:W-:Y:S01]  /*1e1f0*/  STL.64 [R1+0x140], R28 ;  /* 0x0001401c01007387 */ /* 0x000fe20000100a00 */
[----:B--2---:R-:W-:-:S03]  /*1e200*/  IMAD.MOV.U32 R163, RZ, RZ, R4 ;  /* 0x000000ffffa37224 */ /* 0x004fc600078e0004 */
[----:B------:R2:W-:Y:S01]  /*1e210*/  STL.64 [R1+0x148], R30 ;  /* 0x0001481e01007387 */ /* 0x0005e20000100a00 */
[----:B-----5:R-:W-:Y:S01]  /*1e220*/  IMAD.MOV.U32 R158, RZ, RZ, R5 ;  /* 0x000000ffff9e7224 */ /* 0x020fe200078e0005 */
[----:B------:R-:W-:Y:S02]  /*1e230*/  MOV R159, R6 ;  /* 0x00000006009f7202 */ /* 0x000fe40000000f00 */
[----:B------:R-:W-:Y:S04]  /*1e240*/  STL.64 [R1+0x130], R12 ;  /* 0x0001300c01007387 */ /* 0x000fe80000100a00 */
[----:B------:R-:W5:Y:S01]  /*1e250*/  LDS.128 R4, [UR4+0x2d0] ;  /* 0x0002d004ff047984 */ /* 0x000f620008000c00 */
[----:B---3--:R-:W-:Y:S01]  /*1e260*/  IMAD.MOV.U32 R162, RZ, RZ, R27 ;  /* 0x000000ffffa27224 */ /* 0x008fe200078e001b */
[----:B--2---:R-:W-:-:S02]  /*1e270*/  MOV R30, R25 ;  /* 0x00000019001e7202 */ /* 0x004fc40000000f00 */
[----:B------:R-:W-:Y:S01]  /*1e280*/  STL.64 [R1+0x138], R14 ;  /* 0x0001380e01007387 */ /* 0x000fe20000100a00 */
[----:B------:R-:W-:Y:S01]  /*1e290*/  IMAD.MOV.U32 R31, RZ, RZ, R26 ;  /* 0x000000ffff1f7224 */ /* 0x000fe200078e001a */
[----:B0-----:R-:W-:Y:S01]  /*1e2a0*/  MOV R28, R17 ;  /* 0x00000011001c7202 */ /* 0x001fe20000000f00 */
[----:B------:R-:W-:Y:S01]  /*1e2b0*/  IMAD.MOV.U32 R29, RZ, RZ, R18 ;  /* 0x000000ffff1d7224 */ /* 0x000fe200078e0012 */
[----:B------:R4:W-:Y:S04]  /*1e2c0*/  STL.64 [R1+0x128], R164 ;  /* 0x000128a401007387 */ /* 0x0009e80000100a00 */
[----:B------:R0:W-:Y:S04]  /*1e2d0*/  STL.64 [R1+0x120], R158 ;  /* 0x0001209e01007387 */ /* 0x0001e80000100a00 */
[----:B------:R-:W2:Y:S01]  /*1e2e0*/  LDS.128 R12, [UR4+0x2c0] ;  /* 0x0002c004ff0c7984 */ /* 0x000ea20008000c00 */
[----:B----4-:R-:W-:-:S03]  /*1e2f0*/  IMAD.MOV.U32 R164, RZ, RZ, R23 ;  /* 0x000000ffffa47224 */ /* 0x010fc600078e0017 */
[----:B------:R3:W-:Y:S01]  /*1e300*/  STL.64 [R1+0x158], R160 ;  /* 0x000158a001007387 */ /* 0x0007e20000100a00 */
[----:B------:R-:W-:Y:S01]  /*1e310*/  IMAD.MOV.U32 R23, RZ, RZ, R20 ;  /* 0x000000ffff177224 */ /* 0x000fe200078e0014 */
[----:B-1----:R-:W-:Y:S01]  /*1e320*/  MOV R20, R9 ;  /* 0x0000000900147202 */ /* 0x002fe20000000f00 */
[----:B0-----:R-:W-:Y:S01]  /*1e330*/  IMAD.MOV.U32 R158, RZ, RZ, R21 ;  /* 0x000000ffff9e7224 */ /* 0x001fe200078e0015 */
[----:B------:R-:W-:Y:S01]  /*1e340*/  MOV R159, R22 ;  /* 0x00000016009f7202 */ /* 0x000fe20000000f00 */
[----:B------:R-:W-:Y:S01]  /*1e350*/  IMAD.MOV.U32 R21, RZ, RZ, R10 ;  /* 0x000000ffff157224 */ /* 0x000fe200078e000a */
[----:B------:R-:W-:Y:S01]  /*1e360*/  STL.64 [R1+0x110], R30 ;  /* 0x0001101e01007387 */ /* 0x000fe20000100a00 */
[----:B------:R-:W-:Y:S02]  /*1e370*/  IMAD.MOV.U32 R22, RZ, RZ, R11 ;  /* 0x000000ffff167224 */ /* 0x000fe400078e000b */
[----:B------:R-:W-:Y:S01]  /*1e380*/  IMAD.MOV.U32 R165, RZ, RZ, R16 ;  /* 0x000000ffffa57224 */ /* 0x000fe200078e0010 */
[----:B------:R-:W-:Y:S01]  /*1e390*/  STL.64 [R1+0x100], R28 ;  /* 0x0001001c01007387 */ /* 0x000fe20000100a00 */
[----:B---3--:R-:W-:Y:S01]  /*1e3a0*/  IMAD.MOV.U32 R161, RZ, RZ, R24 ;  /* 0x000000ffffa17224 */ /* 0x008fe200078e0018 */
[----:B------:R-:W-:-:S02]  /*1e3b0*/  MOV R160, R19 ;  /* 0x0000001300a07202 */ /* 0x000fc40000000f00 */
[----:B------:R-:W0:Y:S04]  /*1e3c0*/  LDS.128 R24, [UR4+0x2b0] ;  /* 0x0002b004ff187984 */ /* 0x000e280008000c00 */
[----:B------:R-:W-:Y:S04]  /*1e3d0*/  LDS.128 R28, [UR4+0x2a0] ;  /* 0x0002a004ff1c7984 */ /* 0x000fe80008000c00 */
[----:B------:R-:W-:Y:S04]  /*1e3e0*/  STL.64 [R1+0xe0], R20 ;  /* 0x0000e01401007387 */ /* 0x000fe80000100a00 */
[----:B------:R-:W-:Y:S04]  /*1e3f0*/  STL.64 [R1+0xe8], R22 ;  /* 0x0000e81601007387 */ /* 0x000fe80000100a00 */
[----:B------:R-:W1:Y:S04]  /*1e400*/  LDS.128 R16, [UR4+0x290] ;  /* 0x00029004ff107984 */ /* 0x000e680008000c00 */
[----:B------:R-:W3:Y:S04]  /*1e410*/  LDS.128 R20, [UR4+0x280] ;  /* 0x00028004ff147984 */ /* 0x000ee80008000c00 */
[----:B------:R5:W-:Y:S04]  /*1e420*/  STL.64 [R1+0x118], R162 ;  /* 0x000118a201007387 */ /* 0x000be80000100a00 */
[----:B------:R4:W-:Y:S04]  /*1e430*/  STL.64 [R1+0x108], R160 ;  /* 0x000108a001007387 */ /* 0x0009e80000100a00 */
[----:B------:R2:W-:Y:S01]  /*1e440*/  STL.64 [R1+0xf8], R164 ;  /* 0x0000f8a401007387 */ /* 0x0005e20000100a00 */
[----:B-----5:R-:W-:-:S03]  /*1e450*/  MOV R162, R7 ;  /* 0x0000000700a27202 */ /* 0x020fc60000000f00 */
[----:B------:R5:W-:Y:S01]  /*1e460*/  STL.64 [R1+0xf0], R158 ;  /* 0x0000f09e01007387 */ /* 0x000be20000100a00 */
[----:B------:R-:W-:Y:S01]  /*1e470*/  MOV R163, R8 ;  /* 0x0000000800a37202 */ /* 0x000fe20000000f00 */
[----:B----4-:R-:W-:Y:S02]  /*1e480*/  IMAD.MOV.U32 R160, RZ, RZ, R5 ;  /* 0x000000ffffa07224 */ /* 0x010fe400078e0005 */
[----:B------:R-:W-:Y:S01]  /*1e490*/  LDS.128 R8, [UR4+0x260] ;  /* 0x00026004ff087984 */ /* 0x000fe20008000c00 */
[----:B------:R-:W-:Y:S01]  /*1e4a0*/  IMAD.MOV.U32 R161, RZ, RZ, R6 ;  /* 0x000000ffffa17224 */ /* 0x000fe200078e0006 */
[----:B--2---:R-:W-:Y:S01]  /*1e4b0*/  MOV R165, R4 ;  /* 0x0000000400a57202 */ /* 0x004fe20000000f00 */
[----:B------:R-:W-:Y:S01]  /*1e4c0*/  IMAD.MOV.U32 R164, RZ, RZ, R15 ;  /* 0x000000ffffa47224 */ /* 0x000fe200078e000f */
[----:B------:R-:W2:Y:S01]  /*1e4d0*/  LDS.128 R4, [UR4+0x270] ;  /* 0x00027004ff047984 */ /* 0x000ea20008000c00 */
[----:B0-----:R-:W-:Y:S01]  /*1e4e0*/  MOV R15, R26 ;  /* 0x0000001a000f7202 */ /* 0x001fe20000000f00 */
[----:B-----5:R-:W-:-:S02]  /*1e4f0*/  IMAD.MOV.U32 R158, RZ, RZ, R13 ;  /* 0x000000ffff9e7224 */ /* 0x020fc400078e000d */
[----:B------:R0:W-:Y:S01]  /*1e500*/  STL.64 [R1+0xd8], R162 ;  /* 0x0000d8a201007387 */ /* 0x0001e20000100a00 */
[----:B------:R-:W-:Y:S02]  /*1e510*/  IMAD.MOV.U32 R159, RZ, RZ, R14 ;  /* 0x000000ffff9f7224 */ /* 0x000fe400078e000e */
[----:B------:R-:W-:Y:S01]  /*1e520*/  IMAD.MOV.U32 R14, RZ, RZ, R25 ;  /* 0x000000ffff0e7224 */ /* 0x000fe200078e0019 */
[----:B------:R4:W-:Y:S01]  /*1e530*/  STL.64 [R1+0xd0], R160 ;  /* 0x0000d0a001007387 */ /* 0x0009e20000100a00 */
[----:B-1----:R-:W-:-:S03]  /*1e540*/  IMAD.MOV.U32 R26, RZ, RZ, R17 ;  /* 0x000000ffff1a7224 */ /* 0x002fc600078e0011 */
[----:B------:R1:W-:Y:S01]  /*1e550*/  STL.64 [R1+0xc0], R158 ;  /* 0x0000c09e01007387 */ /* 0x0003e20000100a00 */
[----:B------:R-:W-:-:S03]  /*1e560*/  IMAD.MOV.U32 R25, RZ, RZ, R16 ;  /* 0x000000ffff197224 */ /* 0x000fc600078e0010 */
[----:B------:R5:W-:Y:S01]  /*1e570*/  STL.64 [R1+0xc8], R164 ;  /* 0x0000c8a401007387 */ /* 0x000be20000100a00 */
[----:B0-----:R-:W-:Y:S01]  /*1e580*/  IMAD.MOV.U32 R162, RZ, RZ, R27 ;  /* 0x000000ffffa27224 */ /* 0x001fe200078e001b */
[----:B------:R-:W-:Y:S01]  /*1e590*/  MOV R27, R18 ;  /* 0x00000012001b7202 */ /* 0x000fe20000000f00 */
[----:B------:R-:W-:Y:S01]  /*1e5a0*/  IMAD.MOV.U32 R163, RZ, RZ, R12 ;  /* 0x000000ffffa37224 */ /* 0x000fe200078e000c */
[----:B------:R-:W-:Y:S01]  /*1e5b0*/  STL.64 [R1+0xb0], R14 ;  /* 0x0000b00e01007387 */ /* 0x000fe20000100a00 */
[----:B----4-:R-:W-:Y:S01]  /*1e5c0*/  MOV R161, R24 ;  /* 0x0000001800a17202 */ /* 0x010fe20000000f00 */
[----:B---3--:R-:W-:Y:S01]  /*1e5d0*/  IMAD.MOV.U32 R24, RZ, RZ, R23 ;  /* 0x000000ffff187224 */ /* 0x008fe200078e0017 */
[----:B------:R-:W-:Y:S01]  /*1e5e0*/  MOV R160, R31 ;  /* 0x0000001f00a07202 */ /* 0x000fe20000000f00 */
[----:B-1----:R-:W-:Y:S01]  /*1e5f0*/  IMAD.MOV.U32 R158, RZ, RZ, R29 ;  /* 0x000000ffff9e7224 */ /* 0x002fe200078e001d */
[----:B------:R-:W0:Y:S01]  /*1e600*/  LDS.128 R12, [UR4+0x250] ;  /* 0x00025004ff0c7984 */ /* 0x000e220008000c00 */
[----:B------:R-:W-:-:S02]  /*1e610*/  IMAD.MOV.U32 R29, RZ, RZ, R28 ;  /* 0x000000ffff1d7224 */ /* 0x000fc400078e001c */
[----:B------:R-:W-:Y:S01]  /*1e620*/  IMAD.MOV.U32 R28, RZ, RZ, R19 ;  /* 0x000000ffff1c7224 */ /* 0x000fe200078e0013 */
[----:B-----5:R-:W-:Y:S01]  /*1e630*/  MOV R164, R21 ;  /* 0x0000001500a47202 */ /* 0x020fe20000000f00 */
[----:B------:R-:W-:Y:S01]  /*1e640*/  IMAD.MOV.U32 R165, RZ, RZ, R22 ;  /* 0x000000ffffa57224 */ /* 0x000fe200078e0016 */
[----:B------:R-:W1:Y:S01]  /*1e650*/  LDS.128 R16, [UR4+0x240] ;  /* 0x00024004ff107984 */ /* 0x000e620008000c00 */
[----:B------:R-:W-:-:S03]  /*1e660*/  IMAD.MOV.U32 R159, RZ, RZ, R30 ;  /* 0x000000ffff9f7224 */ /* 0x000fc600078e001e */
[----:B------:R2:W-:Y:S04]  /*1e670*/  STL.64 [R1+0xb8], R162 ;  /* 0x0000b8a201007387 */ /* 0x0005e80000100a00 */
[----:B------:R3:W-:Y:S04]  /*1e680*/  STL.64 [R1+0xa8], R160 ;  /* 0x0000a8a001007387 */ /* 0x0007e80000100a00 */
[----:B------:R4:W-:Y:S01]  /*1e690*/  STL.64 [R1+0x80], R164 ;  /* 0x000080a401007387 */ /* 0x0009e20000100a00 */
[----:B--2---:R-:W-:-:S03]  /*1e6a0*/  MOV R162, R7 ;  /* 0x0000000700a27202 */ /* 0x004fc60000000f00 */
[----:B------:R-:W-:Y:S01]  /*1e6b0*/  STL.64 [R1+0x90], R26 ;  /* 0x0000901a01007387 */ /* 0x000fe20000100a00 */
[----:B------:R-:W-:Y:S01]  /*1e6c0*/  IMAD.MOV.U32 R163, RZ, RZ, R20 ;  /* 0x000000ffffa37224 */ /* 0x000fe200078e0014 */
[----:B---3--:R-:W-:Y:S01]  /*1e6d0*/  MOV R160, R5 ;  /* 0x0000000500a07202 */ /* 0x008fe20000000f00 */
[----:B------:R-:W-:Y:S01]  /*1e6e0*/  IMAD.MOV.U32 R161, RZ, RZ, R6 ;  /* 0x000000ffffa17224 */ /* 0x000fe200078e0006 */
[----:B------:R-:W-:Y:S01]  /*1e6f0*/  STL.64 [R1+0x98], R28 ;  /* 0x0000981c01007387 */ /* 0x000fe20000100a00 */
[----:B----4-:R-:W-:Y:S01]  /*1e700*/  MOV R165, R4 ;  /* 0x0000000400a57202 */ /* 0x010fe20000000f00 */
[----:B------:R-:W-:Y:S02]  /*1e710*/  IMAD.MOV.U32 R164, RZ, RZ, R11 ;  /* 0x000000ffffa47224 */ /* 0x000fe400078e000b */
[----:B------:R-:W-:Y:S04]  /*1e720*/  STL.64 [R1+0x88], R24 ;  /* 0x0000881801007387 */ /* 0x000fe80000100a00 */
[----:B------:R-:W2:Y:S04]  /*1e730*/  LDS.128 R4, [UR4+0x210] ;  /* 0x00021004ff047984 */ /* 0x000ea80008000c00 */
[----:B------:R-:W3:Y:S01]  /*1e740*/  LDS.128 R28, [UR4+0x230] ;  /* 0x00023004ff1c7984 */ /* 0x000ee20008000c00 */
[----:B0-----:R-:W-:-:S03]  /*1e750*/  MOV R11, R12 ;  /* 0x0000000c000b7202 */ /* 0x001fc60000000f00 */
[----:B------:R-:W0:Y:S04]  /*1e760*/  LDS.128 R24, [UR4+0x220] ;  /* 0x00022004ff187984 */ /* 0x000e280008000c00 */
[----:B------:R-:W4:Y:S04]  /*1e770*/  LDS.128 R20, [UR4+0x200] ;  /* 0x00020004ff147984 */ /* 0x000f280008000c00 */
[----:B------:R5:W-:Y:S04]  /*1e780*/  STL.64 [R1+0xa0], R158 ;  /* 0x0000a09e01007387 */ /* 0x000be80000100a00 */
[----:B------:R1:W-:Y:S04]  /*1e790*/  STL.64 [R1+0x78], R162 ;  /* 0x000078a201007387 */ /* 0x0003e80000100a00 */
[----:B------:R2:W-:Y:S01]  /*1e7a0*/  STL.64 [R1+0x70], R160 ;  /* 0x000070a001007387 */ /* 0x0005e20000100a00 */
[----:B-----5:R-:W-:Y:S01]  /*1e7b0*/  IMAD.MOV.U32 R159, RZ, RZ, R10 ;  /* 0x000000ffff9f7224 */ /* 0x020fe200078e000a */
[----:B-1----:R-:W-:Y:S01]  /*1e7c0*/  MOV R10, R19 ;  /* 0x00000013000a7202 */ /* 0x002fe20000000f00 */
[----:B------:R-:W-:Y:S01]  /*1e7d0*/  IMAD.MOV.U32 R158, RZ, RZ, R9 ;  /* 0x000000ffff9e7224 */ /* 0x000fe200078e0009 */
[----:B------:R-:W-:Y:S01]  /*1e7e0*/  STL.64 [R1+0x68], R164 ;  /* 0x000068a401007387 */ /* 0x000fe20000100a00 */
[----:B------:R-:W-:-:S02]  /*1e7f0*/  IMAD.MOV.U32 R163, RZ, RZ, R8 ;  /* 0x000000ffffa37224 */ /* 0x000fc400078e0008 */
[----:B------:R-:W-:Y:S01]  /*1e800*/  IMAD.MOV.U32 R8, RZ, RZ, R17 ;  /* 0x000000ffff087224 */ /* 0x000fe200078e0011 */
[----:B------:R1:W-:Y:S01]  /*1e810*/  STL.64 [R1+0x60], R158 ;  /* 0x0000609e01007387 */ /* 0x0003e20000100a00 */
[----:B------:R-:W-:Y:S01]  /*1e820*/  IMAD.MOV.U32 R9, RZ, RZ, R18 ;  /* 0x000000ffff097224 */ /* 0x000fe200078e0012 */
[----:B--2---:R-:W-:Y:S01]  /*1e830*/  MOV R161, R14 ;  /* 0x0000000e00a17202 */ /* 0x004fe20000000f00 */
[----:B------:R-:W-:Y:S01]  /*1e840*/  IMAD.MOV.U32 R160, RZ, RZ, R13 ;  /* 0x000000ffffa07224 */ /* 0x000fe200078e000d */
[----:B------:R2:W-:Y:S01]  /*1e850*/  STL.64 [R1+0x48], R10 ;  /* 0x0000480a01007387 */ /* 0x0005e20000100a00 */
[----:B------:R-:W-:Y:S01]  /*1e860*/  IMAD.MOV.U32 R162, RZ, RZ, R15 ;  /* 0x000000ffffa27224 */ /* 0x000fe200078e000f */
[----:B------:R-:W-:Y:S02]  /*1e870*/  MOV R12, R7 ;  /* 0x00000007000c7202 */ /* 0x000fe40000000f00 */
[----:B------:R5:W-:Y:S01]  /*1e880*/  STL.64 [R1+0x40], R8 ;  /* 0x0000400801007387 */ /* 0x000be20000100a00 */
[----:B---3--:R-:W-:Y:S01]  /*1e890*/  IMAD.MOV.U32 R18, RZ, RZ, R29 ;  /* 0x000000ffff127224 */ /* 0x008fe200078e001d */
[----:B------:R-:W-:Y:S01]  /*1e8a0*/  MOV R19, R30 ;  /* 0x0000001e00137202 */ /* 0x000fe20000000f00 */
[----:B------:R-:W-:Y:S01]  /*1e8b0*/  IMAD.MOV.U32 R17, RZ, RZ, R28 ;  /* 0x000000ffff117224 */ /* 0x000fe200078e001c */
[----:B------:R3:W-:Y:S01]  /*1e8c0*/  STL.64 [R1+0x50], R160 ;  /* 0x000050a001007387 */ /* 0x0007e20000100a00 */
[----:B-1----:R-:W-:Y:S01]  /*1e8d0*/  IMAD.MOV.U32 R159, RZ, RZ, R16 ;  /* 0x000000ffff9f7224 */ /* 0x002fe200078e0010 */
[----:B0-----:R-:W-:Y:S01]  /*1e8e0*/  MOV R14, R25 ;  /* 0x00000019000e7202 */ /* 0x001fe20000000f00 */
[----:B------:R-:W-:Y:S01]  /*1e8f0*/  IMAD.MOV.U32 R158, RZ, RZ, R31 ;  /* 0x000000ffff9e7224 */ /* 0x000fe200078e001f */
[----:B------:R-:W-:Y:S01]  /*1e900*/  MOV R13, R24 ;  /* 0x00000018000d7202 */ /* 0x000fe20000000f00 */
[----:B--2---:R-:W-:Y:S01]  /*1e910*/  IMAD.MOV.U32 R11, RZ, RZ, R6 ;  /* 0x000000ffff0b7224 */ /* 0x004fe200078e0006 */
[----:B----4-:R-:W-:Y:S01]  /*1e920*/  MOV R7, R22 ;  /* 0x0000001600077202 */ /* 0x010fe20000000f00 */
[----:B------:R-:W-:Y:S01]  /*1e930*/  IMAD.MOV.U32 R15, RZ, RZ, R26 ;  /* 0x000000ffff0f7224 */ /* 0x000fe200078e001a */
[----:B------:R3:W-:Y:S01]  /*1e940*/  STL.64 [R1+0x58], R162 ;  /* 0x000058a201007387 */ /* 0x0007e20000100a00 */
[----:B------:R-:W-:-:S02]  /*1e950*/  IMAD.MOV.U32 R16, RZ, RZ, R27 ;  /* 0x000000ffff107224 */ /* 0x000fc400078e001b */
[----:B------:R-:W-:Y:S01]  /*1e960*/  IMAD.MOV.U32 R10, RZ, RZ, R5 ;  /* 0x000000ffff0a7224 */ /* 0x000fe200078e0005 */
[----:B------:R3:W-:Y:S01]  /*1e970*/  STL.64 [R1+0x30], R18 ;  /* 0x0000301201007387 */ /* 0x0007e20000100a00 */
[----:B-----5:R-:W-:Y:S02]  /*1e980*/  IMAD.MOV.U32 R9, RZ, RZ, R4 ;  /* 0x000000ffff097224 */ /* 0x020fe400078e0004 */
[----:B------:R-:W-:Y:S02]  /*1e990*/  HFMA2 R4, -RZ, RZ, 0, 0 ;  /* 0x00000000ff047431 */ /* 0x000fe400000001ff */
[----:B------:R-:W-:Y:S01]  /*1e9a0*/  IMAD.MOV.U32 R6, RZ, RZ, R21 ;  /* 0x000000ffff067224 */ /* 0x000fe200078e0015 */
[----:B------:R3:W-:Y:S01]  /*1e9b0*/  STL.64 [R1+0x38], R158 ;  /* 0x0000389e01007387 */ /* 0x0007e20000100a00 */
[----:B------:R-:W-:Y:S02]  /*1e9c0*/  IMAD.MOV.U32 R8, RZ, RZ, R23 ;  /* 0x000000ffff087224 */ /* 0x000fe400078e0017 */
[----:B------:R-:W-:Y:S01]  /*1e9d0*/  VIADD R5, R1, 0x100 ;  /* 0x0000010001057836 */ /* 0x000fe20000000000 */
[----:B------:R3:W-:Y:S04]  /*1e9e0*/  STL.64 [R1+0x20], R14 ;  /* 0x0000200e01007387 */ /* 0x0007e80000100a00 */
[----:B------:R3:W-:Y:S04]  /*1e9f0*/  STL.64 [R1+0x28], R16 ;  /* 0x0000281001007387 */ /* 0x0007e80000100a00 */
[----:B------:R3:W-:Y:S04]  /*1ea00*/  STL.64 [R1+0x10], R10 ;  /* 0x0000100a01007387 */ /* 0x0007e80000100a00 */
[----:B------:R3:W-:Y:S04]  /*1ea10*/  STL.64 [R1+0x18], R12 ;  /* 0x0000180c01007387 */ /* 0x0007e80000100a00 */
[----:B------:R3:W-:Y:S04]  /*1ea20*/  STL.64 [R1], R6 ;  /* 0x0000000601007387 */ /* 0x0007e80000100a00 */
[----:B------:R3:W-:Y:S02]  /*1ea30*/  STL.64 [R1+0x8], R8 ;  /* 0x0000080801007387 */ /* 0x0007e40000100a00 */
.L_x_8504:
[----:B---3--:R-:W2:Y:S04]  /*1ea40*/  LDL R7, [R5] ;  /* 0x0000000005077983 */ /* 0x008ea80000100800 */
        /* <DEDUP_REMOVED lines=19> */
.L_x_8316:
[----:B------:R-:W-:Y:S01]  /*1eb80*/  MOV R7, R92 ;  /* 0x0000005c00077202 */ /* 0x000fe20000000f00 */
[----:B------:R-:W-:Y:S01]  /*1eb90*/  IMAD.MOV.U32 R9, RZ, RZ, R156 ;  /* 0x000000ffff097224 */ /* 0x000fe200078e009c */
[----:B------:R-:W-:Y:S01]  /*1eba0*/  MOV R92, R99 ;  /* 0x00000063005c7202 */ /* 0x000fe20000000f00 */
[----:B------:R-:W-:-:S07]  /*1ebb0*/  IMAD.MOV.U32 R156, RZ, RZ, R35 ;  /* 0x000000ffff9c7224 */ /* 0x000fce00078e0023 */
.L_x_8317:
[----:B------:R-:W-:Y:S05]  /*1ebc0*/  BSYNC.RECONVERGENT B1 ;  /* 0x0000000000017941 */ /* 0x000fea0003800200 */
.L_x_8315:
        /* <DEDUP_REMOVED lines=11> */
.L_x_8319:
[----:B------:R-:W-:Y:S01]  /*1ec80*/  IMAD.MOV.U32 R6, RZ, RZ, R7 ;  /* 0x000000ffff067224 */ /* 0x000fe200078e0007 */
[----:B------:R-:W-:Y:S01]  /*1ec90*/  MOV R8, R9 ;  /* 0x0000000900087202 */ /* 0x000fe20000000f00 */
[----:B------:R-:W-:Y:S02]  /*1eca0*/  IMAD.MOV.U32 R99, RZ, RZ, R98 ;  /* 0x000000ffff637224 */ /* 0x000fe400078e0062 */
[----:B------:R-:W-:-:S07]  /*1ecb0*/  IMAD.MOV.U32 R35, RZ, RZ, R34 ;  /* 0x000000ffff237224 */ /* 0x000fce00078e0022 */
.L_x_8320:
[----:B------:R-:W-:Y:S05]  /*1ecc0*/  BSYNC.RECONVERGENT B1 ;  /* 0x0000000000017941 */ /* 0x000fea0003800200 */
.L_x_8318:
        /* <DEDUP_REMOVED lines=11> */
.L_x_8322:
[----:B------:R-:W-:Y:S01]  /*1ed80*/  IMAD.MOV.U32 R7, RZ, RZ, R6 ;  /* 0x000000ffff077224 */ /* 0x000fe200078e0006 */
[----:B------:R-:W-:Y:S01]  /*1ed90*/  MOV R98, R97 ;  /* 0x0000006100627202 */ /* 0x000fe20000000f00 */
[----:B------:R-:W-:Y:S02]  /*1eda0*/  IMAD.MOV.U32 R9, RZ, RZ, R8 ;  /* 0x000000ffff097224 */ /* 0x000fe400078e0008 */
[----:B------:R-:W-:-:S07]  /*1edb0*/  IMAD.MOV.U32 R34, RZ, RZ, R33 ;  /* 0x000000ffff227224 */ /* 0x000fce00078e0021 */
.L_x_8323:
[----:B------:R-:W-:Y:S05]  /*1edc0*/  BSYNC.RECONVERGENT B1 ;  /* 0x0000000000017941 */ /* 0x000fea0003800200 */
.L_x_8321:
        /* <DEDUP_REMOVED lines=11> */
.L_x_8325:
[----:B------:R-:W-:Y:S01]  /*1ee80*/  MOV R6, R7 ;  /* 0x0000000700067202 */ /* 0x000fe20000000f00 */
[----:B------:R-:W-:Y:S01]  /*1ee90*/  IMAD.MOV.U32 R8, RZ, RZ, R9 ;  /* 0x000000ffff087224 */ /* 0x000fe200078e0009 */
[----:B------:R-:W-:Y:S01]  /*1eea0*/  MOV R33, R32 ;  /* 0x0000002000217202 */ /* 0x000fe20000000f00 */
[----:B------:R-:W-:-:S07]  /*1eeb0*/  IMAD.MOV.U32 R97, RZ, RZ, R96 ;  /* 0x000000ffff617224 */ /* 0x000fce00078e0060 */
.L_x_8326:
[----:B------:R-:W-:Y:S05]  /*1eec0*/  BSYNC.RECONVERGENT B1 ;  /* 0x0000000000017941 */ /* 0x000fea0003800200 */
.L_x_8324:
        /* <DEDUP_REMOVED lines=11> */
.L_x_8328:
[----:B------:R-:W-:Y:S01]  /*1ef80*/  IMAD.MOV.U32 R7, RZ, RZ, R6 ;  /* 0x000000ffff077224 */ /* 0x000fe200078e0006 */
[----:B------:R-:W-:Y:S01]  /*1ef90*/  MOV R9, R8 ;  /* 0x0000000800097202 */ /* 0x000fe20000000f00 */
[----:B------:R-:W-:Y:S02]  /*1efa0*/  IMAD.MOV.U32 R96, RZ, RZ, R103 ;  /* 0x000000ffff607224 */ /* 0x000fe400078e0067 */
[----:B------:R-:W-:-:S07]  /*1efb0*/  IMAD.MOV.U32 R32, RZ, RZ, R39 ;  /* 0x000000ffff207224 */ /* 0x000fce00078e0027 */
.L_x_8329:
[----:B------:R-:W-:Y:S05]  /*1efc0*/  BSYNC.RECONVERGENT B1 ;  /* 0x0000000000017941 */ /* 0x000fea0003800200 */
.L_x_8327:
        /* <DEDUP_REMOVED lines=11> */
.L_x_8331:
[----:B------:R-:W-:Y:S01]  /*1f080*/  IMAD.MOV.U32 R6, RZ, RZ, R7 ;  /* 0x000000ffff067224 */ /* 0x000fe200078e0007 */
[----:B------:R-:W-:Y:S01]  /*1f090*/  MOV R103, R102 ;  /* 0x0000006600677202 */ /* 0x000fe20000000f00 */
[----:B------:R-:W-:Y:S02]  /*1f0a0*/  IMAD.MOV.U32 R8, RZ, RZ, R9 ;  /* 0x000000ffff087224 */ /* 0x000fe400078e0009 */
[----:B------:R-:W-:-:S07]  /*1f0b0*/  IMAD.MOV.U32 R39, RZ, RZ, R38 ;  /* 0x000000ffff277224 */ /* 0x000fce00078e0026 */
.L_x_8332:
[----:B------:R-:W-:Y:S05]  /*1f0c0*/  BSYNC.RECONVERGENT B1 ;  /* 0x0000000000017941 */ /* 0x000fea0003800200 */
.L_x_8330:
        /* <DEDUP_REMOVED lines=11> */
.L_x_8334:
[----:B------:R-:W-:Y:S01]  /*1f180*/  MOV R7, R6 ;  /* 0x0000000600077202 */ /* 0x000fe20000000f00 */
[----:B------:R-:W-:Y:S01]  /*1f190*/  IMAD.MOV.U32 R9, RZ, RZ, R8 ;  /* 0x000000ffff097224 */ /* 0x000fe200078e0008 */
[----:B------:R-:W-:Y:S01]  /*1f1a0*/  MOV R38, R37 ;  /* 0x0000002500267202 */ /* 0x000fe20000000f00 */
[----:B------:R-:W-:-:S07]  /*1f1b0*/  IMAD.MOV.U32 R102, RZ, RZ, R101 ;  /* 0x000000ffff667224 */ /* 0x000fce00078e0065 */
.L_x_8335:
[----:B------:R-:W-:Y:S05]  /*1f1c0*/  BSYNC.RECONVERGENT B1 ;  /* 0x0000000000017941 */ /* 0x000fea0003800200 */
.L_x_8333:
        /* <DEDUP_REMOVED lines=11> */
.L_x_8337:
[----:B------:R-:W-:Y:S01]  /*1f280*/  IMAD.MOV.U32 R6, RZ, RZ, R7 ;  /* 0x000000ffff067224 */ /* 0x000fe200078e0007 */
[----:B------:R-:W-:Y:S01]  /*1f290*/  MOV R8, R9 ;  /* 0x0000000900087202 */ /* 0x000fe20000000f00 */
[----:B------:R-:W-:Y:S02]  /*1f2a0*/  IMAD.MOV.U32 R101, RZ, RZ, R100 ;  /* 0x000000ffff657224 */ /* 0x000fe400078e0064 */
[----:B------:R-:W-:-:S07]  /*1f2b0*/  IMAD.MOV.U32 R37, RZ, RZ, R36 ;  /* 0x000000ffff257224 */ /* 0x000fce00078e0024 */
.L_x_8338:
[----:B------:R-:W-:Y:S05]  /*1f2c0*/  BSYNC.RECONVERGENT B1 ;  /* 0x0000000000017941 */ /* 0x000fea0003800200 */
.L_x_8336:
        /* <DEDUP_REMOVED lines=11> */
.L_x_8340:
[----:B------:R-:W-:Y:S01]  /*1f380*/  IMAD.MOV.U32 R7, RZ, RZ, R6 ;  /* 0x000000ffff077224 */ /* 0x000fe200078e0006 */
[----:B------:R-:W-:Y:S01]  /*1f390*/  MOV R100, R107 ;  /* 0x0000006b00647202 */ /* 0x000fe20000000f00 */
[----:B------:R-:W-:Y:S02]  /*1f3a0*/  IMAD.MOV.U32 R9, RZ, RZ, R8 ;  /* 0x000000ffff097224 */ /* 0x000fe400078e0008 */
[----:B------:R-:W-:-:S07]  /*1f3b0*/  IMAD.MOV.U32 R36, RZ, RZ, R43 ;  /* 0x000000ffff247224 */ /* 0x000fce00078e002b */
.L_x_8341:
[----:B------:R-:W-:Y:S05]  /*1f3c0*/  BSYNC.RECONVERGENT B1 ;  /* 0x0000000000017941 */ /* 0x000fea0003800200 */
.L_x_8339:
        /* <DEDUP_REMOVED lines=11> */
.L_x_8343:
[----:B------:R-:W-:Y:S01]  /*1f480*/  MOV R6, R7 ;  /* 0x0000000700067202 */ /* 0x000fe20000000f00 */
[----:B------:R-:W-:Y:S01]  /*1f490*/  IMAD.MOV.U32 R8, RZ, RZ, R9 ;  /* 0x000000ffff087224 */ /* 0x000fe200078e0009 */
[----:B------:R-:W-:Y:S01]  /*1f4a0*/  MOV R43, R42 ;  /* 0x0000002a002b7202 */ /* 0x000fe20000000f00 */
[----:B------:R-:W-:-:S07]  /*1f4b0*/  IMAD.MOV.U32 R107, RZ, RZ, R106 ;  /* 0x000000ffff6b7224 */ /* 0x000fce00078e006a */
.L_x_8344:
[----:B------:R-:W-:Y:S05]  /*1f4c0*/  BSYNC.RECONVERGENT B1 ;  /* 0x0000000000017941 */ /* 0x000fea0003800200 */
.L_x_8342:
        /* <DEDUP_REMOVED lines=11> */
.L_x_8346:
[----:B------:R-:W-:Y:S01]  /*1f580*/  IMAD.MOV.U32 R7, RZ, RZ, R6 ;  /* 0x000000ffff077224 */ /* 0x000fe200078e0006 */
[----:B------:R-:W-:Y:S01]  /*1f590*/  MOV R9, R8 ;  /* 0x0000000800097202 */ /* 0x000fe20000000f00 */
[----:B------:R-:W-:Y:S02]  /*1f5a0*/  IMAD.MOV.U32 R106, RZ, RZ, R105 ;  /* 0x000000ffff6a7224 */ /* 0x000fe400078e0069 */
[----:B------:R-:W-:-:S07]  /*1f5b0*/  IMAD.MOV.U32 R42, RZ, RZ, R41 ;  /* 0x000000ffff2a7224 */ /* 0x000fce00078e0029 */
.L_x_8347:
[----:B------:R-:W-:Y:S05]  /*1f5c0*/  BSYNC.RECONVERGENT B1 ;  /* 0x0000000000017941 */ /* 0x000fea0003800200 */
.L_x_8345:
        /* <DEDUP_REMOVED lines=11> */
.L_x_8349:
[----:B------:R-:W-:Y:S01]  /*1f680*/  IMAD.MOV.U32 R6, RZ, RZ, R7 ;  /* 0x000000ffff067224 */ /* 0x000fe200078e0007 */
[----:B------:R-:W-:Y:S01]  /*1f690*/  MOV R105, R104 ;  /* 0x0000006800697202 */ /* 0x000fe20000000f00 */
[----:B------:R-:W-:Y:S02]  /*1f6a0*/  IMAD.MOV.U32 R8, RZ, RZ, R9 ;  /* 0x000000ffff087224 */ /* 0x000fe400078e0009 */
[----:B------:R-:W-:-:S07]  /*1f6b0*/  IMAD.MOV.U32 R41, RZ, RZ, R40 ;  /* 0x000000ffff297224 */ /* 0x000fce00078e0028 */
.L_x_8350:
[----:B------:R-:W-:Y:S05]  /*1f6c0*/  BSYNC.RECONVERGENT B1 ;  /* 0x0000000000017941 */ /* 0x000fea0003800200 */
.L_x_8348:
        /* <DEDUP_REMOVED lines=11> */
.L_x_8352:
[----:B------:R-:W-:Y:S01]  /*1f780*/  MOV R7, R6 ;  /* 0x0000000600077202 */ /* 0x000fe20000000f00 */
[----:B------:R-:W-:Y:S01]  /*1f790*/  IMAD.MOV.U32 R9, RZ, RZ, R8 ;  /* 0x000000ffff097224 */ /* 0x000fe200078e0008 */
[----:B------:R-:W-:Y:S01]  /*1f7a0*/  MOV R40, R47 ;  /* 0x0000002f00287202 */ /* 0x000fe20000000f00 */
[----:B------:R-:W-:-:S07]  /*1f7b0*/  IMAD.MOV.U32 R104, RZ, RZ, R111 ;  /* 0x000000ffff687224 */ /* 0x000fce00078e006f */
.L_x_8353:
[----:B------:R-:W-:Y:S05]  /*1f7c0*/  BSYNC.RECONVERGENT B1 ;  /* 0x0000000000017941 */ /* 0x000fea0003800200 */
.L_x_8351:
        /* <DEDUP_REMOVED lines=11> */
.L_x_8355:
[----:B------:R-:W-:Y:S01]  /*1f880*/  IMAD.MOV.U32 R6, RZ, RZ, R7 ;  /* 0x000000ffff067224 */ /* 0x000fe200078e0007 */
[----:B------:R-:W-:Y:S01]  /*1f890*/  MOV R8, R9 ;  /* 0x0000000900087202 */ /* 0x000fe20000000f00 */
[----:B------:R-:W-:Y:S02]  /*1f8a0*/  IMAD.MOV.U32 R111, RZ, RZ, R110 ;  /* 0x000000ffff6f7224 */ /* 0x000fe400078e006e */
[----:B------:R-:W-:-:S07]  /*1f8b0*/  IMAD.MOV.U32 R47, RZ, RZ, R46 ;  /* 0x000000ffff2f7224 */ /* 0x000fce00078e002e */
.L_x_8356:
[----:B------:R-:W-:Y:S05]  /*1f8c0*/  BSYNC.RECONVERGENT B1 ;  /* 0x0000000000017941 */ /* 0x000fea0003800200 */
.L_x_8354:
        /* <DEDUP_REMOVED lines=11> */
.L_x_8358:
[----:B------:R-:W-:Y:S01]  /*1f980*/  IMAD.MOV.U32 R7, RZ, RZ, R6 ;  /* 0x000000ffff077224 */ /* 0x000fe200078e0006 */
[----:B------:R-:W-:Y:S01]  /*1f990*/  MOV R110, R109 ;  /* 0x0000006d006e7202 */ /* 0x000fe20000000f00 */
[----:B------:R-:W-:Y:S02]  /*1f9a0*/  IMAD.MOV.U32 R9, RZ, RZ, R8 ;  /* 0x000000ffff097224 */ /* 0x000fe400078e0008 */
[----:B------:R-:W-:-:S07]  /*1f9b0*/  IMAD.MOV.U32 R46, RZ, RZ, R45 ;  /* 0x000000ffff2e7224 */ /* 0x000fce00078e002d */
.L_x_8359:
[----:B------:R-:W-:Y:S05]  /*1f9c0*/  BSYNC.RECONVERGENT B1 ;  /* 0x0000000000017941 */ /* 0x000fea0003800200 */
.L_x_8357:
        /* <DEDUP_REMOVED lines=11> */
.L_x_8361:
[----:B------:R-:W-:Y:S01]  /*1fa80*/  MOV R6, R7 ;  /* 0x0000000700067202 */ /* 0x000fe20000000f00 */
[----:B------:R-:W-:Y:S01]  /*1fa90*/  IMAD.MOV.U32 R8, RZ, RZ, R9 ;  /* 0x000000ffff087224 */ /* 0x000fe200078e0009 */
[----:B------:R-:W-:Y:S01]  /*1faa0*/  MOV R45, R44 ;  /* 0x0000002c002d7202 */ /* 0x000fe20000000f00 */
[----:B------:R-:W-:-:S07]  /*1fab0*/  IMAD.MOV.U32 R109, RZ, RZ, R108 ;  /* 0x000000ffff6d7224 */ /* 0x000fce00078e006c */
.L_x_8362:
[----:B------:R-:W-:Y:S05]  /*1fac0*/  BSYNC.RECONVERGENT B1 ;  /* 0x0000000000017941 */ /* 0x000fea0003800200 */
.L_x_8360:
        /* <DEDUP_REMOVED lines=11> */
.L_x_8364:
[----:B------:R-:W-:Y:S01]  /*1fb80*/  IMAD.MOV.U32 R7, RZ, RZ, R6 ;  /* 0x000000ffff077224 */ /* 0x000fe200078e0006 */
[----:B------:R-:W-:Y:S01]  /*1fb90*/  MOV R9, R8 ;  /* 0x0000000800097202 */ /* 0x000fe20000000f00 */
[----:B------:R-:W-:Y:S02]  /*1fba0*/  IMAD.MOV.U32 R108, RZ, RZ, R115 ;  /* 0x000000ffff6c7224 */ /* 0x000fe400078e0073 */
[----:B------:R-:W-:-:S07]  /*1fbb0*/  IMAD.MOV.U32 R44, RZ, RZ, R51 ;  /* 0x000000ffff2c7224 */ /* 0x000fce00078e0033 */
.L_x_8365:
[----:B------:R-:W-:Y:S05]  /*1fbc0*/  BSYNC.RECONVERGENT B1 ;  /* 0x0000000000017941 */ /* 0x000fea0003800200 */
.L_x_8363:
        /* <DEDUP_REMOVED lines=11> */
.L_x_8367:
[----:B------:R-:W-:Y:S01]  /*1fc80*/  IMAD.MOV.U32 R6, RZ, RZ, R7 ;  /* 0x000000ffff067224 */ /* 0x000fe200078e0007 */
[----:B------:R-:W-:Y:S01]  /*1fc90*/  MOV R115, R114 ;  /* 0x0000007200737202 */ /* 0x000fe20000000f00 */
[----:B------:R-:W-:Y:S02]  /*1fca0*/  IMAD.MOV.U32 R8, RZ, RZ, R9 ;  /* 0x000000ffff087224 */ /* 0x000fe400078e0009 */
[----:B------:R-:W-:-:S07]  /*1fcb0*/  IMAD.MOV.U32 R51, RZ, RZ, R50 ;  /* 0x000000ffff337224 */ /* 0x000fce00078e0032 */
.L_x_8368:
[----:B------:R-:W-:Y:S05]  /*1fcc0*/  BSYNC.RECONVERGENT B1 ;  /* 0x0000000000017941 */ /* 0x000fea0003800200 */
.L_x_8366:
        /* <DEDUP_REMOVED lines=11> */
.L_x_8370:
[----:B------:R-:W-:Y:S01]  /*1fd80*/  MOV R7, R6 ;  /* 0x0000000600077202 */ /* 0x000fe20000000f00 */
[----:B------:R-:W-:Y:S01]  /*1fd90*/  IMAD.MOV.U32 R9, RZ, RZ, R8 ;  /* 0x000000ffff097224 */ /* 0x000fe200078e0008 */
[----:B------:R-:W-:Y:S01]  /*1fda0*/  MOV R50, R49 ;  /* 0x0000003100327202 */ /* 0x000fe20000000f00 */
[----:B------:R-:W-:-:S07]  /*1fdb0*/  IMAD.MOV.U32 R114, RZ, RZ, R113 ;  /* 0x000000ffff727224 */ /* 0x000fce00078e0071 */
.L_x_8371:
[----:B------:R-:W-:Y:S05]  /*1fdc0*/  BSYNC.RECONVERGENT B1 ;  /* 0x0000000000017941 */ /* 0x000fea0003800200 */
.L_x_8369:
        /* <DEDUP_REMOVED lines=11> */
.L_x_8373:
[----:B------:R-:W-:Y:S01]  /*1fe80*/  IMAD.MOV.U32 R6, RZ, RZ, R7 ;  /* 0x000000ffff067224 */ /* 0x000fe200078e0007 */
[----:B------:R-:W-:Y:S01]  /*1fe90*/  MOV R8, R9 ;  /* 0x0000000900087202 */ /* 0x000fe20000000f00 */
[----:B------:R-:W-:Y:S02]  /*1fea0*/  IMAD.MOV.U32 R113, RZ, RZ, R112 ;  /* 0x000000ffff717224 */ /* 0x000fe400078e0070 */
[----:B------:R-:W-:-:S07]  /*1feb0*/  IMAD.MOV.U32 R49, RZ, RZ, R48 ;  /* 0x000000ffff317224 */ /* 0x000fce00078e0030 */
.L_x_8374:
[----:B------:R-:W-:Y:S05]  /*1fec0*/  BSYNC.RECONVERGENT B1 ;  /* 0x0000000000017941 */ /* 0x000fea0003800200 */
.L_x_8372:
        /* <DEDUP_REMOVED lines=11> */
.L_x_8376:
[----:B------:R-:W-:Y:S01]  /*1ff80*/  IMAD.MOV.U32 R7, RZ, RZ, R6 ;  /* 0x000000ffff077224 */ /* 0x000fe200078e0006 */
[----:B------:R-:W-:Y:S01]  /*1ff90*/  MOV R112, R119 ;  /* 0x0000007700707202 */ /* 0x000fe20000000f00 */
[----:B------:R-:W-:Y:S02]  /*1ffa0*/  IMAD.MOV.U32 R9, RZ, RZ, R8 ;  /* 0x000000ffff097224 */ /* 0x000fe400078e0008 */
[----:B------:R-:W-:-:S07]  /*1ffb0*/  IMAD.MOV.U32 R48, RZ, RZ, R55 ;  /* 0x000000ffff307224 */ /* 0x000fce00078e0037 */
.L_x_8377:
[----:B------:R-:W-:Y:S05]  /*1ffc0*/  BSYNC.RECONVERGENT B1 ;  /* 0x0000000000017941 */ /* 0x000fea0003800200 */
.L_x_8375:
        /* <DEDUP_REMOVED lines=11> */
.L_x_8379:
[----:B------:R-:W-:Y:S01]  /*20080*/  MOV R6, R7 ;  /* 0x0000000700067202 */ /* 0x000fe20000000f00 */
[----:B------:R-:W-:Y:S01]  /*20090*/  IMAD.MOV.U32 R8, RZ, RZ, R9 ;  /* 0x000000ffff087224 */ /* 0x000fe200078e0009 */
[----:B------:R-:W-:Y:S01]  /*200a0*/  MOV R55, R54 ;  /* 0x0000003600377202 */ /* 0x000fe20000000f00 */
[----:B------:R-:W-:-:S07]  /*200b0*/  IMAD.MOV.U32 R119, RZ, RZ, R118 ;  /* 0x000000ffff777224 */ /* 0x000fce00078e0076 */
.L_x_8380:
[----:B------:R-:W-:Y:S05]  /*200c0*/  BSYNC.RECONVERGENT B1 ;  /* 0x0000000000017941 */ /* 0x000fea0003800200 */
.L_x_8378:
        /* <DEDUP_REMOVED lines=11> */
.L_x_8382:
[----:B------:R-:W-:Y:S01]  /*20180*/  IMAD.MOV.U32 R7, RZ, RZ, R6 ;  /* 0x000000ffff077224 */ /* 0x000fe200078e0006 */
[----:B------:R-:W-:Y:S01]  /*20190*/  MOV R9, R8 ;  /* 0x0000000800097202 */ /* 0x000fe20000000f00 */
[----:B------:R-:W-:Y:S02]  /*201a0*/  IMAD.MOV.U32 R118, RZ, RZ, R117 ;  /* 0x000000ffff767224 */ /* 0x000fe400078e0075 */
[----:B------:R-:W-:-:S07]  /*201b0*/  IMAD.MOV.U32 R54, RZ, RZ, R53 ;  /* 0x000000ffff367224 */ /* 0x000fce00078e0035 */
.L_x_8383:
[----:B------:R-:W-:Y:S05]  /*201c0*/  BSYNC.RECONVERGENT B1 ;  /* 0x0000000000017941 */ /* 0x000fea0003800200 */
.L_x_8381:
        /* <DEDUP_REMOVED lines=11> */
.L_x_8385:
[----:B------:R-:W-:Y:S01]  /*20280*/  IMAD.MOV.U32 R6, RZ, RZ, R7 ;  /* 0x000000ffff067224 */ /* 0x000fe200078e0007 */
[----:B------:R-:W-:Y:S01]  /*20290*/  MOV R117, R116 ;  /* 0x0000007400757202 */ /* 0x000fe20000000f00 */
[----:B------:R-:W-:Y:S02]  /*202a0*/  IMAD.MOV.U32 R8, RZ, RZ, R9 ;  /* 0x000000ffff087224 */ /* 0x000fe400078e0009 */
[----:B------:R-:W-:-:S07]  /*202b0*/  IMAD.MOV.U32 R53, RZ, RZ, R52 ;  /* 0x000000ffff357224 */ /* 0x000fce00078e0034 */
.L_x_8386:
[----:B------:R-:W-:Y:S05]  /*202c0*/  BSYNC.RECONVERGENT B1 ;  /* 0x0000000000017941 */ /* 0x000fea0003800200 */
.L_x_8384:
        /* <DEDUP_REMOVED lines=11> */
.L_x_8388:
[----:B------:R-:W-:Y:S01]  /*20380*/  MOV R7, R6 ;  /* 0x0000000600077202 */ /* 0x000fe20000000f00 */
[----:B------:R-:W-:Y:S01]  /*20390*/  IMAD.MOV.U32 R9, RZ, RZ, R8 ;  /* 0x000000ffff097224 */ /* 0x000fe200078e0008 */
[----:B------:R-:W-:Y:S01]  /*203a0*/  MOV R52, R59 ;  /* 0x0000003b00347202 */ /* 0x000fe20000000f00 */
[----:B------:R-:W-:-:S07]  /*203b0*/  IMAD.MOV.U32 R116, RZ, RZ, R123 ;  /* 0x000000ffff747224 */ /* 0x000fce00078e007b */
.L_x_8389:
[----:B------:R-:W-:Y:S05]  /*203c0*/  BSYNC.RECONVERGENT B1 ;  /* 0x0000000000017941 */ /* 0x000fea0003800200 */
.L_x_8387:
        /* <DEDUP_REMOVED lines=11> */
.L_x_8391:
[----:B------:R-:W-:Y:S01]  /*20480*/  IMAD.MOV.U32 R6, RZ, RZ, R7 ;  /* 0x000000ffff067224 */ /* 0x000fe200078e0007 */
[----:B------:R-:W-:Y:S01]  /*20490*/  MOV R8, R9 ;  /* 0x0000000900087202 */ /* 0x000fe20000000f00 */
[----:B------:R-:W-:Y:S02]  /*204a0*/  IMAD.MOV.U32 R123, RZ, RZ, R122 ;  /* 0x000000ffff7b7224 */ /* 0x000fe400078e007a */
[----:B------:R-:W-:-:S07]  /*204b0*/  IMAD.MOV.U32 R59, RZ, RZ, R58 ;  /* 0x000000ffff3b7224 */ /* 0x000fce00078e003a */
.L_x_8392:
[----:B------:R-:W-:Y:S05]  /*204c0*/  BSYNC.RECONVERGENT B1 ;  /* 0x0000000000017941 */ /* 0x000fea0003800200 */
.L_x_8390:
        /* <DEDUP_REMOVED lines=11> */
.L_x_8394:
[----:B------:R-:W-:Y:S01]  /*20580*/  IMAD.MOV.U32 R7, RZ, RZ, R6 ;  /* 0x000000ffff077224 */ /* 0x000fe200078e0006 */
[----:B------:R-:W-:Y:S01]  /*20590*/  MOV R122, R121 ;  /* 0x00000079007a7202 */ /* 0x000fe20000000f00 */
[----:B------:R-:W-:Y:S02]  /*205a0*/  IMAD.MOV.U32 R9, RZ, RZ, R8 ;  /* 0x000000ffff097224 */ /* 0x000fe400078e0008 */
[----:B------:R-:W-:-:S07]  /*205b0*/  IMAD.MOV.U32 R58, RZ, RZ, R57 ;  /* 0x000000ffff3a7224 */ /* 0x000fce00078e0039 */
.L_x_8395:
[----:B------:R-:W-:Y:S05]  /*205c0*/  BSYNC.RECONVERGENT B1 ;  /* 0x0000000000017941 */ /* 0x000fea0003800200 */
.L_x_8393:
        /* <DEDUP_REMOVED lines=11> */
.L_x_8397:
[----:B------:R-:W-:Y:S01]  /*20680*/  MOV R6, R7 ;  /* 0x0000000700067202 */ /* 0x000fe20000000f00 */
[----:B------:R-:W-:Y:S01]  /*20690*/  IMAD.MOV.U32 R8, RZ, RZ, R9 ;  /* 0x000000ffff087224 */ /* 0x000fe200078e0009 */
[----:B------:R-:W-:Y:S01]  /*206a0*/  MOV R57, R56 ;  /* 0x0000003800397202 */ /* 0x000fe20000000f00 */
[----:B------:R-:W-:-:S07]  /*206b0*/  IMAD.MOV.U32 R121, RZ, RZ, R120 ;  /* 0x000000ffff797224 */ /* 0x000fce00078e0078 */
.L_x_8398:
[----:B------:R-:W-:Y:S05]  /*206c0*/  BSYNC.RECONVERGENT B1 ;  /* 0x0000000000017941 */ /* 0x000fea0003800200 */
.L_x_8396:
        /* <DEDUP_REMOVED lines=11> */
.L_x_8400:
[----:B------:R-:W-:Y:S01]  /*20780*/  IMAD.MOV.U32 R7, RZ, RZ, R6 ;  /* 0x000000ffff077224 */ /* 0x000fe200078e0006 */
[----:B------:R-:W-:Y:S01]  /*20790*/  MOV R9, R8 ;  /* 0x0000000800097202 */ /* 0x000fe20000000f00 */
[----:B------:R-:W-:Y:S02]  /*207a0*/  IMAD.MOV.U32 R120, RZ, RZ, R127 ;  /* 0x000000ffff787224 */ /* 0x000fe400078e007f */
[----:B------:R-:W-:-:S07]  /*207b0*/  IMAD.MOV.U32 R56, RZ, RZ, R63 ;  /* 0x000000ffff387224 */ /* 0x000fce00078e003f */
.L_x_8401:
[----:B------:R-:W-:Y:S05]  /*207c0*/  BSYNC.RECONVERGENT B1 ;  /* 0x0000000000017941 */ /* 0x000fea0003800200 */
.L_x_8399:
        /* <DEDUP_REMOVED lines=11> */
.L_x_8403:
[----:B------:R-:W-:Y:S01]  /*20880*/  IMAD.MOV.U32 R6, RZ, RZ, R7 ;  /* 0x000000ffff067224 */ /* 0x000fe200078e0007 */
[----:B------:R-:W-:Y:S01]  /*20890*/  MOV R127, R126 ;  /* 0x0000007e007f7202 */ /* 0x000fe20000000f00 */
[----:B------:R-:W-:Y:S02]  /*208a0*/  IMAD.MOV.U32 R8, RZ, RZ, R9 ;  /* 0x000000ffff087224 */ /* 0x000fe400078e0009 */
[----:B------:R-:W-:-:S07]  /*208b0*/  IMAD.MOV.U32 R63, RZ, RZ, R62 ;  /* 0x000000ffff3f7224 */ /* 0x000fce00078e003e */
.L_x_8404:
[----:B------:R-:W-:Y:S05]  /*208c0*/  BSYNC.RECONVERGENT B1 ;  /* 0x0000000000017941 */ /* 0x000fea0003800200 */
.L_x_8402:
        /* <DEDUP_REMOVED lines=11> */
.L_x_8406:
[----:B------:R-:W-:Y:S01]  /*20980*/  MOV R7, R6 ;  /* 0x0000000600077202 */ /* 0x000fe20000000f00 */
[----:B------:R-:W-:Y:S01]  /*20990*/  IMAD.MOV.U32 R9, RZ, RZ, R8 ;  /* 0x000000ffff097224 */ /* 0x000fe200078e0008 */
[----:B------:R-:W-:Y:S01]  /*209a0*/  MOV R62, R61 ;  /* 0x0000003d003e7202 */ /* 0x000fe20000000f00 */
[----:B------:R-:W-:-:S07]  /*209b0*/  IMAD.MOV.U32 R126, RZ, RZ, R125 ;  /* 0x000000ffff7e7224 */ /* 0x000fce00078e007d */
.L_x_8407:
[----:B------:R-:W-:Y:S05]  /*209c0*/  BSYNC.RECONVERGENT B1 ;  /* 0x0000000000017941 */ /* 0x000fea0003800200 */
.L_x_8405:
        /* <DEDUP_REMOVED lines=11> */
.L_x_8409:
[----:B------:R-:W-:Y:S01]  /*20a80*/  IMAD.MOV.U32 R6, RZ, RZ, R7 ;  /* 0x000000ffff067224 */ /* 0x000fe200078e0007 */
[----:B------:R-:W-:Y:S01]  /*20a90*/  MOV R8, R9 ;  /* 0x0000000900087202 */ /* 0x000fe20000000f00 */
[----:B------:R-:W-:Y:S02]  /*20aa0*/  IMAD.MOV.U32 R125, RZ, RZ, R124 ;  /* 0x000000ffff7d7224 */ /* 0x000fe400078e007c */
[----:B------:R-:W-:-:S07]  /*20ab0*/  IMAD.MOV.U32 R61, RZ, RZ, R60 ;  /* 0x000000ffff3d7224 */ /* 0x000fce00078e003c */
.L_x_8410:
[----:B------:R-:W-:Y:S05]  /*20ac0*/  BSYNC.RECONVERGENT B1 ;  /* 0x0000000000017941 */ /* 0x000fea0003800200 */
.L_x_8408:
        /* <DEDUP_REMOVED lines=11> */
.L_x_8412:
[----:B------:R-:W-:Y:S01]  /*20b80*/  IMAD.MOV.U32 R7, RZ, RZ, R6 ;  /* 0x000000ffff077224 */ /* 0x000fe200078e0006 */
[----:B------:R-:W-:Y:S01]  /*20b90*/  MOV R124, R131 ;  /* 0x00000083007c7202 */ /* 0x000fe20000000f00 */
[----:B------:R-:W-:Y:S02]  /*20ba0*/  IMAD.MOV.U32 R9, RZ, RZ, R8 ;  /* 0x000000ffff097224 */ /* 0x000fe400078e0008 */
[----:B------:R-:W-:-:S07]  /*20bb0*/  IMAD.MOV.U32 R60, RZ, RZ, R67 ;  /* 0x000000ffff3c7224 */ /* 0x000fce00078e0043 */
.L_x_8413:
[----:B------:R-:W-:Y:S05]  /*20bc0*/  BSYNC.RECONVERGENT B1 ;  /* 0x0000000000017941 */ /* 0x000fea0003800200 */
.L_x_8411:
        /* <DEDUP_REMOVED lines=11> */
.L_x_8415:
[----:B------:R-:W-:Y:S01]  /*20c80*/  MOV R6, R7 ;  /* 0x0000000700067202 */ /* 0x000fe20000000f00 */
[----:B------:R-:W-:Y:S01]  /*20c90*/  IMAD.MOV.U32 R8, RZ, RZ, R9 ;  /* 0x000000ffff087224 */ /* 0x000fe200078e0009 */
[----:B------:R-:W-:Y:S01]  /*20ca0*/  MOV R67, R66 ;  /* 0x0000004200437202 */ /* 0x000fe20000000f00 */
[----:B------:R-:W-:-:S07]  /*20cb0*/  IMAD.MOV.U32 R131, RZ, RZ, R130 ;  /* 0x000000ffff837224 */ /* 0x000fce00078e0082 */
.L_x_8416:
[----:B------:R-:W-:Y:S05]  /*20cc0*/  BSYNC.RECONVERGENT B1 ;  /* 0x0000000000017941 */ /* 0x000fea0003800200 */
.L_x_8414:
        /* <DEDUP_REMOVED lines=11> */
.L_x_8418:
[----:B------:R-:W-:Y:S01]  /*20d80*/  IMAD.MOV.U32 R7, RZ, RZ, R6 ;  /* 0x000000ffff077224 */ /* 0x000fe200078e0006 */
[----:B------:R-:W-:Y:S01]  /*20d90*/  MOV R9, R8 ;  /* 0x0000000800097202 */ /* 0x000fe20000000f00 */
[----:B------:R-:W-:Y:S02]  /*20da0*/  IMAD.MOV.U32 R130, RZ, RZ, R129 ;  /* 0x000000ffff827224 */ /* 0x000fe400078e0081 */
[----:B------:R-:W-:-:S07]  /*20db0*/  IMAD.MOV.U32 R66, RZ, RZ, R65 ;  /* 0x000000ffff427224 */ /* 0x000fce00078e0041 */
.L_x_8419:
[----:B------:R-:W-:Y:S05]  /*20dc0*/  BSYNC.RECONVERGENT B1 ;  /* 0x0000000000017941 */ /* 0x000fea0003800200 */
.L_x_8417:
        /* <DEDUP_REMOVED lines=11> */
.L_x_8421:
[----:B------:R-:W-:Y:S01]  /*20e80*/  IMAD.MOV.U32 R6, RZ, RZ, R7 ;  /* 0x000000ffff067224 */ /* 0x000fe200078e0007 */
[----:B------:R-:W-:Y:S01]  /*20e90*/  MOV R129, R128 ;  /* 0x0000008000817202 */ /* 0x000fe20000000f00 */
[----:B------:R-:W-:Y:S02]  /*20ea0*/  IMAD.MOV.U32 R8, RZ, RZ, R9 ;  /* 0x000000ffff087224 */ /* 0x000fe400078e0009 */
[----:B------:R-:W-:-:S07]  /*20eb0*/  IMAD.MOV.U32 R65, RZ, RZ, R64 ;  /* 0x000000ffff417224 */ /* 0x000fce00078e0040 */
.L_x_8422:
[----:B------:R-:W-:Y:S05]  /*20ec0*/  BSYNC.RECONVERGENT B1 ;  /* 0x0000000000017941 */ /* 0x000fea0003800200 */
.L_x_8420:
        /* <DEDUP_REMOVED lines=11> */
.L_x_8424:
[----:B------:R-:W-:Y:S01]  /*20f80*/  MOV R7, R6 ;  /* 0x0000000600077202 */ /* 0x000fe20000000f00 */
[----:B------:R-:W-:Y:S01]  /*20f90*/  IMAD.MOV.U32 R9, RZ, RZ, R8 ;  /* 0x000000ffff097224 */ /* 0x000fe200078e0008 */
[----:B------:R-:W-:Y:S01]  /*20fa0*/  MOV R64, R71 ;  /* 0x0000004700407202 */ /* 0x000fe20000000f00 */
[----:B------:R-:W-:-:S07]  /*20fb0*/  IMAD.MOV.U32 R128, RZ, RZ, R135 ;  /* 0x000000ffff807224 */ /* 0x000fce00078e0087 */
.L_x_8425:
[----:B------:R-:W-:Y:S05]  /*20fc0*/  BSYNC.RECONVERGENT B1 ;  /* 0x0000000000017941 */ /* 0x000fea0003800200 */
.L_x_8423:
        /* <DEDUP_REMOVED lines=11> */
.L_x_8427:
[----:B------:R-:W-:Y:S01]  /*21080*/  IMAD.MOV.U32 R6, RZ, RZ, R7 ;  /* 0x000000ffff067224 */ /* 0x000fe200078e0007 */
[----:B------:R-:W-:Y:S01]  /*21090*/  MOV R8, R9 ;  /* 0x0000000900087202 */ /* 0x000fe20000000f00 */
[----:B------:R-:W-:Y:S02]  /*210a0*/  IMAD.MOV.U32 R135, RZ, RZ, R134 ;  /* 0x000000ffff877224 */ /* 0x000fe400078e0086 */
[----:B------:R-:W-:-:S07]  /*210b0*/  IMAD.MOV.U32 R71, RZ, RZ, R70 ;  /* 0x000000ffff477224 */ /* 0x000fce00078e0046 */
.L_x_8428:
[----:B------:R-:W-:Y:S05]  /*210c0*/  BSYNC.RECONVERGENT B1 ;  /* 0x0000000000017941 */ /* 0x000fea0003800200 */
.L_x_8426:
        /* <DEDUP_REMOVED lines=11> */
.L_x_8430:
[----:B------:R-:W-:Y:S01]  /*21180*/  IMAD.MOV.U32 R7, RZ, RZ, R6 ;  /* 0x000000ffff077224 */ /* 0x000fe200078e0006 */
[----:B------:R-:W-:Y:S01]  /*21190*/  MOV R134, R133 ;  /* 0x0000008500867202 */ /* 0x000fe20000000f00 */
[----:B------:R-:W-:Y:S02]  /*211a0*/  IMAD.MOV.U32 R9, RZ, RZ, R8 ;  /* 0x000000ffff097224 */ /* 0x000fe400078e0008 */
[----:B------:R-:W-:-:S07]  /*211b0*/  IMAD.MOV.U32 R70, RZ, RZ, R69 ;  /* 0x000000ffff467224 */ /* 0x000fce00078e0045 */
.L_x_8431:
[----:B------:R-:W-:Y:S05]  /*211c0*/  BSYNC.RECONVERGENT B1 ;  /* 0x0000000000017941 */ /* 0x000fea0003800200 */
.L_x_8429:
        /* <DEDUP_REMOVED lines=11> */
.L_x_8433:
[----:B------:R-:W-:Y:S01]  /*21280*/  MOV R6, R7 ;  /* 0x0000000700067202 */ /* 0x000fe20000000f00 */
[----:B------:R-:W-:Y:S01]  /*21290*/  IMAD.MOV.U32 R8, RZ, RZ, R9 ;  /* 0x000000ffff087224 */ /* 0x000fe200078e0009 */
[----:B------:R-:W-:Y:S01]  /*212a0*/  MOV R69, R68 ;  /* 0x0000004400457202 */ /* 0x000fe20000000f00 */
[----:B------:R-:W-:-:S07]  /*212b0*/  IMAD.MOV.U32 R133, RZ, RZ, R132 ;  /* 0x000000ffff857224 */ /* 0x000fce00078e0084 */
.L_x_8434:
[----:B------:R-:W-:Y:S05]  /*212c0*/  BSYNC.RECONVERGENT B1 ;  /* 0x0000000000017941 */ /* 0x000fea0003800200 */
.L_x_8432:
        /* <DEDUP_REMOVED lines=11> */
.L_x_8436:
[----:B------:R-:W-:Y:S01]  /*21380*/  IMAD.MOV.U32 R7, RZ, RZ, R6 ;  /* 0x000000ffff077224 */ /* 0x000fe200078e0006 */
[----:B------:R-:W-:Y:S01]  /*21390*/  MOV R9, R8 ;  /* 0x0000000800097202 */ /* 0x000fe20000000f00 */
[----:B------:R-:W-:Y:S02]  /*213a0*/  IMAD.MOV.U32 R132, RZ, RZ, R139 ;  /* 0x000000ffff847224 */ /* 0x000fe400078e008b */
[----:B------:R-:W-:-:S07]  /*213b0*/  IMAD.MOV.U32 R68, RZ, RZ, R75 ;  /* 0x000000ffff447224 */ /* 0x000fce00078e004b */
.L_x_8437:
[----:B------:R-:W-:Y:S05]  /*213c0*/  BSYNC.RECONVERGENT B1 ;  /* 0x0000000000017941 */ /* 0x000fea0003800200 */
.L_x_8435:
        /* <DEDUP_REMOVED lines=11> */
.L_x_8439:
[----:B------:R-:W-:Y:S01]  /*21480*/  IMAD.MOV.U32 R6, RZ, RZ, R7 ;  /* 0x000000ffff067224 */ /* 0x000fe200078e0007 */
[----:B------:R-:W-:Y:S01]  /*21490*/  MOV R139, R138 ;  /* 0x0000008a008b7202 */ /* 0x000fe20000000f00 */
[----:B------:R-:W-:Y:S02]  /*214a0*/  IMAD.MOV.U32 R8, RZ, RZ, R9 ;  /* 0x000000ffff087224 */ /* 0x000fe400078e0009 */
[----:B------:R-:W-:-:S07]  /*214b0*/  IMAD.MOV.U32 R75, RZ, RZ, R74 ;  /* 0x000000ffff4b7224 */ /* 0x000fce00078e004a */
.L_x_8440:
[----:B------:R-:W-:Y:S05]  /*214c0*/  BSYNC.RECONVERGENT B1 ;  /* 0x0000000000017941 */ /* 0x000fea0003800200 */
.L_x_8438:
        /* <DEDUP_REMOVED lines=11> */
.L_x_8442:
[----:B------:R-:W-:Y:S01]  /*21580*/  MOV R7, R6 ;  /* 0x0000000600077202 */ /* 0x000fe20000000f00 */
[----:B------:R-:W-:Y:S01]  /*21590*/  IMAD.MOV.U32 R9, RZ, RZ, R8 ;  /* 0x000000ffff097224 */ /* 0x000fe200078e0008 */
[----:B------:R-:W-:Y:S01]  /*215a0*/  MOV R74, R73 ;  /* 0x00000049004a7202 */ /* 0x000fe20000000f00 */
[----:B------:R-:W-:-:S07]  /*215b0*/  IMAD.MOV.U32 R138, RZ, RZ, R137 ;  /* 0x000000ffff8a7224 */ /* 0x000fce00078e0089 */
.L_x_8443:
[----:B------:R-:W-:Y:S05]  /*215c0*/  BSYNC.RECONVERGENT B1 ;  /* 0x0000000000017941 */ /* 0x000fea0003800200 */
.L_x_8441:
        /* <DEDUP_REMOVED lines=11> */
.L_x_8445:
[----:B------:R-:W-:Y:S01]  /*21680*/  IMAD.MOV.U32 R6, RZ, RZ, R7 ;  /* 0x000000ffff067224 */ /* 0x000fe200078e0007 */
[----:B------:R-:W-:Y:S01]  /*21690*/  MOV R8, R9 ;  /* 0x0000000900087202 */ /* 0x000fe20000000f00 */
[----:B------:R-:W-:Y:S02]  /*216a0*/  IMAD.MOV.U32 R137, RZ, RZ, R136 ;  /* 0x000000ffff897224 */ /* 0x000fe400078e0088 */
[----:B------:R-:W-:-:S07]  /*216b0*/  IMAD.MOV.U32 R73, RZ, RZ, R72 ;  /* 0x000000ffff497224 */ /* 0x000fce00078e0048 */
.L_x_8446:
[----:B------:R-:W-:Y:S05]  /*216c0*/  BSYNC.RECONVERGENT B1 ;  /* 0x0000000000017941 */ /* 0x000fea0003800200 */
.L_x_8444:
        /* <DEDUP_REMOVED lines=11> */
.L_x_8448:
[----:B------:R-:W-:Y:S01]  /*21780*/  IMAD.MOV.U32 R7, RZ, RZ, R6 ;  /* 0x000000ffff077224 */ /* 0x000fe200078e0006 */
[----:B------:R-:W-:Y:S01]  /*21790*/  MOV R136, R143 ;  /* 0x0000008f00887202 */ /* 0x000fe20000000f00 */
[----:B------:R-:W-:Y:S02]  /*217a0*/  IMAD.MOV.U32 R9, RZ, RZ, R8 ;  /* 0x000000ffff097224 */ /* 0x000fe400078e0008 */
[----:B------:R-:W-:-:S07]  /*217b0*/  IMAD.MOV.U32 R72, RZ, RZ, R79 ;  /* 0x000000ffff487224 */ /* 0x000fce00078e004f */
.L_x_8449:
[----:B------:R-:W-:Y:S05]  /*217c0*/  BSYNC.RECONVERGENT B1 ;  /* 0x0000000000017941 */ /* 0x000fea0003800200 */
.L_x_8447:
        /* <DEDUP_REMOVED lines=11> */
.L_x_8451:
[----:B------:R-:W-:Y:S01]  /*21880*/  MOV R6, R7 ;  /* 0x0000000700067202 */ /* 0x000fe20000000f00 */
[----:B------:R-:W-:Y:S01]  /*21890*/  IMAD.MOV.U32 R8, RZ, RZ, R9 ;  /* 0x000000ffff087224 */ /* 0x000fe200078e0009 */
[----:B------:R-:W-:Y:S01]  /*218a0*/  MOV R79, R78 ;  /* 0x0000004e004f7202 */ /* 0x000fe20000000f00 */
[----:B------:R-:W-:-:S07]  /*218b0*/  IMAD.MOV.U32 R143, RZ, RZ, R142 ;  /* 0x000000ffff8f7224 */ /* 0x000fce00078e008e */
.L_x_8452:
[----:B------:R-:W-:Y:S05]  /*218c0*/  BSYNC.RECONVERGENT B1 ;  /* 0x0000000000017941 */ /* 0x000fea0003800200 */
.L_x_8450:
        /* <DEDUP_REMOVED lines=11> */
.L_x_8454:
[----:B------:R-:W-:Y:S01]  /*21980*/  IMAD.MOV.U32 R7, RZ, RZ, R6 ;  /* 0x000000ffff077224 */ /* 0x000fe200078e0006 */
[----:B------:R-:W-:Y:S01]  /*21990*/  MOV R9, R8 ;  /* 0x0000000800097202 */ /* 0x000fe20000000f00 */
[----:B------:R-:W-:Y:S02]  /*219a0*/  IMAD.MOV.U32 R142, RZ, RZ, R141 ;  /* 0x000000ffff8e7224 */ /* 0x000fe400078e008d */
[----:B------:R-:W-:-:S07]  /*219b0*/  IMAD.MOV.U32 R78, RZ, RZ, R77 ;  /* 0x000000ffff4e7224 */ /* 0x000fce00078e004d */
.L_x_8455:
[----:B------:R-:W-:Y:S05]  /*219c0*/  BSYNC.RECONVERGENT B1 ;  /* 0x0000000000017941 */ /* 0x000fea0003800200 */
.L_x_8453:
        /* <DEDUP_REMOVED lines=11> */
.L_x_8457:
[----:B------:R-:W-:Y:S01]  /*21a80*/  IMAD.MOV.U32 R6, RZ, RZ, R7 ;  /* 0x000000ffff067224 */ /* 0x000fe200078e0007 */
[----:B------:R-:W-:Y:S01]  /*21a90*/  MOV R141, R140 ;  /* 0x0000008c008d7202 */ /* 0x000fe20000000f00 */
[----:B------:R-:W-:Y:S02]  /*21aa0*/  IMAD.MOV.U32 R8, RZ, RZ, R9 ;  /* 0x000000ffff087224 */ /* 0x000fe400078e0009 */
[----:B------:R-:W-:-:S07]  /*21ab0*/  IMAD.MOV.U32 R77, RZ, RZ, R76 ;  /* 0x000000ffff4d7224 */ /* 0x000fce00078e004c */
.L_x_8458:
[----:B------:R-:W-:Y:S05]  /*21ac0*/  BSYNC.RECONVERGENT B1 ;  /* 0x0000000000017941 */ /* 0x000fea0003800200 */
.L_x_8456:
        /* <DEDUP_REMOVED lines=11> */
.L_x_8460:
[----:B------:R-:W-:Y:S01]  /*21b80*/  MOV R7, R6 ;  /* 0x0000000600077202 */ /* 0x000fe20000000f00 */
[----:B------:R-:W-:Y:S01]  /*21b90*/  IMAD.MOV.U32 R9, RZ, RZ, R8 ;  /* 0x000000ffff097224 */ /* 0x000fe200078e0008 */
[----:B------:R-:W-:Y:S01]  /*21ba0*/  MOV R76, R83 ;  /* 0x00000053004c7202 */ /* 0x000fe20000000f00 */
[----:B------:R-:W-:-:S07]  /*21bb0*/  IMAD.MOV.U32 R140, RZ, RZ, R147 ;  /* 0x000000ffff8c7224 */ /* 0x000fce00078e0093 */
.L_x_8461:
[----:B------:R-:W-:Y:S05]  /*21bc0*/  BSYNC.RECONVERGENT B1 ;  /* 0x0000000000017941 */ /* 0x000fea0003800200 */
.L_x_8459:
        /* <DEDUP_REMOVED lines=11> */
.L_x_8463:
[----:B------:R-:W-:Y:S01]  /*21c80*/  IMAD.MOV.U32 R6, RZ, RZ, R7 ;  /* 0x000000ffff067224 */ /* 0x000fe200078e0007 */
[----:B------:R-:W-:Y:S01]  /*21c90*/  MOV R8, R9 ;  /* 0x0000000900087202 */ /* 0x000fe20000000f00 */
[----:B------:R-:W-:Y:S02]  /*21ca0*/  IMAD.MOV.U32 R147, RZ, RZ, R146 ;  /* 0x000000ffff937224 */ /* 0x000fe400078e0092 */
[----:B------:R-:W-:-:S07]  /*21cb0*/  IMAD.MOV.U32 R83, RZ, RZ, R82 ;  /* 0x000000ffff537224 */ /* 0x000fce00078e0052 */
.L_x_8464:
[----:B------:R-:W-:Y:S05]  /*21cc0*/  BSYNC.RECONVERGENT B1 ;  /* 0x0000000000017941 */ /* 0x000fea0003800200 */
.L_x_8462:
        /* <DEDUP_REMOVED lines=11> */
.L_x_8466:
[----:B------:R-:W-:Y:S01]  /*21d80*/  IMAD.MOV.U32 R7, RZ, RZ, R6 ;  /* 0x000000ffff077224 */ /* 0x000fe200078e0006 */
[----:B------:R-:W-:Y:S01]  /*21d90*/  MOV R146, R145 ;  /* 0x0000009100927202 */ /* 0x000fe20000000f00 */
[----:B------:R-:W-:Y:S02]  /*21da0*/  IMAD.MOV.U32 R9, RZ, RZ, R8 ;  /* 0x000000ffff097224 */ /* 0x000fe400078e0008 */
[----:B------:R-:W-:-:S07]  /*21db0*/  IMAD.MOV.U32 R82, RZ, RZ, R81 ;  /* 0x000000ffff527224 */ /* 0x000fce00078e0051 */
.L_x_8467:
[----:B------:R-:W-:Y:S05]  /*21dc0*/  BSYNC.RECONVERGENT B1 ;  /* 0x0000000000017941 */ /* 0x000fea0003800200 */
.L_x_8465:
        /* <DEDUP_REMOVED lines=11> */
.L_x_8469:
[----:B------:R-:W-:Y:S01]  /*21e80*/  MOV R6, R7 ;  /* 0x0000000700067202 */ /* 0x000fe20000000f00 */
[----:B------:R-:W-:Y:S01]  /*21e90*/  IMAD.MOV.U32 R8, RZ, RZ, R9 ;  /* 0x000000ffff087224 */ /* 0x000fe200078e0009 */
[----:B------:R-:W-:Y:S01]  /*21ea0*/  MOV R81, R80 ;  /* 0x0000005000517202 */ /* 0x000fe20000000f00 */
[----:B------:R-:W-:-:S07]  /*21eb0*/  IMAD.MOV.U32 R145, RZ, RZ, R144 ;  /* 0x000000ffff917224 */ /* 0x000fce00078e0090 */
.L_x_8470:
[----:B------:R-:W-:Y:S05]  /*21ec0*/  BSYNC.RECONVERGENT B1 ;  /* 0x0000000000017941 */ /* 0x000fea0003800200 */
.L_x_8468:
        /* <DEDUP_REMOVED lines=11> */
.L_x_8472:
[----:B------:R-:W-:Y:S01]  /*21f80*/  IMAD.MOV.U32 R7, RZ, RZ, R6 ;  /* 0x000000ffff077224 */ /* 0x000fe200078e0006 */
[----:B------:R-:W-:Y:S01]  /*21f90*/  MOV R9, R8 ;  /* 0x0000000800097202 */ /* 0x000fe20000000f00 */
[----:B------:R-:W-:Y:S02]  /*21fa0*/  IMAD.MOV.U32 R144, RZ, RZ, R151 ;  /* 0x000000ffff907224 */ /* 0x000fe400078e0097 */
[----:B------:R-:W-:-:S07]  /*21fb0*/  IMAD.MOV.U32 R80, RZ, RZ, R87 ;  /* 0x000000ffff507224 */ /* 0x000fce00078e0057 */
.L_x_8473:
[----:B------:R-:W-:Y:S05]  /*21fc0*/  BSYNC.RECONVERGENT B1 ;  /* 0x0000000000017941 */ /* 0x000fea0003800200 */
.L_x_8471:
        /* <DEDUP_REMOVED lines=11> */
.L_x_8475:
[----:B------:R-:W-:Y:S01]  /*22080*/  IMAD.MOV.U32 R6, RZ, RZ, R7 ;  /* 0x000000ffff067224 */ /* 0x000fe200078e0007 */
[----:B------:R-:W-:Y:S01]  /*22090*/  MOV R151, R150 ;  /* 0x0000009600977202 */ /* 0x000fe20000000f00 */
[----:B------:R-:W-:Y:S02]  /*220a0*/  IMAD.MOV.U32 R8, RZ, RZ, R9 ;  /* 0x000000ffff087224 */ /* 0x000fe400078e0009 */
[----:B------:R-:W-:-:S07]  /*220b0*/  IMAD.MOV.U32 R87, RZ, RZ, R86 ;  /* 0x000000ffff577224 */ /* 0x000fce00078e0056 */
.L_x_8476:
[----:B------:R-:W-:Y:S05]  /*220c0*/  BSYNC.RECONVERGENT B1 ;  /* 0x0000000000017941 */ /* 0x000fea0003800200 */
.L_x_8474:
        /* <DEDUP_REMOVED lines=11> */
.L_x_8478:
[----:B------:R-:W-:Y:S01]  /*22180*/  MOV R7, R6 ;  /* 0x0000000600077202 */ /* 0x000fe20000000f00 */
[----:B------:R-:W-:Y:S01]  /*22190*/  IMAD.MOV.U32 R9, RZ, RZ, R8 ;  /* 0x000000ffff097224 */ /* 0x000fe200078e0008 */
[----:B------:R-:W-:Y:S01]  /*221a0*/  MOV R86, R85 ;  /* 0x0000005500567202 */ /* 0x000fe20000000f00 */
[----:B------:R-:W-:-:S07]  /*221b0*/  IMAD.MOV.U32 R150, RZ, RZ, R149 ;  /* 0x000000ffff967224 */ /* 0x000fce00078e0095 */
.L_x_8479:
[----:B------:R-:W-:Y:S05]  /*221c0*/  BSYNC.RECONVERGENT B1 ;  /* 0x0000000000017941 */ /* 0x000fea0003800200 */
.L_x_8477:
        /* <DEDUP_REMOVED lines=11> */
.L_x_8481:
[----:B------:R-:W-:Y:S01]  /*22280*/  IMAD.MOV.U32 R6, RZ, RZ, R7 ;  /* 0x000000ffff067224 */ /* 0x000fe200078e0007 */
[----:B------:R-:W-:Y:S01]  /*22290*/  MOV R8, R9 ;  /* 0x0000000900087202 */ /* 0x000fe20000000f00 */
[----:B------:R-:W-:Y:S02]  /*222a0*/  IMAD.MOV.U32 R149, RZ, RZ, R148 ;  /* 0x000000ffff957224 */ /* 0x000fe400078e0094 */
[----:B------:R-:W-:-:S07]  /*222b0*/  IMAD.MOV.U32 R85, RZ, RZ, R84 ;  /* 0x000000ffff557224 */ /* 0x000fce00078e0054 */
.L_x_8482:
[----:B------:R-:W-:Y:S05]  /*222c0*/  BSYNC.RECONVERGENT B1 ;  /* 0x0000000000017941 */ /* 0x000fea0003800200 */
.L_x_8480:
        /* <DEDUP_REMOVED lines=11> */
.L_x_8484:
[----:B------:R-:W-:Y:S01]  /*22380*/  IMAD.MOV.U32 R7, RZ, RZ, R6 ;  /* 0x000000ffff077224 */ /* 0x000fe200078e0006 */
[----:B------:R-:W-:Y:S01]  /*22390*/  MOV R148, R155 ;  /* 0x0000009b00947202 */ /* 0x000fe20000000f00 */
[----:B------:R-:W-:Y:S02]  /*223a0*/  IMAD.MOV.U32 R9, RZ, RZ, R8 ;  /* 0x000000ffff097224 */ /* 0x000fe400078e0008 */
[----:B------:R-:W-:-:S07]  /*223b0*/  IMAD.MOV.U32 R84, RZ, RZ, R91 ;  /* 0x000000ffff547224 */ /* 0x000fce00078e005b */
.L_x_8485:
[----:B------:R-:W-:Y:S05]  /*223c0*/  BSYNC.RECONVERGENT B1 ;  /* 0x0000000000017941 */ /* 0x000fea0003800200 */
.L_x_8483:
        /* <DEDUP_REMOVED lines=11> */
.L_x_8487:
[----:B------:R-:W-:Y:S01]  /*22480*/  MOV R6, R7 ;  /* 0x0000000700067202 */ /* 0x000fe20000000f00 */
[----:B------:R-:W-:Y:S01]  /*22490*/  IMAD.MOV.U32 R8, RZ, RZ, R9 ;  /* 0x000000ffff087224 */ /* 0x000fe200078e0009 */
[----:B------:R-:W-:Y:S01]  /*224a0*/  MOV R91, R90 ;  /* 0x0000005a005b7202 */ /* 0x000fe20000000f00 */
[----:B------:R-:W-:-:S07]  /*224b0*/  IMAD.MOV.U32 R155, RZ, RZ, R154 ;  /* 0x000000ffff9b7224 */ /* 0x000fce00078e009a */
.L_x_8488:
[----:B------:R-:W-:Y:S05]  /*224c0*/  BSYNC.RECONVERGENT B1 ;  /* 0x0000000000017941 */ /* 0x000fea0003800200 */
.L_x_8486:
        /* <DEDUP_REMOVED lines=11> */
.L_x_8490:
[----:B------:R-:W-:Y:S01]  /*22580*/  IMAD.MOV.U32 R7, RZ, RZ, R6 ;  /* 0x000000ffff077224 */ /* 0x000fe200078e0006 */
[----:B------:R-:W-:Y:S01]  /*22590*/  MOV R9, R8 ;  /* 0x0000000800097202 */ /* 0x000fe20000000f00 */
[----:B------:R-:W-:Y:S02]  /*225a0*/  IMAD.MOV.U32 R154, RZ, RZ, R153 ;  /* 0x000000ffff9a7224 */ /* 0x000fe400078e0099 */
[----:B------:R-:W-:-:S07]  /*225b0*/  IMAD.MOV.U32 R90, RZ, RZ, R89 ;  /* 0x000000ffff5a7224 */ /* 0x000fce00078e0059 */
.L_x_8491:
[----:B------:R-:W-:Y:S05]  /*225c0*/  BSYNC.RECONVERGENT B1 ;  /* 0x0000000000017941 */ /* 0x000fea0003800200 */
.L_x_8489:
        /* <DEDUP_REMOVED lines=11> */
.L_x_8493:
[----:B------:R-:W-:Y:S01]  /*22680*/  IMAD.MOV.U32 R6, RZ, RZ, R7 ;  /* 0x000000ffff067224 */ /* 0x000fe200078e0007 */
[----:B------:R-:W-:Y:S01]  /*22690*/  MOV R153, R152 ;  /* 0x0000009800997202 */ /* 0x000fe20000000f00 */
[----:B------:R-:W-:Y:S02]  /*226a0*/  IMAD.MOV.U32 R8, RZ, RZ, R9 ;  /* 0x000000ffff087224 */ /* 0x000fe400078e0009 */
[----:B------:R-:W-:-:S07]  /*226b0*/  IMAD.MOV.U32 R89, RZ, RZ, R88 ;  /* 0x000000ffff597224 */ /* 0x000fce00078e0058 */
.L_x_8494:
[----:B------:R-:W-:Y:S05]  /*226c0*/  BSYNC.RECONVERGENT B1 ;  /* 0x0000000000017941 */ /* 0x000fea0003800200 */
.L_x_8492:
        /* <DEDUP_REMOVED lines=11> */
.L_x_8496:
[----:B------:R-:W-:Y:S01]  /*22780*/  MOV R7, R6 ;  /* 0x0000000600077202 */ /* 0x000fe20000000f00 */
[----:B------:R-:W-:Y:S01]  /*22790*/  IMAD.MOV.U32 R9, RZ, RZ, R8 ;  /* 0x000000ffff097224 */ /* 0x000fe200078e0008 */
[----:B------:R-:W-:Y:S01]  /*227a0*/  MOV R152, R3 ;  /* 0x0000000300987202 */ /* 0x000fe20000000f00 */
[----:B------:R-:W-:-:S07]  /*227b0*/  IMAD.MOV.U32 R88, RZ, RZ, R95 ;  /* 0x000000ffff587224 */ /* 0x000fce00078e005f */
.L_x_8497:
[----:B------:R-:W-:Y:S05]  /*227c0*/  BSYNC.RECONVERGENT B1 ;  /* 0x0000000000017941 */ /* 0x000fea0003800200 */
.L_x_8495:
        /* <DEDUP_REMOVED lines=11> */
.L_x_8499:
[----:B------:R-:W-:Y:S01]  /*22880*/  IMAD.MOV.U32 R11, RZ, RZ, R7 ;  /* 0x000000ffff0b7224 */ /* 0x000fe200078e0007 */
[----:B------:R-:W-:Y:S01]  /*22890*/  MOV R6, R9 ;  /* 0x0000000900067202 */ /* 0x000fe20000000f00 */
[----:B------:R-:W-:Y:S02]  /*228a0*/  IMAD.MOV.U32 R3, RZ, RZ, R2 ;  /* 0x000000ffff037224 */ /* 0x000fe400078e0002 */
[----:B------:R-:W-:-:S07]  /*228b0*/  IMAD.MOV.U32 R95, RZ, RZ, R94 ;  /* 0x000000ffff5f7224 */ /* 0x000fce00078e005e */
.L_x_8500:
[----:B------:R-:W-:Y:S05]  /*228c0*/  BSYNC.RECONVERGENT B1 ;  /* 0x0000000000017941 */ /* 0x000fea0003800200 */
.L_x_8498:
        /* <DEDUP_REMOVED lines=11> */
.L_x_8502:
[----:B------:R-:W-:Y:S01]  /*22980*/  MOV R2, R0 ;  /* 0x0000000000027202 */ /* 0x000fe20000000f00 */
[----:B------:R-:W-:Y:S01]  /*22990*/  IMAD.MOV.U32 R94, RZ, RZ, R93 ;  /* 0x000000ffff5e7224 */ /* 0x000fe200078e005d */
[----:B------:R-:W-:Y:S01]  /*229a0*/  MOV R93, R6 ;  /* 0x00000006005d7202 */ /* 0x000fe20000000f00 */
[--C-:B------:R-:W-:Y:S02]  /*229b0*/  IMAD.MOV.U32 R7, RZ, RZ, R11.reuse ;  /* 0x000000ffff077224 */ /* 0x100fe400078e000b */
[----:B------:R-:W-:Y:S02]  /*229c0*/  IMAD.MOV.U32 R8, RZ, RZ, R6 ;  /* 0x000000ffff087224 */ /* 0x000fe400078e0006 */
[----:B------:R-:W-:-:S07]  /*229d0*/  IMAD.MOV.U32 R0, RZ, RZ, R11 ;  /* 0x000000ffff007224 */ /* 0x000fce00078e000b */
.L_x_8503:
[----:B------:R-:W-:Y:S05]  /*229e0*/  BSYNC.RECONVERGENT B1 ;  /* 0x0000000000017941 */ /* 0x000fea0003800200 */
.L_x_8501:
[----:B------:R-:W-:Y:S01]  /*229f0*/  VIADD R5, R5, 0x4 ;  /* 0x0000000405057836 */ /* 0x000fe20000000000 */
[----:B------:R-:W-:Y:S06]  /*22a00*/  @P2 BRA `(.L_x_8504) ;  /* 0xffffffc0000c2947 */ /* 0x000fec000383ffff */
[----:B------:R-:W-:Y:S01]  /*22a10*/  IMAD.MOV.U32 R0, RZ, RZ, R7 ;  /* 0x000000ffff007224 */ /* 0x000fe200078e0007 */
[----:B------:R-:W-:-:S07]  /*22a20*/  MOV R93, R8 ;  /* 0x00000008005d7202 */ /* 0x000fce0000000f00 */
.L_x_8314:
[----:B------:R-:W-:Y:S05]  /*22a30*/  BSYNC.RECONVERGENT B0 ;  /* 0x0000000000007941 */ /* 0x000fea0003800200 */
.L_x_8313:
[----:B------:R-:W0:Y:S02]  /*22a40*/  S2R R4, SR_TID.X ;  /* 0x0000000000047919 */ /* 0x000e240000002100 */
[----:B0-----:R-:W-:-:S13]  /*22a50*/  ISETP.NE.AND P0, PT, R4, RZ, PT ;  /* 0x000000ff0400720c */ /* 0x001fda0003f05270 */
[----:B------:R-:W-:Y:S05]  /*22a60*/  @P0 EXIT ;  /* 0x000000000000094d */ /* 0x000fea0003800000 */
[----:B------:R-:W0:Y:S01]  /*22a70*/  S2R R11, SR_CTAID.X ;  /* 0x00000000000b7919 */ /* 0x000e220000002500 */
[----:B-1----:R-:W1:Y:S08]  /*22a80*/  LDC.64 R4, c[0x0][0x388] ;  /* 0x0000e200ff047b82 */ /* 0x002e700000000a00 */
[----:B------:R-:W2:Y:S08]  /*22a90*/  LDC.64 R8, c[0x0][0x390] ;  /* 0x0000e400ff087b82 */ /* 0x000eb00000000a00 */
[----:B------:R-:W3:Y:S01]  /*22aa0*/  LDC R7, c[0x0][0x3ac] ;  /* 0x0000eb00ff077b82 */ /* 0x000ee20000000800 */
[----:B0-----:R-:W-:-:S04]  /*22ab0*/  IMAD.SHL.U32 R11, R11, 0x40, RZ ;  /* 0x000000400b0b7824 */ /* 0x001fc800078e00ff */
[----:B-1----:R-:W-:-:S04]  /*22ac0*/  IMAD.WIDE.U32 R4, R11, 0x4, R4 ;  /* 0x000000040b047825 */ /* 0x002fc800078e0004 */
[----:B--2---:R-:W-:-:S04]  /*22ad0*/  IMAD.WIDE.U32 R8, R11, 0x4, R8 ;  /* 0x000000040b087825 */ /* 0x004fc800078e0008 */
[----:B---3--:R-:W-:Y:S01]  /*22ae0*/  FFMA.FTZ R11, RZ, R7, R93 ;  /* 0x00000007ff0b7223 */ /* 0x008fe2000001005d */
[C---:B------:R-:W-:Y:S01]  /*22af0*/  FFMA.FTZ R93, R7.reuse, 59, R32 ;  /* 0x426c0000075d7823 */ /* 0x040fe20000010020 */
[C---:B------:R-:W-:Y:S01]  /*22b00*/  FFMA.FTZ R32, R7.reuse, 60, R33 ;  /* 0x4270000007207823 */ /* 0x040fe20000010021 */
[----:B------:R-:W-:Y:S01]  /*22b10*/  FADD.FTZ R33, R94, R7 ;  /* 0x000000075e217221 */ /* 0x000fe20000010000 */
[----:B------:R0:W-:Y:S01]  /*22b20*/  STG.E desc[UR6][R4.64], R0 ;  /* 0x0000000004007986 */ /* 0x0001e2000c101906 */
[C---:B------:R-:W-:Y:S01]  /*22b30*/  FFMA.FTZ R95, R7.reuse, 2, R95 ;  /* 0x40000000075f7823 */ /* 0x040fe2000001005f */
[C---:B------:R-:W-:Y:S01]  /*22b40*/  FFMA.FTZ R6, R7.reuse, 3, R88 ;  /* 0x4040000007067823 */ /* 0x040fe20000010058 */
[C---:B------:R-:W-:Y:S01]  /*22b50*/  FFMA.FTZ R10, R7.reuse, 4, R89 ;  /* 0x40800000070a7823 */ /* 0x040fe20000010059 */
[----:B------:R-:W-:Y:S01]  /*22b60*/  STG.E desc[UR6][R8.64], R11 ;  /* 0x0000000b08007986 */ /* 0x000fe2000c101906 */
        /* <DEDUP_REMOVED lines=13> */
[C---:B0-----:R-:W-:Y:S01]  /*22c40*/  FFMA.FTZ R0, R7.reuse, 15, R76 ;  /* 0x4170000007007823 */ /* 0x041fe2000001004c */
        /* <DEDUP_REMOVED lines=60> */
[----:B------:R-:W-:Y:S01]  /*23010*/  FFMA.FTZ R7, R7, 63, R156 ;  /* 0x427c000007077823 */ /* 0x000fe2000001009c */
        /* <DEDUP_REMOVED lines=109> */
.L_x_8505:
        /* <DEDUP_REMOVED lines=9> */
.L_x_12924:


//--------------------- .text._ZN17fastertransformer20batch_topK_kernel_v2IfLi32ELi32EEEvPiPT_S1_ --------------------------
	.section	.text._ZN17fastertransformer20batch_topK_kernel_v2IfLi32ELi32EEEvPiPT_S1_,"ax",@progbits
	.align	128
        .global         _ZN17fastertransformer20batch_topK_kernel_v2IfLi32ELi32EEEvPiPT_S1_
        .type           _ZN17fastertransformer20batch_topK_kernel_v2IfLi32ELi32EEEvPiPT_S1_,@function
        .size           _ZN17fastertransformer20batch_topK_kernel_v2IfLi32ELi32EEEvPiPT_S1_,(.L_x_12925 - _ZN17fastertransformer20batch_topK_kernel_v2IfLi32ELi32EEEvPiPT_S1_)
        .other          _ZN17fastertransformer20batch_topK_kernel_v2IfLi32ELi32EEEvPiPT_S1_,@"STO_CUDA_ENTRY STV_DEFAULT"
_ZN17fastertransformer20batch_topK_kernel_v2IfLi32ELi32EEEvPiPT_S1_:
.text._ZN17fastertransformer20batch_topK_kernel_v2IfLi32ELi32EEEvPiPT_S1_:
[----:B------:R-:W0:Y:S01]  /*0000*/  LDC R1, c[0x0][0x37c] ;  /* 0x0000df00ff017b82 */ /* 0x000e220000000800 */
[----:B------:R-:W1:Y:S07]  /*0010*/  S2R R0, SR_CTAID.X ;  /* 0x0000000000007919 */ /* 0x000e6e0000002500 */
[----:B------:R-:W2:Y:S01]  /*0020*/  LDC.64 R12, c[0x0][0x388] ;  /* 0x0000e200ff0c7b82 */ /* 0x000ea20000000a00 */
[----:B------:R-:W3:Y:S01]  /*0030*/  LDCU.64 UR4, c[0x0][0x358] ;  /* 0x00006b00ff0477ac */ /* 0x000ee20008000a00 */
[----:B0-----:R-:W-:Y:S01]  /*0040*/  VIADD R1, R1, 0xffffff00 ;  /* 0xffffff0001017836 */ /* 0x001fe20000000000 */
[----:B------:R-:W0:Y:S05]  /*0050*/  S2R R3, SR_TID.X ;  /* 0x0000000000037919 */ /* 0x000e2a0000002100 */
[----:B------:R-:W4:Y:S01]  /*0060*/  LDC.64 R10, c[0x0][0x380] ;  /* 0x0000e000ff0a7b82 */ /* 0x000f220000000a00 */
[----:B-1----:R-:W-:-:S05]  /*0070*/  IMAD.SHL.U32 R2, R0, 0x400, RZ ;  /* 0x0000040000027824 */ /* 0x002fca00078e00ff */
[----:B0-----:R-:W-:-:S05]  /*0080*/  LOP3.LUT R3, R2, R3, RZ, 0xfc, !PT ;  /* 0x0000000302037212 */ /* 0x001fca00078efcff */
[----:B--2---:R-:W-:-:S04]  /*0090*/  IMAD.WIDE.U32 R12, R3, 0x4, R12 ;  /* 0x00000004030c7825 */ /* 0x004fc800078e000c */
[----:B----4-:R-:W-:Y:S01]  /*00a0*/  IMAD.WIDE.U32 R10, R3, 0x4, R10 ;  /* 0x00000004030a7825 */ /* 0x010fe200078e000a */
[----:B---3--:R-:W2:Y:S04]  /*00b0*/  LDG.E R73, desc[UR4][R12.64] ;  /* 0x000000040c497981 */ /* 0x008ea8000c1e1900 */
[----:B------:R-:W2:Y:S04]  /*00c0*/  LDG.E R2, desc[UR4][R12.64+0x80] ;  /* 0x000080040c027981 */ /* 0x000ea8000c1e1900 */
[----:B------:R-:W3:Y:S04]  /*00d0*/  LDG.E R72, desc[UR4][R10.64] ;  /* 0x000000040a487981 */ /* 0x000ee8000c1e1900 */
[----:B------:R0:W5:Y:S01]  /*00e0*/  LDG.E R3, desc[UR4][R10.64+0x80] ;  /* 0x000080040a037981 */ /* 0x000162000c1e1900 */
[----:B------:R-:W-:Y:S01]  /*00f0*/  BSSY.RECONVERGENT B0, `(.L_x_8506) ;  /* 0x000000d000007945 */ /* 0x000fe20003800200 */
[----:B--2---:R-:W-:-:S04]  /*0100*/  FSETP.GT.FTZ.AND P0, PT, R2, R73, PT ;  /* 0x000000490200720b */ /* 0x004fc80003f14000 */
[----:B---3--:R-:W-:-:S13]  /*0110*/  ISETP.EQ.OR P0, PT, R72, -0x1, P0 ;  /* 0xffffffff4800780c */ /* 0x008fda0000702670 */
[----:B0-----:R-:W-:Y:S05]  /*0120*/  @P0 BRA `(.L_x_8507) ;  /* 0x0000000000140947 */ /* 0x001fea0003800000 */
[----:B------:R-:W-:Y:S01]  /*0130*/  FSETP.NEU.FTZ.AND P0, PT, R2, R73, PT ;  /* 0x000000490200720b */ /* 0x000fe20003f1d000 */
[----:B------:R-:W-:Y:S02]  /*0140*/  IMAD.MOV.U32 R4, RZ, RZ, R2 ;  /* 0x000000ffff047224 */ /* 0x000fe400078e0002 */
[----:B-----5:R-:W-:Y:S01]  /*0150*/  IMAD.MOV.U32 R5, RZ, RZ, R3 ;  /* 0x000000ffff057224 */ /* 0x020fe200078e0003 */
[----:B------:R-:W-:-:S13]  /*0160*/  ISETP.GE.OR P0, PT, R3, R72, P0 ;  /* 0x000000480300720c */ /* 0x000fda0000706670 */
[----:B------:R-:W-:Y:S05]  /*0170*/  @P0 BRA `(.L_x_8508) ;  /* 0x0000000000100947 */ /* 0x000fea0003800000 */
.L_x_8507:
[----:B------:R-:W-:Y:S01]  /*0180*/  IMAD.MOV.U32 R4, RZ, RZ, R73 ;  /* 0x000000ffff047224 */ /* 0x000fe200078e0049 */
[----:B------:R-:W-:Y:S01]  /*0190*/  MOV R5, R72 ;  /* 0x0000004800057202 */ /* 0x000fe20000000f00 */
[----:B------:R-:W-:Y:S02]  /*01a0*/  IMAD.MOV.U32 R73, RZ, RZ, R2 ;  /* 0x000000ffff497224 */ /* 0x000fe400078e0002 */
[----:B-----5:R-:W-:-:S07]  /*01b0*/  IMAD.MOV.U32 R72, RZ, RZ, R3 ;  /* 0x000000ffff487224 */ /* 0x020fce00078e0003 */
.L_x_8508:
[----:B------:R-:W-:Y:S05]  /*01c0*/  BSYNC.RECONVERGENT B0 ;  /* 0x0000000000007941 */ /* 0x000fea0003800200 */
.L_x_8506:
[----:B------:R-:W2:Y:S04]  /*01d0*/  LDG.E R3, desc[UR4][R12.64+0x100] ;  /* 0x000100040c037981 */ /* 0x000ea8000c1e1900 */
[----:B------:R0:W5:Y:S01]  /*01e0*/  LDG.E R2, desc[UR4][R10.64+0x100] ;  /* 0x000100040a027981 */ /* 0x000162000c1e1900 */
[----:B------:R-:W-:Y:S01]  /*01f0*/  BSSY.RECONVERGENT B0, `(.L_x_8509) ;  /* 0x000000d000007945 */ /* 0x000fe20003800200 */
[----:B--2---:R-:W-:-:S04]  /*0200*/  FSETP.GT.FTZ.AND P0, PT, R3, R4, PT ;  /* 0x000000040300720b */ /* 0x004fc80003f14000 */
[----:B------:R-:W-:-:S13]  /*0210*/  ISETP.EQ.OR P0, PT, R5, -0x1, P0 ;  /* 0xffffffff0500780c */ /* 0x000fda0000702670 */
[----:B0-----:R-:W-:Y:S05]  /*0220*/  @P0 BRA `(.L_x_8510) ;  /* 0x0000000000140947 */ /* 0x001fea0003800000 */
[----:B------:R-:W-:Y:S01]  /*0230*/  FSETP.NEU.FTZ.AND P0, PT, R3, R4, PT ;  /* 0x000000040300720b */ /* 0x000fe20003f1d000 */
[----:B------:R-:W-:Y:S02]  /*0240*/  IMAD.MOV.U32 R6, RZ, RZ, R3 ;  /* 0x000000ffff067224 */ /* 0x000fe400078e0003 */
[----:B-----5:R-:W-:Y:S01]  /*0250*/  IMAD.MOV.U32 R7, RZ, RZ, R2 ;  /* 0x000000ffff077224 */ /* 0x020fe200078e0002 */
[----:B------:R-:W-:-:S13]  /*0260*/  ISETP.GE.OR P0, PT, R2, R5, P0 ;  /* 0x000000050200720c */ /* 0x000fda0000706670 */
[----:B------:R-:W-:Y:S05]  /*0270*/  @P0 BRA `(.L_x_8511) ;  /* 0x0000000000100947 */ /* 0x000fea0003800000 */
.L_x_8510:
[----:B------:R-:W-:Y:S01]  /*0280*/  IMAD.MOV.U32 R6, RZ, RZ, R4 ;  /* 0x000000ffff067224 */ /* 0x000fe200078e0004 */
[----:B------:R-:W-:Y:S01]  /*0290*/  MOV R7, R5 ;  /* 0x0000000500077202 */ /* 0x000fe20000000f00 */
[----:B------:R-:W-:Y:S02]  /*02a0*/  IMAD.MOV.U32 R4, RZ, RZ, R3 ;  /* 0x000000ffff047224 */ /* 0x000fe400078e0003 */
[----:B-----5:R-:W-:-:S07]  /*02b0*/  IMAD.MOV.U32 R5, RZ, RZ, R2 ;  /* 0x000000ffff057224 */ /* 0x020fce00078e0002 */
.L_x_8511:
[----:B------:R-:W-:Y:S05]  /*02c0*/  BSYNC.RECONVERGENT B0 ;  /* 0x0000000000007941 */ /* 0x000fea0003800200 */
.L_x_8509:
        /* <DEDUP_REMOVED lines=9> */
.L_x_8513:
[----:B------:R-:W-:Y:S01]  /*0360*/  IMAD.MOV.U32 R2, RZ, RZ, R73 ;  /* 0x000000ffff027224 */ /* 0x000fe200078e0049 */
[----:B------:R-:W-:Y:S01]  /*0370*/  MOV R3, R72 ;  /* 0x0000004800037202 */ /* 0x000fe20000000f00 */
[----:B------:R-:W-:Y:S02]  /*0380*/  IMAD.MOV.U32 R73, RZ, RZ, R4 ;  /* 0x000000ffff497224 */ /* 0x000fe400078e0004 */
[----:B------:R-:W-:-:S07]  /*0390*/  IMAD.MOV.U32 R72, RZ, RZ, R5 ;  /* 0x000000ffff487224 */ /* 0x000fce00078e0005 */
.L_x_8514:
[----:B------:R-:W-:Y:S05]  /*03a0*/  BSYNC.RECONVERGENT B0 ;  /* 0x0000000000007941 */ /* 0x000fea0003800200 */
.L_x_8512:
        /* <DEDUP_REMOVED lines=11> */
.L_x_8516:
[----:B------:R-:W-:Y:S01]  /*0460*/  IMAD.MOV.U32 R8, RZ, RZ, R6 ;  /* 0x000000ffff087224 */ /* 0x000fe200078e0006 */
[----:B------:R-:W-:Y:S01]  /*0470*/  MOV R9, R7 ;  /* 0x0000000700097202 */ /* 0x000fe20000000f00 */
[----:B------:R-:W-:Y:S02]  /*0480*/  IMAD.MOV.U32 R6, RZ, RZ, R5 ;  /* 0x000000ffff067224 */ /* 0x000fe400078e0005 */
[----:B-----5:R-:W-:-:S07]  /*0490*/  IMAD.MOV.U32 R7, RZ, RZ, R4 ;  /* 0x000000ffff077224 */ /* 0x020fce00078e0004 */
.L_x_8517:
[----:B------:R-:W-:Y:S05]  /*04a0*/  BSYNC.RECONVERGENT B0 ;  /* 0x0000000000007941 */ /* 0x000fea0003800200 */
.L_x_8515:
        /* <DEDUP_REMOVED lines=9> */
.L_x_8519:
[----:B------:R-:W-:Y:S01]  /*0540*/  IMAD.MOV.U32 R5, RZ, RZ, R2 ;  /* 0x000000ffff057224 */ /* 0x000fe200078e0002 */
[----:B------:R-:W-:Y:S01]  /*0550*/  MOV R4, R3 ;  /* 0x0000000300047202 */ /* 0x000fe20000000f00 */
[----:B------:R-:W-:Y:S02]  /*0560*/  IMAD.MOV.U32 R2, RZ, RZ, R6 ;  /* 0x000000ffff027224 */ /* 0x000fe400078e0006 */
[----:B------:R-:W-:-:S07]  /*0570*/  IMAD.MOV.U32 R3, RZ, RZ, R7 ;  /* 0x000000ffff037224 */ /* 0x000fce00078e0007 */
.L_x_8520:
[----:B------:R-:W-:Y:S05]  /*0580*/  BSYNC.RECONVERGENT B0 ;  /* 0x0000000000007941 */ /* 0x000fea0003800200 */
.L_x_8518:
        /* <DEDUP_REMOVED lines=9> */
.L_x_8522:
[----:B------:R-:W-:Y:S01]  /*0620*/  IMAD.MOV.U32 R6, RZ, RZ, R73 ;  /* 0x000000ffff067224 */ /* 0x000fe200078e0049 */
[----:B------:R-:W-:Y:S01]  /*0630*/  MOV R7, R72 ;  /* 0x0000004800077202 */ /* 0x000fe20000000f00 */
[----:B------:R-:W-:Y:S02]  /*0640*/  IMAD.MOV.U32 R73, RZ, RZ, R2 ;  /* 0x000000ffff497224 */ /* 0x000fe400078e0002 */
[----:B------:R-:W-:-:S07]  /*0650*/  IMAD.MOV.U32 R72, RZ, RZ, R3 ;  /* 0x000000ffff487224 */ /* 0x000fce00078e0003 */
.L_x_8523:
[----:B------:R-:W-:Y:S05]  /*0660*/  BSYNC.RECONVERGENT B0 ;  /* 0x0000000000007941 */ /* 0x000fea0003800200 */
.L_x_8521:
        /* <DEDUP_REMOVED lines=11> */
.L_x_8525:
[----:B------:R-:W-:Y:S01]  /*0720*/  IMAD.MOV.U32 R14, RZ, RZ, R8 ;  /* 0x000000ffff0e7224 */ /* 0x000fe200078e0008 */
[----:B------:R-:W-:Y:S01]  /*0730*/  MOV R15, R9 ;  /* 0x00000009000f7202 */ /* 0x000fe20000000f00 */
[----:B------:R-:W-:Y:S02]  /*0740*/  IMAD.MOV.U32 R8, RZ, RZ, R3 ;  /* 0x000000ffff087224 */ /* 0x000fe400078e0003 */
[----:B-----5:R-:W-:-:S07]  /*0750*/  IMAD.MOV.U32 R9, RZ, RZ, R2 ;  /* 0x000000ffff097224 */ /* 0x020fce00078e0002 */
.L_x_8526:
[----:B------:R-:W-:Y:S05]  /*0760*/  BSYNC.RECONVERGENT B0 ;  /* 0x0000000000007941 */ /* 0x000fea0003800200 */
.L_x_8524:
        /* <DEDUP_REMOVED lines=9> */
.L_x_8528:
[----:B------:R-:W-:Y:S01]  /*0800*/  IMAD.MOV.U32 R3, RZ, RZ, R5 ;  /* 0x000000ffff037224 */ /* 0x000fe200078e0005 */
[----:B------:R-:W-:Y:S01]  /*0810*/  MOV R2, R4 ;  /* 0x0000000400027202 */ /* 0x000fe20000000f00 */
[----:B------:R-:W-:Y:S02]  /*0820*/  IMAD.MOV.U32 R5, RZ, RZ, R8 ;  /* 0x000000ffff057224 */ /* 0x000fe400078e0008 */
[----:B------:R-:W-:-:S07]  /*0830*/  IMAD.MOV.U32 R4, RZ, RZ, R9 ;  /* 0x000000ffff047224 */ /* 0x000fce00078e0009 */
.L_x_8529:
[----:B------:R-:W-:Y:S05]  /*0840*/  BSYNC.RECONVERGENT B0 ;  /* 0x0000000000007941 */ /* 0x000fea0003800200 */
.L_x_8527:
        /* <DEDUP_REMOVED lines=9> */
.L_x_8531:
[----:B------:R-:W-:Y:S01]  /*08e0*/  IMAD.MOV.U32 R8, RZ, RZ, R6 ;  /* 0x000000ffff087224 */ /* 0x000fe200078e0006 */
[----:B------:R-:W-:Y:S01]  /*08f0*/  MOV R9, R7 ;  /* 0x0000000700097202 */ /* 0x000fe20000000f00 */
[----:B------:R-:W-:Y:S02]  /*0900*/  IMAD.MOV.U32 R6, RZ, RZ, R5 ;  /* 0x000000ffff067224 */ /* 0x000fe400078e0005 */
[----:B------:R-:W-:-:S07]  /*0910*/  IMAD.MOV.U32 R7, RZ, RZ, R4 ;  /* 0x000000ffff077224 */ /* 0x000fce00078e0004 */
.L_x_8532:
[----:B------:R-:W-:Y:S05]  /*0920*/  BSYNC.RECONVERGENT B0 ;  /* 0x0000000000007941 */ /* 0x000fea0003800200 */
.L_x_8530:
        /* <DEDUP_REMOVED lines=9> */
.L_x_8534:
[----:B------:R-:W-:Y:S01]  /*09c0*/  IMAD.MOV.U32 R4, RZ, RZ, R73 ;  /* 0x000000ffff047224 */ /* 0x000fe200078e0049 */
[----:B------:R-:W-:Y:S01]  /*09d0*/  MOV R5, R72 ;  /* 0x0000004800057202 */ /* 0x000fe20000000f00 */
[----:B------:R-:W-:Y:S02]  /*09e0*/  IMAD.MOV.U32 R73, RZ, RZ, R6 ;  /* 0x000000ffff497224 */ /* 0x000fe400078e0006 */
[----:B------:R-:W-:-:S07]  /*09f0*/  IMAD.MOV.U32 R72, RZ, RZ, R7 ;  /* 0x000000ffff487224 */ /* 0x000fce00078e0007 */
.L_x_8535:
[----:B------:R-:W-:Y:S05]  /*0a00*/  BSYNC.RECONVERGENT B0 ;  /* 0x0000000000007941 */ /* 0x000fea0003800200 */
.L_x_8533:
        /* <DEDUP_REMOVED lines=11> */
.L_x_8537:
[----:B------:R-:W-:Y:S01]  /*0ac0*/  IMAD.MOV.U32 R16, RZ, RZ, R14 ;  /* 0x000000ffff107224 */ /* 0x000fe200078e000e */
[----:B------:R-:W-:Y:S01]  /*0ad0*/  MOV R17, R15 ;  /* 0x0000000f00117202 */ /* 0x000fe20000000f00 */
[----:B------:R-:W-:Y:S02]  /*0ae0*/  IMAD.MOV.U32 R14, RZ, RZ, R7 ;  /* 0x000000ffff0e7224 */ /* 0x000fe400078e0007 */
[----:B-----5:R-:W-:-:S07]  /*0af0*/  IMAD.MOV.U32 R15, RZ, RZ, R6 ;  /* 0x000000ffff0f7224 */ /* 0x020fce00078e0006 */
.L_x_8538:
[----:B------:R-:W-:Y:S05]  /*0b00*/  BSYNC.RECONVERGENT B0 ;  /* 0x0000000000007941 */ /* 0x000fea0003800200 */
.L_x_8536:
        /* <DEDUP_REMOVED lines=9> */
.L_x_8540:
[----:B------:R-:W-:Y:S01]  /*0ba0*/  IMAD.MOV.U32 R7, RZ, RZ, R3 ;  /* 0x000000ffff077224 */ /* 0x000fe200078e0003 */
[----:B------:R-:W-:Y:S01]  /*0bb0*/  MOV R6, R2 ;  /* 0x0000000200067202 */ /* 0x000fe20000000f00 */
[----:B------:R-:W-:Y:S02]  /*0bc0*/  IMAD.MOV.U32 R3, RZ, RZ, R14 ;  /* 0x000000ffff037224 */ /* 0x000fe400078e000e */
[----:B------:R-:W-:-:S07]  /*0bd0*/  IMAD.MOV.U32 R2, RZ, RZ, R15 ;  /* 0x000000ffff027224 */ /* 0x000fce00078e000f */
.L_x_8541:
[----:B------:R-:W-:Y:S05]  /*0be0*/  BSYNC.RECONVERGENT B0 ;  /* 0x0000000000007941 */ /* 0x000fea0003800200 */
.L_x_8539:
        /* <DEDUP_REMOVED lines=9> */
.L_x_8543:
[----:B------:R-:W-:Y:S01]  /*0c80*/  IMAD.MOV.U32 R14, RZ, RZ, R8 ;  /* 0x000000ffff0e7224 */ /* 0x000fe200078e0008 */
[----:B------:R-:W-:Y:S01]  /*0c90*/  MOV R15, R9 ;  /* 0x00000009000f7202 */ /* 0x000fe20000000f00 */
[----:B------:R-:W-:Y:S02]  /*0ca0*/  IMAD.MOV.U32 R8, RZ, RZ, R3 ;  /* 0x000000ffff087224 */ /* 0x000fe400078e0003 */
[----:B------:R-:W-:-:S07]  /*0cb0*/  IMAD.MOV.U32 R9, RZ, RZ, R2 ;  /* 0x000000ffff097224 */ /* 0x000fce00078e0002 */
.L_x_8544:
[----:B------:R-:W-:Y:S05]  /*0cc0*/  BSYNC.RECONVERGENT B0 ;  /* 0x0000000000007941 */ /* 0x000fea0003800200 */
.L_x_8542:
        /* <DEDUP_REMOVED lines=9> */
.L_x_8546:
[----:B------:R-:W-:Y:S01]  /*0d60*/  IMAD.MOV.U32 R3, RZ, RZ, R4 ;  /* 0x000000ffff037224 */ /* 0x000fe200078e0004 */
[----:B------:R-:W-:Y:S01]  /*0d70*/  MOV R2, R5 ;  /* 0x0000000500027202 */ /* 0x000fe20000000f00 */
[----:B------:R-:W-:Y:S02]  /*0d80*/  IMAD.MOV.U32 R4, RZ, RZ, R8 ;  /* 0x000000ffff047224 */ /* 0x000fe400078e0008 */
[----:B------:R-:W-:-:S07]  /*0d90*/  IMAD.MOV.U32 R5, RZ, RZ, R9 ;  /* 0x000000ffff057224 */ /* 0x000fce00078e0009 */
.L_x_8547:
[----:B------:R-:W-:Y:S05]  /*0da0*/  BSYNC.RECONVERGENT B0 ;  /* 0x0000000000007941 */ /* 0x000fea0003800200 */
.L_x_8545:
        /* <DEDUP_REMOVED lines=9> */
.L_x_8549:
[----:B------:R-:W-:Y:S01]  /*0e40*/  IMAD.MOV.U32 R8, RZ, RZ, R73 ;  /* 0x000000ffff087224 */ /* 0x000fe200078e0049 */
[----:B------:R-:W-:Y:S01]  /*0e50*/  MOV R9, R72 ;  /* 0x0000004800097202 */ /* 0x000fe20000000f00 */
[----:B------:R-:W-:Y:S02]  /*0e60*/  IMAD.MOV.U32 R73, RZ, RZ, R4 ;  /* 0x000000ffff497224 */ /* 0x000fe400078e0004 */
[----:B------:R-:W-:-:S07]  /*0e70*/  IMAD.MOV.U32 R72, RZ, RZ, R5 ;  /* 0x000000ffff487224 */ /* 0x000fce00078e0005 */
.L_x_8550:
[----:B------:R-:W-:Y:S05]  /*0e80*/  BSYNC.RECONVERGENT B0 ;  /* 0x0000000000007941 */ /* 0x000fea0003800200 */
.L_x_8548:
        /* <DEDUP_REMOVED lines=11> */
.L_x_8552:
[----:B------:R-:W-:Y:S01]  /*0f40*/  IMAD.MOV.U32 R18, RZ, RZ, R16 ;  /* 0x000000ffff127224 */ /* 0x000fe200078e0010 */
[----:B------:R-:W-:Y:S01]  /*0f50*/  MOV R19, R17 ;  /* 0x0000001100137202 */ /* 0x000fe20000000f00 */
[----:B------:R-:W-:Y:S02]  /*0f60*/  IMAD.MOV.U32 R16, RZ, RZ, R5 ;  /* 0x000000ffff107224 */ /* 0x000fe400078e0005 */
[----:B-----5:R-:W-:-:S07]  /*0f70*/  IMAD.MOV.U32 R17, RZ, RZ, R4 ;  /* 0x000000ffff117224 */ /* 0x020fce00078e0004 */
.L_x_8553:
[----:B------:R-:W-:Y:S05]  /*0f80*/  BSYNC.RECONVERGENT B0 ;  /* 0x0000000000007941 */ /* 0x000fea0003800200 */
.L_x_8551:
        /* <DEDUP_REMOVED lines=9> */
.L_x_8555:
[----:B------:R-:W-:Y:S01]  /*1020*/  IMAD.MOV.U32 R5, RZ, RZ, R7 ;  /* 0x000000ffff057224 */ /* 0x000fe200078e0007 */
[----:B------:R-:W-:Y:S01]  /*1030*/  MOV R4, R6 ;  /* 0x0000000600047202 */ /* 0x000fe20000000f00 */
[----:B------:R-:W-:Y:S02]  /*1040*/  IMAD.MOV.U32 R7, RZ, RZ, R16 ;  /* 0x000000ffff077224 */ /* 0x000fe400078e0010 */
[----:B------:R-:W-:-:S07]  /*1050*/  IMAD.MOV.U32 R6, RZ, RZ, R17 ;  /* 0x000000ffff067224 */ /* 0x000fce00078e0011 */
.L_x_8556:
[----:B------:R-:W-:Y:S05]  /*1060*/  BSYNC.RECONVERGENT B0 ;  /* 0x0000000000007941 */ /* 0x000fea0003800200 */
.L_x_8554:
        /* <DEDUP_REMOVED lines=9> */
.L_x_8558:
[----:B------:R-:W-:Y:S01]  /*1100*/  IMAD.MOV.U32 R16, RZ, RZ, R14 ;  /* 0x000000ffff107224 */ /* 0x000fe200078e000e */
[----:B------:R-:W-:Y:S01]  /*1110*/  MOV R17, R15 ;  /* 0x0000000f00117202 */ /* 0x000fe20000000f00 */
[----:B------:R-:W-:Y:S02]  /*1120*/  IMAD.MOV.U32 R14, RZ, RZ, R7 ;  /* 0x000000ffff0e7224 */ /* 0x000fe400078e0007 */
[----:B------:R-:W-:-:S07]  /*1130*/  IMAD.MOV.U32 R15, RZ, RZ, R6 ;  /* 0x000000ffff0f7224 */ /* 0x000fce00078e0006 */
.L_x_8559:
[----:B------:R-:W-:Y:S05]  /*1140*/  BSYNC.RECONVERGENT B0 ;  /* 0x0000000000007941 */ /* 0x000fea0003800200 */
.L_x_8557:
        /* <DEDUP_REMOVED lines=9> */
.L_x_8561:
[----:B------:R-:W-:Y:S01]  /*11e0*/  IMAD.MOV.U32 R7, RZ, RZ, R3 ;  /* 0x000000ffff077224 */ /* 0x000fe200078e0003 */
[----:B------:R-:W-:Y:S01]  /*11f0*/  MOV R6, R2 ;  /* 0x0000000200067202 */ /* 0x000fe20000000f00 */
[----:B------:R-:W-:Y:S02]  /*1200*/  IMAD.MOV.U32 R3, RZ, RZ, R14 ;  /* 0x000000ffff037224 */ /* 0x000fe400078e000e */
[----:B------:R-:W-:-:S07]  /*1210*/  IMAD.MOV.U32 R2, RZ, RZ, R15 ;  /* 0x000000ffff027224 */ /* 0x000fce00078e000f */
.L_x_8562:
[----:B------:R-:W-:Y:S05]  /*1220*/  BSYNC.RECONVERGENT B0 ;  /* 0x0000000000007941 */ /* 0x000fea0003800200 */
.L_x_8560:
        /* <DEDUP_REMOVED lines=9> */
.L_x_8564:
[----:B------:R-:W-:Y:S01]  /*12c0*/  IMAD.MOV.U32 R14, RZ, RZ, R8 ;  /* 0x000000ffff0e7224 */ /* 0x000fe200078e0008 */
[----:B------:R-:W-:Y:S01]  /*12d0*/  MOV R15, R9 ;  /* 0x00000009000f7202 */ /* 0x000fe20000000f00 */
[----:B------:R-:W-:Y:S02]  /*12e0*/  IMAD.MOV.U32 R8, RZ, RZ, R3 ;  /* 0x000000ffff087224 */ /* 0x000fe400078e0003 */
[----:B------:R-:W-:-:S07]  /*12f0*/  IMAD.MOV.U32 R9, RZ, RZ, R2 ;  /* 0x000000ffff097224 */ /* 0x000fce00078e0002 */
.L_x_8565:
[----:B------:R-:W-:Y:S05]  /*1300*/  BSYNC.RECONVERGENT B0 ;  /* 0x0000000000007941 */ /* 0x000fea0003800200 */
.L_x_8563:
        /* <DEDUP_REMOVED lines=9> */
.L_x_8567:
[----:B------:R-:W-:Y:S01]  /*13a0*/  IMAD.MOV.U32 R2, RZ, RZ, R73 ;  /* 0x000000ffff027224 */ /* 0x000fe200078e0049 */
[----:B------:R-:W-:Y:S01]  /*13b0*/  MOV R3, R72 ;  /* 0x0000004800037202 */ /* 0x000fe20000000f00 */
[----:B------:R-:W-:Y:S02]  /*13c0*/  IMAD.MOV.U32 R73, RZ, RZ, R8 ;  /* 0x000000ffff497224 */ /* 0x000fe400078e0008 */
[----:B------:R-:W-:-:S07]  /*13d0*/  IMAD.MOV.U32 R72, RZ, RZ, R9 ;  /* 0x000000ffff487224 */ /* 0x000fce00078e0009 */
.L_x_8568:
[----:B------:R-:W-:Y:S05]  /*13e0*/  BSYNC.RECONVERGENT B0 ;  /* 0x0000000000007941 */ /* 0x000fea0003800200 */
.L_x_8566:
        /* <DEDUP_REMOVED lines=11> */
.L_x_8570:
[----:B------:R-:W-:Y:S01]  /*14a0*/  IMAD.MOV.U32 R20, RZ, RZ, R18 ;  /* 0x000000ffff147224 */ /* 0x000fe200078e0012 */
[----:B------:R-:W-:Y:S01]  /*14b0*/  MOV R21, R19 ;  /* 0x0000001300157202 */ /* 0x000fe20000000f00 */
[----:B------:R-:W-:Y:S02]  /*14c0*/  IMAD.MOV.U32 R18, RZ, RZ, R9 ;  /* 0x000000ffff127224 */ /* 0x000fe400078e0009 */
[----:B-----5:R-:W-:-:S07]  /*14d0*/  IMAD.MOV.U32 R19, RZ, RZ, R8 ;  /* 0x000000ffff137224 */ /* 0x020fce00078e0008 */
.L_x_8571:
[----:B------:R-:W-:Y:S05]  /*14e0*/  BSYNC.RECONVERGENT B0 ;  /* 0x0000000000007941 */ /* 0x000fea0003800200 */
.L_x_8569:
        /* <DEDUP_REMOVED lines=9> */
.L_x_8573:
[----:B------:R-:W-:Y:S01]  /*1580*/  IMAD.MOV.U32 R9, RZ, RZ, R5 ;  /* 0x000000ffff097224 */ /* 0x000fe200078e0005 */
[----:B------:R-:W-:Y:S01]  /*1590*/  MOV R8, R4 ;  /* 0x0000000400087202 */ /* 0x000fe20000000f00 */
[----:B------:R-:W-:Y:S02]  /*15a0*/  IMAD.MOV.U32 R5, RZ, RZ, R18 ;  /* 0x000000ffff057224 */ /* 0x000fe400078e0012 */
[----:B------:R-:W-:-:S07]  /*15b0*/  IMAD.MOV.U32 R4, RZ, RZ, R19 ;  /* 0x000000ffff047224 */ /* 0x000fce00078e0013 */
.L_x_8574:
[----:B------:R-:W-:Y:S05]  /*15c0*/  BSYNC.RECONVERGENT B0 ;  /* 0x0000000000007941 */ /* 0x000fea0003800200 */
.L_x_8572:
        /* <DEDUP_REMOVED lines=9> */
.L_x_8576:
[----:B------:R-:W-:Y:S01]  /*1660*/  IMAD.MOV.U32 R18, RZ, RZ, R16 ;  /* 0x000000ffff127224 */ /* 0x000fe200078e0010 */
[----:B------:R-:W-:Y:S01]  /*1670*/  MOV R19, R17 ;  /* 0x0000001100137202 */ /* 0x000fe20000000f00 */
[----:B------:R-:W-:Y:S02]  /*1680*/  IMAD.MOV.U32 R16, RZ, RZ, R5 ;  /* 0x000000ffff107224 */ /* 0x000fe400078e0005 */
[----:B------:R-:W-:-:S07]  /*1690*/  IMAD.MOV.U32 R17, RZ, RZ, R4 ;  /* 0x000000ffff117224 */ /* 0x000fce00078e0004 */
.L_x_8577:
[----:B------:R-:W-:Y:S05]  /*16a0*/  BSYNC.RECONVERGENT B0 ;  /* 0x0000000000007941 */ /* 0x000fea0003800200 */
.L_x_8575:
        /* <DEDUP_REMOVED lines=9> */
.L_x_8579:
[----:B------:R-:W-:Y:S01]  /*1740*/  IMAD.MOV.U32 R5, RZ, RZ, R7 ;  /* 0x000000ffff057224 */ /* 0x000fe200078e0007 */
[----:B------:R-:W-:Y:S01]  /*1750*/  MOV R4, R6 ;  /* 0x0000000600047202 */ /* 0x000fe20000000f00 */
[----:B------:R-:W-:Y:S02]  /*1760*/  IMAD.MOV.U32 R7, RZ, RZ, R16 ;  /* 0x000000ffff077224 */ /* 0x000fe400078e0010 */
[----:B------:R-:W-:-:S07]  /*1770*/  IMAD.MOV.U32 R6, RZ, RZ, R17 ;  /* 0x000000ffff067224 */ /* 0x000fce00078e0011 */
.L_x_8580:
[----:B------:R-:W-:Y:S05]  /*1780*/  BSYNC.RECONVERGENT B0 ;  /* 0x0000000000007941 */ /* 0x000fea0003800200 */
.L_x_8578:
        /* <DEDUP_REMOVED lines=9> */
.L_x_8582:
[----:B------:R-:W-:Y:S01]  /*1820*/  IMAD.MOV.U32 R16, RZ, RZ, R14 ;  /* 0x000000ffff107224 */ /* 0x000fe200078e000e */
[----:B------:R-:W-:Y:S01]  /*1830*/  MOV R17, R15 ;  /* 0x0000000f00117202 */ /* 0x000fe20000000f00 */
[----:B------:R-:W-:Y:S02]  /*1840*/  IMAD.MOV.U32 R14, RZ, RZ, R7 ;  /* 0x000000ffff0e7224 */ /* 0x000fe400078e0007 */
[----:B------:R-:W-:-:S07]  /*1850*/  IMAD.MOV.U32 R15, RZ, RZ, R6 ;  /* 0x000000ffff0f7224 */ /* 0x000fce00078e0006 */
.L_x_8583:
[----:B------:R-:W-:Y:S05]  /*1860*/  BSYNC.RECONVERGENT B0 ;  /* 0x0000000000007941 */ /* 0x000fea0003800200 */
.L_x_8581:
        /* <DEDUP_REMOVED lines=9> */
.L_x_8585:
[----:B------:R-:W-:Y:S01]  /*1900*/  IMAD.MOV.U32 R7, RZ, RZ, R2 ;  /* 0x000000ffff077224 */ /* 0x000fe200078e0002 */
[----:B------:R-:W-:Y:S01]  /*1910*/  MOV R6, R3 ;  /* 0x0000000300067202 */ /* 0x000fe20000000f00 */
[----:B------:R-:W-:Y:S02]  /*1920*/  IMAD.MOV.U32 R2, RZ, RZ, R14 ;  /* 0x000000ffff027224 */ /* 0x000fe400078e000e */
[----:B------:R-:W-:-:S07]  /*1930*/  IMAD.MOV.U32 R3, RZ, RZ, R15 ;  /* 0x000000ffff037224 */ /* 0x000fce00078e000f */
.L_x_8586:
[----:B------:R-:W-:Y:S05]  /*1940*/  BSYNC.RECONVERGENT B0 ;  /* 0x0000000000007941 */ /* 0x000fea0003800200 */
.L_x_8584:
        /* <DEDUP_REMOVED lines=9> */
.L_x_8588:
[----:B------:R-:W-:Y:S01]  /*19e0*/  IMAD.MOV.U32 R14, RZ, RZ, R73 ;  /* 0x000000ffff0e7224 */ /* 0x000fe200078e0049 */
[----:B------:R-:W-:Y:S01]  /*19f0*/  MOV R15, R72 ;  /* 0x00000048000f7202 */ /* 0x000fe20000000f00 */
[----:B------:R-:W-:Y:S02]  /*1a00*/  IMAD.MOV.U32 R73, RZ, RZ, R2 ;  /* 0x000000ffff497224 */ /* 0x000fe400078e0002 */
[----:B------:R-:W-:-:S07]  /*1a10*/  IMAD.MOV.U32 R72, RZ, RZ, R3 ;  /* 0x000000ffff487224 */ /* 0x000fce00078e0003 */
.L_x_8589:
[----:B------:R-:W-:Y:S05]  /*1a20*/  BSYNC.RECONVERGENT B0 ;  /* 0x0000000000007941 */ /* 0x000fea0003800200 */
.L_x_8587:
        /* <DEDUP_REMOVED lines=11> */
.L_x_8591:
[----:B------:R-:W-:Y:S01]  /*1ae0*/  IMAD.MOV.U32 R22, RZ, RZ, R20 ;  /* 0x000000ffff167224 */ /* 0x000fe200078e0014 */
[----:B------:R-:W-:Y:S01]  /*1af0*/  MOV R23, R21 ;  /* 0x0000001500177202 */ /* 0x000fe20000000f00 */
[----:B------:R-:W-:Y:S02]  /*1b00*/  IMAD.MOV.U32 R20, RZ, RZ, R3 ;  /* 0x000000ffff147224 */ /* 0x000fe400078e0003 */
[----:B-----5:R-:W-:-:S07]  /*1b10*/  IMAD.MOV.U32 R21, RZ, RZ, R2 ;  /* 0x000000ffff157224 */ /* 0x020fce00078e0002 */
.L_x_8592:
[----:B------:R-:W-:Y:S05]  /*1b20*/  BSYNC.RECONVERGENT B0 ;  /* 0x0000000000007941 */ /* 0x000fea0003800200 */
.L_x_8590:
        /* <DEDUP_REMOVED lines=9> */
.L_x_8594:
[----:B------:R-:W-:Y:S01]  /*1bc0*/  IMAD.MOV.U32 R3, RZ, RZ, R9 ;  /* 0x000000ffff037224 */ /* 0x000fe200078e0009 */
[----:B------:R-:W-:Y:S01]  /*1bd0*/  MOV R2, R8 ;  /* 0x0000000800027202 */ /* 0x000fe20000000f00 */
[----:B------:R-:W-:Y:S02]  /*1be0*/  IMAD.MOV.U32 R9, RZ, RZ, R20 ;  /* 0x000000ffff097224 */ /* 0x000fe400078e0014 */
[----:B------:R-:W-:-:S07]  /*1bf0*/  IMAD.MOV.U32 R8, RZ, RZ, R21 ;  /* 0x000000ffff087224 */ /* 0x000fce00078e0015 */
.L_x_8595:
[----:B------:R-:W-:Y:S05]  /*1c00*/  BSYNC.RECONVERGENT B0 ;  /* 0x0000000000007941 */ /* 0x000fea0003800200 */
.L_x_8593:
        /* <DEDUP_REMOVED lines=9> */
.L_x_8597:
[----:B------:R-:W-:Y:S01]  /*1ca0*/  IMAD.MOV.U32 R20, RZ, RZ, R18 ;  /* 0x000000ffff147224 */ /* 0x000fe200078e0012 */
[----:B------:R-:W-:Y:S01]  /*1cb0*/  MOV R21, R19 ;  /* 0x0000001300157202 */ /* 0x000fe20000000f00 */
[----:B------:R-:W-:Y:S02]  /*1cc0*/  IMAD.MOV.U32 R18, RZ, RZ, R9 ;  /* 0x000000ffff127224 */ /* 0x000fe400078e0009 */
[----:B------:R-:W-:-:S07]  /*1cd0*/  IMAD.MOV.U32 R19, RZ, RZ, R8 ;  /* 0x000000ffff137224 */ /* 0x000fce00078e0008 */
.L_x_8598:
[----:B------:R-:W-:Y:S05]  /*1ce0*/  BSYNC.RECONVERGENT B0 ;  /* 0x0000000000007941 */ /* 0x000fea0003800200 */
.L_x_8596:
        /* <DEDUP_REMOVED lines=9> */
.L_x_8600:
[----:B------:R-:W-:Y:S01]  /*1d80*/  IMAD.MOV.U32 R9, RZ, RZ, R5 ;  /* 0x000000ffff097224 */ /* 0x000fe200078e0005 */
[----:B------:R-:W-:Y:S01]  /*1d90*/  MOV R8, R4 ;  /* 0x0000000400087202 */ /* 0x000fe20000000f00 */
[----:B------:R-:W-:Y:S02]  /*1da0*/  IMAD.MOV.U32 R5, RZ, RZ, R18 ;  /* 0x000000ffff057224 */ /* 0x000fe400078e0012 */
[----:B------:R-:W-:-:S07]  /*1db0*/  IMAD.MOV.U32 R4, RZ, RZ, R19 ;  /* 0x000000ffff047224 */ /* 0x000fce00078e0013 */
.L_x_8601:
[----:B------:R-:W-:Y:S05]  /*1dc0*/  BSYNC.RECONVERGENT B0 ;  /* 0x0000000000007941 */ /* 0x000fea0003800200 */
.L_x_8599:
        /* <DEDUP_REMOVED lines=9> */
.L_x_8603:
[----:B------:R-:W-:Y:S01]  /*1e60*/  IMAD.MOV.U32 R18, RZ, RZ, R16 ;  /* 0x000000ffff127224 */ /* 0x000fe200078e0010 */
[----:B------:R-:W-:Y:S01]  /*1e70*/  MOV R19, R17 ;  /* 0x0000001100137202 */ /* 0x000fe20000000f00 */
[----:B------:R-:W-:Y:S02]  /*1e80*/  IMAD.MOV.U32 R16, RZ, RZ, R5 ;  /* 0x000000ffff107224 */ /* 0x000fe400078e0005 */
[----:B------:R-:W-:-:S07]  /*1e90*/  IMAD.MOV.U32 R17, RZ, RZ, R4 ;  /* 0x000000ffff117224 */ /* 0x000fce00078e0004 */
.L_x_8604:
[----:B------:R-:W-:Y:S05]  /*1ea0*/  BSYNC.RECONVERGENT B0 ;  /* 0x0000000000007941 */ /* 0x000fea0003800200 */
.L_x_8602:
        /* <DEDUP_REMOVED lines=9> */
.L_x_8606:
[----:B------:R-:W-:Y:S01]  /*1f40*/  IMAD.MOV.U32 R5, RZ, RZ, R7 ;  /* 0x000000ffff057224 */ /* 0x000fe200078e0007 */
[----:B------:R-:W-:Y:S01]  /*1f50*/  MOV R4, R6 ;  /* 0x0000000600047202 */ /* 0x000fe20000000f00 */
[----:B------:R-:W-:Y:S02]  /*1f60*/  IMAD.MOV.U32 R7, RZ, RZ, R16 ;  /* 0x000000ffff077224 */ /* 0x000fe400078e0010 */
[----:B------:R-:W-:-:S07]  /*1f70*/  IMAD.MOV.U32 R6, RZ, RZ, R17 ;  /* 0x000000ffff067224 */ /* 0x000fce00078e0011 */
.L_x_8607:
[----:B------:R-:W-:Y:S05]  /*1f80*/  BSYNC.RECONVERGENT B0 ;  /* 0x0000000000007941 */ /* 0x000fea0003800200 */
.L_x_8605:
        /* <DEDUP_REMOVED lines=9> */
.L_x_8609:
[----:B------:R-:W-:Y:S01]  /*2020*/  IMAD.MOV.U32 R16, RZ, RZ, R14 ;  /* 0x000000ffff107224 */ /* 0x000fe200078e000e */
[----:B------:R-:W-:Y:S01]  /*2030*/  MOV R17, R15 ;  /* 0x0000000f00117202 */ /* 0x000fe20000000f00 */
[----:B------:R-:W-:Y:S02]  /*2040*/  IMAD.MOV.U32 R14, RZ, RZ, R7 ;  /* 0x000000ffff0e7224 */ /* 0x000fe400078e0007 */
[----:B------:R-:W-:-:S07]  /*2050*/  IMAD.MOV.U32 R15, RZ, RZ, R6 ;  /* 0x000000ffff0f7224 */ /* 0x000fce00078e0006 */
.L_x_8610:
[----:B------:R-:W-:Y:S05]  /*2060*/  BSYNC.RECONVERGENT B0 ;  /* 0x0000000000007941 */ /* 0x000fea0003800200 */
.L_x_8608:
        /* <DEDUP_REMOVED lines=9> */
.L_x_8612:
[----:B------:R-:W-:Y:S01]  /*2100*/  IMAD.MOV.U32 R6, RZ, RZ, R73 ;  /* 0x000000ffff067224 */ /* 0x000fe200078e0049 */
[----:B------:R-:W-:Y:S01]  /*2110*/  MOV R7, R72 ;  /* 0x0000004800077202 */ /* 0x000fe20000000f00 */
[----:B------:R-:W-:Y:S02]  /*2120*/  IMAD.MOV.U32 R73, RZ, RZ, R14 ;  /* 0x000000ffff497224 */ /* 0x000fe400078e000e */
[----:B------:R-:W-:-:S07]  /*2130*/  IMAD.MOV.U32 R72, RZ, RZ, R15 ;  /* 0x000000ffff487224 */ /* 0x000fce00078e000f */
.L_x_8613:
[----:B------:R-:W-:Y:S05]  /*2140*/  BSYNC.RECONVERGENT B0 ;  /* 0x0000000000007941 */ /* 0x000fea0003800200 */
.L_x_8611:
        /* <DEDUP_REMOVED lines=11> */
.L_x_8615:
[----:B------:R-:W-:Y:S01]  /*2200*/  IMAD.MOV.U32 R24, RZ, RZ, R22 ;  /* 0x000000ffff187224 */ /* 0x000fe200078e0016 */
[----:B------:R-:W-:Y:S01]  /*2210*/  MOV R25, R23 ;  /* 0x0000001700197202 */ /* 0x000fe20000000f00 */
[----:B------:R-:W-:Y:S02]  /*2220*/  IMAD.MOV.U32 R22, RZ, RZ, R15 ;  /* 0x000000ffff167224 */ /* 0x000fe400078e000f */
[----:B-----5:R-:W-:-:S07]  /*2230*/  IMAD.MOV.U32 R23, RZ, RZ, R14 ;  /* 0x000000ffff177224 */ /* 0x020fce00078e000e */
.L_x_8616:
[----:B------:R-:W-:Y:S05]  /*2240*/  BSYNC.RECONVERGENT B0 ;  /* 0x0000000000007941 */ /* 0x000fea0003800200 */
.L_x_8614:
        /* <DEDUP_REMOVED lines=9> */
.L_x_8618:
[----:B------:R-:W-:Y:S01]  /*22e0*/  IMAD.MOV.U32 R15, RZ, RZ, R3 ;  /* 0x000000ffff0f7224 */ /* 0x000fe200078e0003 */
[----:B------:R-:W-:Y:S01]  /*22f0*/  MOV R14, R2 ;  /* 0x00000002000e7202 */ /* 0x000fe20000000f00 */
[----:B------:R-:W-:Y:S02]  /*2300*/  IMAD.MOV.U32 R3, RZ, RZ, R22 ;  /* 0x000000ffff037224 */ /* 0x000fe400078e0016 */
[----:B------:R-:W-:-:S07]  /*2310*/  IMAD.MOV.U32 R2, RZ, RZ, R23 ;  /* 0x000000ffff027224 */ /* 0x000fce00078e0017 */
.L_x_8619:
[----:B------:R-:W-:Y:S05]  /*2320*/  BSYNC.RECONVERGENT B0 ;  /* 0x0000000000007941 */ /* 0x000fea0003800200 */
.L_x_8617:
        /* <DEDUP_REMOVED lines=9> */
.L_x_8621:
[----:B------:R-:W-:Y:S01]  /*23c0*/  IMAD.MOV.U32 R22, RZ, RZ, R20 ;  /* 0x000000ffff167224 */ /* 0x000fe200078e0014 */
[----:B------:R-:W-:Y:S01]  /*23d0*/  MOV R23, R21 ;  /* 0x0000001500177202 */ /* 0x000fe20000000f00 */
[----:B------:R-:W-:Y:S02]  /*23e0*/  IMAD.MOV.U32 R20, RZ, RZ, R3 ;  /* 0x000000ffff147224 */ /* 0x000fe400078e0003 */
[----:B------:R-:W-:-:S07]  /*23f0*/  IMAD.MOV.U32 R21, RZ, RZ, R2 ;  /* 0x000000ffff157224 */ /* 0x000fce00078e0002 */
.L_x_8622:
[----:B------:R-:W-:Y:S05]  /*2400*/  BSYNC.RECONVERGENT B0 ;  /* 0x0000000000007941 */ /* 0x000fea0003800200 */
.L_x_8620:
        /* <DEDUP_REMOVED lines=9> */
.L_x_8624:
[----:B------:R-:W-:Y:S01]  /*24a0*/  IMAD.MOV.U32 R3, RZ, RZ, R9 ;  /* 0x000000ffff037224 */ /* 0x000fe200078e0009 */
[----:B------:R-:W-:Y:S01]  /*24b0*/  MOV R2, R8 ;  /* 0x0000000800027202 */ /* 0x000fe20000000f00 */
[----:B------:R-:W-:Y:S02]  /*24c0*/  IMAD.MOV.U32 R9, RZ, RZ, R20 ;  /* 0x000000ffff097224 */ /* 0x000fe400078e0014 */
[----:B------:R-:W-:-:S07]  /*24d0*/  IMAD.MOV.U32 R8, RZ, RZ, R21 ;  /* 0x000000ffff087224 */ /* 0x000fce00078e0015 */
.L_x_8625:
[----:B------:R-:W-:Y:S05]  /*24e0*/  BSYNC.RECONVERGENT B0 ;  /* 0x0000000000007941 */ /* 0x000fea0003800200 */
.L_x_8623:
        /* <DEDUP_REMOVED lines=9> */
.L_x_8627:
[----:B------:R-:W-:Y:S01]  /*2580*/  IMAD.MOV.U32 R20, RZ, RZ, R18 ;  /* 0x000000ffff147224 */ /* 0x000fe200078e0012 */
[----:B------:R-:W-:Y:S01]  /*2590*/  MOV R21, R19 ;  /* 0x0000001300157202 */ /* 0x000fe20000000f00 */
[----:B------:R-:W-:Y:S02]  /*25a0*/  IMAD.MOV.U32 R18, RZ, RZ, R9 ;  /* 0x000000ffff127224 */ /* 0x000fe400078e0009 */
[----:B------:R-:W-:-:S07]  /*25b0*/  IMAD.MOV.U32 R19, RZ, RZ, R8 ;  /* 0x000000ffff137224 */ /* 0x000fce00078e0008 */
.L_x_8628:
[----:B------:R-:W-:Y:S05]  /*25c0*/  BSYNC.RECONVERGENT B0 ;  /* 0x0000000000007941 */ /* 0x000fea0003800200 */
.L_x_8626:
        /* <DEDUP_REMOVED lines=9> */
.L_x_8630:
[----:B------:R-:W-:Y:S01]  /*2660*/  IMAD.MOV.U32 R9, RZ, RZ, R5 ;  /* 0x000000ffff097224 */ /* 0x000fe200078e0005 */
[----:B------:R-:W-:Y:S01]  /*2670*/  MOV R8, R4 ;  /* 0x0000000400087202 */ /* 0x000fe20000000f00 */
[----:B------:R-:W-:Y:S02]  /*2680*/  IMAD.MOV.U32 R5, RZ, RZ, R18 ;  /* 0x000000ffff057224 */ /* 0x000fe400078e0012 */
[----:B------:R-:W-:-:S07]  /*2690*/  IMAD.MOV.U32 R4, RZ, RZ, R19 ;  /* 0x000000ffff047224 */ /* 0x000fce00078e0013 */
.L_x_8631:
[----:B------:R-:W-:Y:S05]  /*26a0*/  BSYNC.RECONVERGENT B0 ;  /* 0x0000000000007941 */ /* 0x000fea0003800200 */
.L_x_8629:
        /* <DEDUP_REMOVED lines=9> */
.L_x_8633:
[----:B------:R-:W-:Y:S01]  /*2740*/  IMAD.MOV.U32 R18, RZ, RZ, R16 ;  /* 0x000000ffff127224 */ /* 0x000fe200078e0010 */
[----:B------:R-:W-:Y:S01]  /*2750*/  MOV R19, R17 ;  /* 0x0000001100137202 */ /* 0x000fe20000000f00 */
[----:B------:R-:W-:Y:S02]  /*2760*/  IMAD.MOV.U32 R16, RZ, RZ, R5 ;  /* 0x000000ffff107224 */ /* 0x000fe400078e0005 */
[----:B------:R-:W-:-:S07]  /*2770*/  IMAD.MOV.U32 R17, RZ, RZ, R4 ;  /* 0x000000ffff117224 */ /* 0x000fce00078e0004 */
.L_x_8634:
[----:B------:R-:W-:Y:S05]  /*2780*/  BSYNC.RECONVERGENT B0 ;  /* 0x0000000000007941 */ /* 0x000fea0003800200 */
.L_x_8632:
        /* <DEDUP_REMOVED lines=9> */
.L_x_8636:
[----:B------:R-:W-:Y:S01]  /*2820*/  IMAD.MOV.U32 R5, RZ, RZ, R6 ;  /* 0x000000ffff057224 */ /* 0x000fe200078e0006 */
[----:B------:R-:W-:Y:S01]  /*2830*/  MOV R4, R7 ;  /* 0x0000000700047202 */ /* 0x000fe20000000f00 */
[----:B------:R-:W-:Y:S02]  /*2840*/  IMAD.MOV.U32 R6, RZ, RZ, R16 ;  /* 0x000000ffff067224 */ /* 0x000fe400078e0010 */
[----:B------:R-:W-:-:S07]  /*2850*/  IMAD.MOV.U32 R7, RZ, RZ, R17 ;  /* 0x000000ffff077224 */ /* 0x000fce00078e0011 */
.L_x_8637:
[----:B------:R-:W-:Y:S05]  /*2860*/  BSYNC.RECONVERGENT B0 ;  /* 0x0000000000007941 */ /* 0x000fea0003800200 */
.L_x_8635:
        /* <DEDUP_REMOVED lines=9> */
.L_x_8639:
[----:B------:R-:W-:Y:S01]  /*2900*/  IMAD.MOV.U32 R16, RZ, RZ, R73 ;  /* 0x000000ffff107224 */ /* 0x000fe200078e0049 */
[----:B------:R-:W-:Y:S01]  /*2910*/  MOV R17, R72 ;  /* 0x0000004800117202 */ /* 0x000fe20000000f00 */
[----:B------:R-:W-:Y:S02]  /*2920*/  IMAD.MOV.U32 R73, RZ, RZ, R6 ;  /* 0x000000ffff497224 */ /* 0x000fe400078e0006 */
[----:B------:R-:W-:-:S07]  /*2930*/  IMAD.MOV.U32 R72, RZ, RZ, R7 ;  /* 0x000000ffff487224 */ /* 0x000fce00078e0007 */
.L_x_8640:
[----:B------:R-:W-:Y:S05]  /*2940*/  BSYNC.RECONVERGENT B0 ;  /* 0x0000000000007941 */ /* 0x000fea0003800200 */
.L_x_8638:
        /* <DEDUP_REMOVED lines=11> */
.L_x_8642:
[----:B------:R-:W-:Y:S01]  /*2a00*/  IMAD.MOV.U32 R26, RZ, RZ, R24 ;  /* 0x000000ffff1a7224 */ /* 0x000fe200078e0018 */
[----:B------:R-:W-:Y:S01]  /*2a10*/  MOV R27, R25 ;  /* 0x00000019001b7202 */ /* 0x000fe20000000f00 */
[----:B------:R-:W-:Y:S02]  /*2a20*/  IMAD.MOV.U32 R24, RZ, RZ, R7 ;  /* 0x000000ffff187224 */ /* 0x000fe400078e0007 */
[----:B-----5:R-:W-:-:S07]  /*2a30*/  IMAD.MOV.U32 R25, RZ, RZ, R6 ;  /* 0x000000ffff197224 */ /* 0x020fce00078e0006 */
.L_x_8643:
[----:B------:R-:W-:Y:S05]  /*2a40*/  BSYNC.RECONVERGENT B0 ;  /* 0x0000000000007941 */ /* 0x000fea0003800200 */
.L_x_8641:
        /* <DEDUP_REMOVED lines=9> */
.L_x_8645:
[----:B------:R-:W-:Y:S01]  /*2ae0*/  IMAD.MOV.U32 R7, RZ, RZ, R15 ;  /* 0x000000ffff077224 */ /* 0x000fe200078e000f */
[----:B------:R-:W-:Y:S01]  /*2af0*/  MOV R6, R14 ;  /* 0x0000000e00067202 */ /* 0x000fe20000000f00 */
[----:B------:R-:W-:Y:S02]  /*2b00*/  IMAD.MOV.U32 R15, RZ, RZ, R24 ;  /* 0x000000ffff0f7224 */ /* 0x000fe400078e0018 */
[----:B------:R-:W-:-:S07]  /*2b10*/  IMAD.MOV.U32 R14, RZ, RZ, R25 ;  /* 0x000000ffff0e7224 */ /* 0x000fce00078e0019 */
.L_x_8646:
[----:B------:R-:W-:Y:S05]  /*2b20*/  BSYNC.RECONVERGENT B0 ;  /* 0x0000000000007941 */ /* 0x000fea0003800200 */
.L_x_8644:
        /* <DEDUP_REMOVED lines=9> */
.L_x_8648:
[----:B------:R-:W-:Y:S01]  /*2bc0*/  IMAD.MOV.U32 R24, RZ, RZ, R22 ;  /* 0x000000ffff187224 */ /* 0x000fe200078e0016 */
[----:B------:R-:W-:Y:S01]  /*2bd0*/  MOV R25, R23 ;  /* 0x0000001700197202 */ /* 0x000fe20000000f00 */
[----:B------:R-:W-:Y:S02]  /*2be0*/  IMAD.MOV.U32 R22, RZ, RZ, R15 ;  /* 0x000000ffff167224 */ /* 0x000fe400078e000f */
[----:B------:R-:W-:-:S07]  /*2bf0*/  IMAD.MOV.U32 R23, RZ, RZ, R14 ;  /* 0x000000ffff177224 */ /* 0x000fce00078e000e */
.L_x_8649:
[----:B------:R-:W-:Y:S05]  /*2c00*/  BSYNC.RECONVERGENT B0 ;  /* 0x0000000000007941 */ /* 0x000fea0003800200 */
.L_x_8647:
        /* <DEDUP_REMOVED lines=9> */
.L_x_8651:
[----:B------:R-:W-:Y:S01]  /*2ca0*/  IMAD.MOV.U32 R15, RZ, RZ, R3 ;  /* 0x000000ffff0f7224 */ /* 0x000fe200078e0003 */
[----:B------:R-:W-:Y:S01]  /*2cb0*/  MOV R14, R2 ;  /* 0x00000002000e7202 */ /* 0x000fe20000000f00 */
[----:B------:R-:W-:Y:S02]  /*2cc0*/  IMAD.MOV.U32 R3, RZ, RZ, R22 ;  /* 0x000000ffff037224 */ /* 0x000fe400078e0016 */
[----:B------:R-:W-:-:S07]  /*2cd0*/  IMAD.MOV.U32 R2, RZ, RZ, R23 ;  /* 0x000000ffff027224 */ /* 0x000fce00078e0017 */
.L_x_8652:
[----:B------:R-:W-:Y:S05]  /*2ce0*/  BSYNC.RECONVERGENT B0 ;  /* 0x0000000000007941 */ /* 0x000fea0003800200 */
.L_x_8650:
        /* <DEDUP_REMOVED lines=9> */
.L_x_8654:
[----:B------:R-:W-:Y:S01]  /*2d80*/  IMAD.MOV.U32 R22, RZ, RZ, R20 ;  /* 0x000000ffff167224 */ /* 0x000fe200078e0014 */
[----:B------:R-:W-:Y:S01]  /*2d90*/  MOV R23, R21 ;  /* 0x0000001500177202 */ /* 0x000fe20000000f00 */
[----:B------:R-:W-:Y:S02]  /*2da0*/  IMAD.MOV.U32 R20, RZ, RZ, R3 ;  /* 0x000000ffff147224 */ /* 0x000fe400078e0003 */
[----:B------:R-:W-:-:S07]  /*2db0*/  IMAD.MOV.U32 R21, RZ, RZ, R2 ;  /* 0x000000ffff157224 */ /* 0x000fce00078e0002 */
.L_x_8655:
[----:B------:R-:W-:Y:S05]  /*2dc0*/  BSYNC.RECONVERGENT B0 ;  /* 0x0000000000007941 */ /* 0x000fea0003800200 */
.L_x_8653:
        /* <DEDUP_REMOVED lines=9> */
.L_x_8657:
[----:B------:R-:W-:Y:S01]  /*2e60*/  IMAD.MOV.U32 R3, RZ, RZ, R9 ;  /* 0x000000ffff037224 */ /* 0x000fe200078e0009 */
[----:B------:R-:W-:Y:S01]  /*2e70*/  MOV R2, R8 ;  /* 0x0000000800027202 */ /* 0x000fe20000000f00 */
[----:B------:R-:W-:Y:S02]  /*2e80*/  IMAD.MOV.U32 R9, RZ, RZ, R20 ;  /* 0x000000ffff097224 */ /* 0x000fe400078e0014 */
[----:B------:R-:W-:-:S07]  /*2e90*/  IMAD.MOV.U32 R8, RZ, RZ, R21 ;  /* 0x000000ffff087224 */ /* 0x000fce00078e0015 */
.L_x_8658:
[----:B------:R-:W-:Y:S05]  /*2ea0*/  BSYNC.RECONVERGENT B0 ;  /* 0x0000000000007941 */ /* 0x000fea0003800200 */
.L_x_8656:
        /* <DEDUP_REMOVED lines=9> */
.L_x_8660:
[----:B------:R-:W-:Y:S01]  /*2f40*/  IMAD.MOV.U32 R20, RZ, RZ, R18 ;  /* 0x000000ffff147224 */ /* 0x000fe200078e0012 */
[----:B------:R-:W-:Y:S01]  /*2f50*/  MOV R21, R19 ;  /* 0x0000001300157202 */ /* 0x000fe20000000f00 */
[----:B------:R-:W-:Y:S02]  /*2f60*/  IMAD.MOV.U32 R18, RZ, RZ, R9 ;  /* 0x000000ffff127224 */ /* 0x000fe400078e0009 */
[----:B------:R-:W-:-:S07]  /*2f70*/  IMAD.MOV.U32 R19, RZ, RZ, R8 ;  /* 0x000000ffff137224 */ /* 0x000fce00078e0008 */
.L_x_8661:
[----:B------:R-:W-:Y:S05]  /*2f80*/  BSYNC.RECONVERGENT B0 ;  /* 0x0000000000007941 */ /* 0x000fea0003800200 */
.L_x_8659:
        /* <DEDUP_REMOVED lines=9> */
.L_x_8663:
[----:B------:R-:W-:Y:S01]  /*3020*/  IMAD.MOV.U32 R9, RZ, RZ, R5 ;  /* 0x000000ffff097224 */ /* 0x000fe200078e0005 */
[----:B------:R-:W-:Y:S01]  /*3030*/  MOV R8, R4 ;  /* 0x0000000400087202 */ /* 0x000fe20000000f00 */
[----:B------:R-:W-:Y:S02]  /*3040*/  IMAD.MOV.U32 R5, RZ, RZ, R18 ;  /* 0x000000ffff057224 */ /* 0x000fe400078e0012 */
[----:B------:R-:W-:-:S07]  /*3050*/  IMAD.MOV.U32 R4, RZ, RZ, R19 ;  /* 0x000000ffff047224 */ /* 0x000fce00078e0013 */
.L_x_8664:
[----:B------:R-:W-:Y:S05]  /*3060*/  BSYNC.RECONVERGENT B0 ;  /* 0x0000000000007941 */ /* 0x000fea0003800200 */
.L_x_8662:
        /* <DEDUP_REMOVED lines=9> */
.L_x_8666:
[----:B------:R-:W-:Y:S01]  /*3100*/  IMAD.MOV.U32 R18, RZ, RZ, R16 ;  /* 0x000000ffff127224 */ /* 0x000fe200078e0010 */
[----:B------:R-:W-:Y:S01]  /*3110*/  MOV R19, R17 ;  /* 0x0000001100137202 */ /* 0x000fe20000000f00 */
[----:B------:R-:W-:Y:S02]  /*3120*/  IMAD.MOV.U32 R16, RZ, RZ, R5 ;  /* 0x000000ffff107224 */ /* 0x000fe400078e0005 */
[----:B------:R-:W-:-:S07]  /*3130*/  IMAD.MOV.U32 R17, RZ, RZ, R4 ;  /* 0x000000ffff117224 */ /* 0x000fce00078e0004 */
.L_x_8667:
[----:B------:R-:W-:Y:S05]  /*3140*/  BSYNC.RECONVERGENT B0 ;  /* 0x0000000000007941 */ /* 0x000fea0003800200 */
.L_x_8665:
        /* <DEDUP_REMOVED lines=9> */
.L_x_8669:
[----:B------:R-:W-:Y:S01]  /*31e0*/  IMAD.MOV.U32 R4, RZ, RZ, R73 ;  /* 0x000000ffff047224 */ /* 0x000fe200078e0049 */
[----:B------:R-:W-:Y:S01]  /*31f0*/  MOV R5, R72 ;  /* 0x0000004800057202 */ /* 0x000fe20000000f00 */
[----:B------:R-:W-:Y:S02]  /*3200*/  IMAD.MOV.U32 R73, RZ, RZ, R16 ;  /* 0x000000ffff497224 */ /* 0x000fe400078e0010 */
[----:B------:R-:W-:-:S07]  /*3210*/  IMAD.MOV.U32 R72, RZ, RZ, R17 ;  /* 0x000000ffff487224 */ /* 0x000fce00078e0011 */
.L_x_8670:
[----:B------:R-:W-:Y:S05]  /*3220*/  BSYNC.RECONVERGENT B0 ;  /* 0x0000000000007941 */ /* 0x000fea0003800200 */
.L_x_8668:
        /* <DEDUP_REMOVED lines=11> */
.L_x_8672:
[----:B------:R-:W-:Y:S01]  /*32e0*/  IMAD.MOV.U32 R28, RZ, RZ, R26 ;  /* 0x000000ffff1c7224 */ /* 0x000fe200078e001a */
[----:B------:R-:W-:Y:S01]  /*32f0*/  MOV R29, R27 ;  /* 0x0000001b001d7202 */ /* 0x000fe20000000f00 */
[----:B------:R-:W-:Y:S02]  /*3300*/  IMAD.MOV.U32 R26, RZ, RZ, R17 ;  /* 0x000000ffff1a7224 */ /* 0x000fe400078e0011 */
[----:B-----5:R-:W-:-:S07]  /*3310*/  IMAD.MOV.U32 R27, RZ, RZ, R16 ;  /* 0x000000ffff1b7224 */ /* 0x020fce00078e0010 */
.L_x_8673:
[----:B------:R-:W-:Y:S05]  /*3320*/  BSYNC.RECONVERGENT B0 ;  /* 0x0000000000007941 */ /* 0x000fea0003800200 */
.L_x_8671:
        /* <DEDUP_REMOVED lines=9> */
.L_x_8675:
[----:B------:R-:W-:Y:S01]  /*33c0*/  IMAD.MOV.U32 R17, RZ, RZ, R7 ;  /* 0x000000ffff117224 */ /* 0x000fe200078e0007 */
[----:B------:R-:W-:Y:S01]  /*33d0*/  MOV R16, R6 ;  /* 0x0000000600107202 */ /* 0x000fe20000000f00 */
[----:B------:R-:W-:Y:S02]  /*33e0*/  IMAD.MOV.U32 R7, RZ, RZ, R26 ;  /* 0x000000ffff077224 */ /* 0x000fe400078e001a */
[----:B------:R-:W-:-:S07]  /*33f0*/  IMAD.MOV.U32 R6, RZ, RZ, R27 ;  /* 0x000000ffff067224 */ /* 0x000fce00078e001b */
.L_x_8676:
[----:B------:R-:W-:Y:S05]  /*3400*/  BSYNC.RECONVERGENT B0 ;  /* 0x0000000000007941 */ /* 0x000fea0003800200 */
.L_x_8674:
        /* <DEDUP_REMOVED lines=9> */
.L_x_8678:
[----:B------:R-:W-:Y:S01]  /*34a0*/  IMAD.MOV.U32 R26, RZ, RZ, R24 ;  /* 0x000000ffff1a7224 */ /* 0x000fe200078e0018 */
[----:B------:R-:W-:Y:S01]  /*34b0*/  MOV R27, R25 ;  /* 0x00000019001b7202 */ /* 0x000fe20000000f00 */
[----:B------:R-:W-:Y:S02]  /*34c0*/  IMAD.MOV.U32 R24, RZ, RZ, R7 ;  /* 0x000000ffff187224 */ /* 0x000fe400078e0007 */
[----:B------:R-:W-:-:S07]  /*34d0*/  IMAD.MOV.U32 R25, RZ, RZ, R6 ;  /* 0x000000ffff197224 */ /* 0x000fce00078e0006 */
.L_x_8679:
[----:B------:R-:W-:Y:S05]  /*34e0*/  BSYNC.RECONVERGENT B0 ;  /* 0x0000000000007941 */ /* 0x000fea0003800200 */
.L_x_8677:
        /* <DEDUP_REMOVED lines=9> */
.L_x_8681:
[----:B------:R-:W-:Y:S01]  /*3580*/  IMAD.MOV.U32 R7, RZ, RZ, R15 ;  /* 0x000000ffff077224 */ /* 0x000fe200078e000f */
[----:B------:R-:W-:Y:S01]  /*3590*/  MOV R6, R14 ;  /* 0x0000000e00067202 */ /* 0x000fe20000000f00 */
[----:B------:R-:W-:Y:S02]  /*35a0*/  IMAD.MOV.U32 R15, RZ, RZ, R24 ;  /* 0x000000ffff0f7224 */ /* 0x000fe400078e0018 */
[----:B------:R-:W-:-:S07]  /*35b0*/  IMAD.MOV.U32 R14, RZ, RZ, R25 ;  /* 0x000000ffff0e7224 */ /* 0x000fce00078e0019 */
.L_x_8682:
[----:B------:R-:W-:Y:S05]  /*35c0*/  BSYNC.RECONVERGENT B0 ;  /* 0x0000000000007941 */ /* 0x000fea0003800200 */
.L_x_8680:
        /* <DEDUP_REMOVED lines=9> */
.L_x_8684:
[----:B------:R-:W-:Y:S01]  /*3660*/  IMAD.MOV.U32 R24, RZ, RZ, R22 ;  /* 0x000000ffff187224 */ /* 0x000fe200078e0016 */
[----:B------:R-:W-:Y:S01]  /*3670*/  MOV R25, R23 ;  /* 0x0000001700197202 */ /* 0x000fe20000000f00 */
[----:B------:R-:W-:Y:S02]  /*3680*/  IMAD.MOV.U32 R22, RZ, RZ, R15 ;  /* 0x000000ffff167224 */ /* 0x000fe400078e000f */
[----:B------:R-:W-:-:S07]  /*3690*/  IMAD.MOV.U32 R23, RZ, RZ, R14 ;  /* 0x000000ffff177224 */ /* 0x000fce00078e000e */
.L_x_8685:
[----:B------:R-:W-:Y:S05]  /*36a0*/  BSYNC.RECONVERGENT B0 ;  /* 0x0000000000007941 */ /* 0x000fea0003800200 */
.L_x_8683:
        /* <DEDUP_REMOVED lines=9> */
.L_x_8687:
[----:B------:R-:W-:Y:S01]  /*3740*/  IMAD.MOV.U32 R15, RZ, RZ, R3 ;  /* 0x000000ffff0f7224 */ /* 0x000fe200078e0003 */
[----:B------:R-:W-:Y:S01]  /*3750*/  MOV R14, R2 ;  /* 0x00000002000e7202 */ /* 0x000fe20000000f00 */
[----:B------:R-:W-:Y:S02]  /*3760*/  IMAD.MOV.U32 R3, RZ, RZ, R22 ;  /* 0x000000ffff037224 */ /* 0x000fe400078e0016 */
[----:B------:R-:W-:-:S07]  /*3770*/  IMAD.MOV.U32 R2, RZ, RZ, R23 ;  /* 0x000000ffff027224 */ /* 0x000fce00078e0017 */
.L_x_8688:
[----:B------:R-:W-:Y:S05]  /*3780*/  BSYNC.RECONVERGENT B0 ;  /* 0x0000000000007941 */ /* 0x000fea0003800200 */
.L_x_8686:
        /* <DEDUP_REMOVED lines=9> */
.L_x_8690:
[----:B------:R-:W-:Y:S01]  /*3820*/  IMAD.MOV.U32 R22, RZ, RZ, R20 ;  /* 0x000000ffff167224 */ /* 0x000fe200078e0014 */
[----:B------:R-:W-:Y:S01]  /*3830*/  MOV R23, R21 ;  /* 0x0000001500177202 */ /* 0x000fe20000000f00 */
[----:B------:R-:W-:Y:S02]  /*3840*/  IMAD.MOV.U32 R20, RZ, RZ, R3 ;  /* 0x000000ffff147224 */ /* 0x000fe400078e0003 */
[----:B------:R-:W-:-:S07]  /*3850*/  IMAD.MOV.U32 R21, RZ, RZ, R2 ;  /* 0x000000ffff157224 */ /* 0x000fce00078e0002 */
.L_x_8691:
[----:B------:R-:W-:Y:S05]  /*3860*/  BSYNC.RECONVERGENT B0 ;  /* 0x0000000000007941 */ /* 0x000fea0003800200 */
.L_x_8689:
        /* <DEDUP_REMOVED lines=9> */
.L_x_8693:
[----:B------:R-:W-:Y:S01]  /*3900*/  IMAD.MOV.U32 R3, RZ, RZ, R9 ;  /* 0x000000ffff037224 */ /* 0x000fe200078e0009 */
[----:B------:R-:W-:Y:S01]  /*3910*/  MOV R2, R8 ;  /* 0x0000000800027202 */ /* 0x000fe20000000f00 */
[----:B------:R-:W-:Y:S02]  /*3920*/  IMAD.MOV.U32 R9, RZ, RZ, R20 ;  /* 0x000000ffff097224 */ /* 0x000fe400078e0014 */
[----:B------:R-:W-:-:S07]  /*3930*/  IMAD.MOV.U32 R8, RZ, RZ, R21 ;  /* 0x000000ffff087224 */ /* 0x000fce00078e0015 */
.L_x_8694:
[----:B------:R-:W-:Y:S05]  /*3940*/  BSYNC.RECONVERGENT B0 ;  /* 0x0000000000007941 */ /* 0x000fea0003800200 */
.L_x_8692:
        /* <DEDUP_REMOVED lines=9> */
.L_x_8696:
[----:B------:R-:W-:Y:S01]  /*39e0*/  IMAD.MOV.U32 R20, RZ, RZ, R18 ;  /* 0x000000ffff147224 */ /* 0x000fe200078e0012 */
[----:B------:R-:W-:Y:S01]  /*39f0*/  MOV R21, R19 ;  /* 0x0000001300157202 */ /* 0x000fe20000000f00 */
[----:B------:R-:W-:Y:S02]  /*3a00*/  IMAD.MOV.U32 R18, RZ, RZ, R9 ;  /* 0x000000ffff127224 */ /* 0x000fe400078e0009 */
[----:B------:R-:W-:-:S07]  /*3a10*/  IMAD.MOV.U32 R19, RZ, RZ, R8 ;  /* 0x000000ffff137224 */ /* 0x000fce00078e0008 */
.L_x_8697:
[----:B------:R-:W-:Y:S05]  /*3a20*/  BSYNC.RECONVERGENT B0 ;  /* 0x0000000000007941 */ /* 0x000fea0003800200 */
.L_x_8695:
        /* <DEDUP_REMOVED lines=9> */
.L_x_8699:
[----:B------:R-:W-:Y:S01]  /*3ac0*/  IMAD.MOV.U32 R9, RZ, RZ, R4 ;  /* 0x000000ffff097224 */ /* 0x000fe200078e0004 */
[----:B------:R-:W-:Y:S01]  /*3ad0*/  MOV R8, R5 ;  /* 0x0000000500087202 */ /* 0x000fe20000000f00 */
[----:B------:R-:W-:Y:S02]  /*3ae0*/  IMAD.MOV.U32 R4, RZ, RZ, R18 ;  /* 0x000000ffff047224 */ /* 0x000fe400078e0012 */
[----:B------:R-:W-:-:S07]  /*3af0*/  IMAD.MOV.U32 R5, RZ, RZ, R19 ;  /* 0x000000ffff057224 */ /* 0x000fce00078e0013 */
.L_x_8700:
[----:B------:R-:W-:Y:S05]  /*3b00*/  BSYNC.RECONVERGENT B0 ;  /* 0x0000000000007941 */ /* 0x000fea0003800200 */
.L_x_8698:
        /* <DEDUP_REMOVED lines=9> */
.L_x_8702:
[----:B------:R-:W-:Y:S01]  /*3ba0*/  IMAD.MOV.U32 R18, RZ, RZ, R73 ;  /* 0x000000ffff127224 */ /* 0x000fe200078e0049 */
[----:B------:R-:W-:Y:S01]  /*3bb0*/  MOV R19, R72 ;  /* 0x0000004800137202 */ /* 0x000fe20000000f00 */
[----:B------:R-:W-:Y:S02]  /*3bc0*/  IMAD.MOV.U32 R73, RZ, RZ, R4 ;  /* 0x000000ffff497224 */ /* 0x000fe400078e0004 */
[----:B------:R-:W-:-:S07]  /*3bd0*/  IMAD.MOV.U32 R72, RZ, RZ, R5 ;  /* 0x000000ffff487224 */ /* 0x000fce00078e0005 */
.L_x_8703:
[----:B------:R-:W-:Y:S05]  /*3be0*/  BSYNC.RECONVERGENT B0 ;  /* 0x0000000000007941 */ /* 0x000fea0003800200 */
.L_x_8701:
        /* <DEDUP_REMOVED lines=11> */
.L_x_8705:
[----:B------:R-:W-:Y:S01]  /*3ca0*/  IMAD.MOV.U32 R30, RZ, RZ, R28 ;  /* 0x000000ffff1e7224 */ /* 0x000fe200078e001c */
[----:B------:R-:W-:Y:S01]  /*3cb0*/  MOV R31, R29 ;  /* 0x0000001d001f7202 */ /* 0x000fe20000000f00 */
[----:B------:R-:W-:Y:S02]  /*3cc0*/  IMAD.MOV.U32 R28, RZ, RZ, R5 ;  /* 0x000000ffff1c7224 */ /* 0x000fe400078e0005 */
[----:B-----5:R-:W-:-:S07]  /*3cd0*/  IMAD.MOV.U32 R29, RZ, RZ, R4 ;  /* 0x000000ffff1d7224 */ /* 0x020fce00078e0004 */
.L_x_8706:
[----:B------:R-:W-:Y:S05]  /*3ce0*/  BSYNC.RECONVERGENT B0 ;  /* 0x0000000000007941 */ /* 0x000fea0003800200 */
.L_x_8704:
        /* <DEDUP_REMOVED lines=9> */
.L_x_8708:
[----:B------:R-:W-:Y:S01]  /*3d80*/  IMAD.MOV.U32 R5, RZ, RZ, R17 ;  /* 0x000000ffff057224 */ /* 0x000fe200078e0011 */
[----:B------:R-:W-:Y:S01]  /*3d90*/  MOV R4, R16 ;  /* 0x0000001000047202 */ /* 0x000fe20000000f00 */
[----:B------:R-:W-:Y:S02]  /*3da0*/  IMAD.MOV.U32 R17, RZ, RZ, R28 ;  /* 0x000000ffff117224 */ /* 0x000fe400078e001c */
[----:B------:R-:W-:-:S07]  /*3db0*/  IMAD.MOV.U32 R16, RZ, RZ, R29 ;  /* 0x000000ffff107224 */ /* 0x000fce00078e001d */
.L_x_8709:
[----:B------:R-:W-:Y:S05]  /*3dc0*/  BSYNC.RECONVERGENT B0 ;  /* 0x0000000000007941 */ /* 0x000fea0003800200 */
.L_x_8707:
        /* <DEDUP_REMOVED lines=9> */
.L_x_8711:
[----:B------:R-:W-:Y:S01]  /*3e60*/  IMAD.MOV.U32 R28, RZ, RZ, R26 ;  /* 0x000000ffff1c7224 */ /* 0x000fe200078e001a */
[----:B------:R-:W-:Y:S01]  /*3e70*/  MOV R29, R27 ;  /* 0x0000001b001d7202 */ /* 0x000fe20000000f00 */
[----:B------:R-:W-:Y:S02]  /*3e80*/  IMAD.MOV.U32 R26, RZ, RZ, R17 ;  /* 0x000000ffff1a7224 */ /* 0x000fe400078e0011 */
[----:B------:R-:W-:-:S07]  /*3e90*/  IMAD.MOV.U32 R27, RZ, RZ, R16 ;  /* 0x000000ffff1b7224 */ /* 0x000fce00078e0010 */
.L_x_8712:
[----:B------:R-:W-:Y:S05]  /*3ea0*/  BSYNC.RECONVERGENT B0 ;  /* 0x0000000000007941 */ /* 0x000fea0003800200 */
.L_x_8710:
        /* <DEDUP_REMOVED lines=9> */
.L_x_8714:
[----:B------:R-:W-:Y:S01]  /*3f40*/  IMAD.MOV.U32 R17, RZ, RZ, R7 ;  /* 0x000000ffff117224 */ /* 0x000fe200078e0007 */
[----:B------:R-:W-:Y:S01]  /*3f50*/  MOV R16, R6 ;  /* 0x0000000600107202 */ /* 0x000fe20000000f00 */
[----:B------:R-:W-:Y:S02]  /*3f60*/  IMAD.MOV.U32 R7, RZ, RZ, R26 ;  /* 0x000000ffff077224 */ /* 0x000fe400078e001a */
[----:B------:R-:W-:-:S07]  /*3f70*/  IMAD.MOV.U32 R6, RZ, RZ, R27 ;  /* 0x000000ffff067224 */ /* 0x000fce00078e001b */
.L_x_8715:
[----:B------:R-:W-:Y:S05]  /*3f80*/  BSYNC.RECONVERGENT B0 ;  /* 0x0000000000007941 */ /* 0x000fea0003800200 */
.L_x_8713:
        /* <DEDUP_REMOVED lines=9> */
.L_x_8717:
[----:B------:R-:W-:Y:S01]  /*4020*/  IMAD.MOV.U32 R26, RZ, RZ, R24 ;  /* 0x000000ffff1a7224 */ /* 0x000fe200078e0018 */
[----:B------:R-:W-:Y:S01]  /*4030*/  MOV R27, R25 ;  /* 0x00000019001b7202 */ /* 0x000fe20000000f00 */
[----:B------:R-:W-:Y:S02]  /*4040*/  IMAD.MOV.U32 R24, RZ, RZ, R7 ;  /* 0x000000ffff187224 */ /* 0x000fe400078e0007 */
[----:B------:R-:W-:-:S07]  /*4050*/  IMAD.MOV.U32 R25, RZ, RZ, R6 ;  /* 0x000000ffff197224 */ /* 0x000fce00078e0006 */
.L_x_8718:
[----:B------:R-:W-:Y:S05]  /*4060*/  BSYNC.RECONVERGENT B0 ;  /* 0x0000000000007941 */ /* 0x000fea0003800200 */
.L_x_8716:
        /* <DEDUP_REMOVED lines=9> */
.L_x_8720:
[----:B------:R-:W-:Y:S01]  /*4100*/  IMAD.MOV.U32 R7, RZ, RZ, R15 ;  /* 0x000000ffff077224 */ /* 0x000fe200078e000f */
[----:B------:R-:W-:Y:S01]  /*4110*/  MOV R6, R14 ;  /* 0x0000000e00067202 */ /* 0x000fe20000000f00 */
[----:B------:R-:W-:Y:S02]  /*4120*/  IMAD.MOV.U32 R15, RZ, RZ, R24 ;  /* 0x000000ffff0f7224 */ /* 0x000fe400078e0018 */
[----:B------:R-:W-:-:S07]  /*4130*/  IMAD.MOV.U32 R14, RZ, RZ, R25 ;  /* 0x000000ffff0e7224 */ /* 0x000fce00078e0019 */
.L_x_8721:
[----:B------:R-:W-:Y:S05]  /*4140*/  BSYNC.RECONVERGENT B0 ;  /* 0x0000000000007941 */ /* 0x000fea0003800200 */
.L_x_8719:
        /* <DEDUP_REMOVED lines=9> */
.L_x_8723:
[----:B------:R-:W-:Y:S01]  /*41e0*/  IMAD.MOV.U32 R24, RZ, RZ, R22 ;  /* 0x000000ffff187224 */ /* 0x000fe200078e0016 */
[----:B------:R-:W-:Y:S01]  /*41f0*/  MOV R25, R23 ;  /* 0x0000001700197202 */ /* 0x000fe20000000f00 */
[----:B------:R-:W-:Y:S02]  /*4200*/  IMAD.MOV.U32 R22, RZ, RZ, R15 ;  /* 0x000000ffff167224 */ /* 0x000fe400078e000f */
[----:B------:R-:W-:-:S07]  /*4210*/  IMAD.MOV.U32 R23, RZ, RZ, R14 ;  /* 0x000000ffff177224 */ /* 0x000fce00078e000e */
.L_x_8724:
[----:B------:R-:W-:Y:S05]  /*4220*/  BSYNC.RECONVERGENT B0 ;  /* 0x0000000000007941 */ /* 0x000fea0003800200 */
.L_x_8722:
        /* <DEDUP_REMOVED lines=9> */
.L_x_8726:
[----:B------:R-:W-:Y:S01]  /*42c0*/  IMAD.MOV.U32 R15, RZ, RZ, R3 ;  /* 0x000000ffff0f7224 */ /* 0x000fe200078e0003 */
[----:B------:R-:W-:Y:S01]  /*42d0*/  MOV R14, R2 ;  /* 0x00000002000e7202 */ /* 0x000fe20000000f00 */
[----:B------:R-:W-:Y:S02]  /*42e0*/  IMAD.MOV.U32 R3, RZ, RZ, R22 ;  /* 0x000000ffff037224 */ /* 0x000fe400078e0016 */
[----:B------:R-:W-:-:S07]  /*42f0*/  IMAD.MOV.U32 R2, RZ, RZ, R23 ;  /* 0x000000ffff027224 */ /* 0x000fce00078e0017 */
.L_x_8727:
[----:B------:R-:W-:Y:S05]  /*4300*/  BSYNC.RECONVERGENT B0 ;  /* 0x0000000000007941 */ /* 0x000fea0003800200 */
.L_x_8725:
        /* <DEDUP_REMOVED lines=9> */
.L_x_8729:
[----:B------:R-:W-:Y:S01]  /*43a0*/  IMAD.MOV.U32 R22, RZ, RZ, R20 ;  /* 0x000000ffff167224 */ /* 0x000fe200078e0014 */
[----:B------:R-:W-:Y:S01]  /*43b0*/  MOV R23, R21 ;  /* 0x0000001500177202 */ /* 0x000fe20000000f00 */
[----:B------:R-:W-:Y:S02]  /*43c0*/  IMAD.MOV.U32 R20, RZ, RZ, R3 ;  /* 0x000000ffff147224 */ /* 0x000fe400078e0003 */
[----:B------:R-:W-:-:S07]  /*43d0*/  IMAD.MOV.U32 R21, RZ, RZ, R2 ;  /* 0x000000ffff157224 */ /* 0x000fce00078e0002 */
.L_x_8730:
[----:B------:R-:W-:Y:S05]  /*43e0*/  BSYNC.RECONVERGENT B0 ;  /* 0x0000000000007941 */ /* 0x000fea0003800200 */
.L_x_8728:
        /* <DEDUP_REMOVED lines=9> */
.L_x_8732:
[----:B------:R-:W-:Y:S01]  /*4480*/  IMAD.MOV.U32 R3, RZ, RZ, R9 ;  /* 0x000000ffff037224 */ /* 0x000fe200078e0009 */
[----:B------:R-:W-:Y:S01]  /*4490*/  MOV R2, R8 ;  /* 0x0000000800027202 */ /* 0x000fe20000000f00 */
[----:B------:R-:W-:Y:S02]  /*44a0*/  IMAD.MOV.U32 R9, RZ, RZ, R20 ;  /* 0x000000ffff097224 */ /* 0x000fe400078e0014 */
[----:B------:R-:W-:-:S07]  /*44b0*/  IMAD.MOV.U32 R8, RZ, RZ, R21 ;  /* 0x000000ffff087224 */ /* 0x000fce00078e0015 */
.L_x_8733:
[----:B------:R-:W-:Y:S05]  /*44c0*/  BSYNC.RECONVERGENT B0 ;  /* 0x0000000000007941 */ /* 0x000fea0003800200 */
.L_x_8731:
        /* <DEDUP_REMOVED lines=9> */
.L_x_8735:
[----:B------:R-:W-:Y:S01]  /*4560*/  IMAD.MOV.U32 R20, RZ, RZ, R18 ;  /* 0x000000ffff147224 */ /* 0x000fe200078e0012 */
[----:B------:R-:W-:Y:S01]  /*4570*/  MOV R21, R19 ;  /* 0x0000001300157202 */ /* 0x000fe20000000f00 */
[----:B------:R-:W-:Y:S02]  /*4580*/  IMAD.MOV.U32 R18, RZ, RZ, R9 ;  /* 0x000000ffff127224 */ /* 0x000fe400078e0009 */
[----:B------:R-:W-:-:S07]  /*4590*/  IMAD.MOV.U32 R19, RZ, RZ, R8 ;  /* 0x000000ffff137224 */ /* 0x000fce00078e0008 */
.L_x_8736:
[----:B------:R-:W-:Y:S05]  /*45a0*/  BSYNC.RECONVERGENT B0 ;  /* 0x0000000000007941 */ /* 0x000fea0003800200 */
.L_x_8734:
        /* <DEDUP_REMOVED lines=9> */
.L_x_8738:
[----:B------:R-:W-:Y:S01]  /*4640*/  IMAD.MOV.U32 R8, RZ, RZ, R73 ;  /* 0x000000ffff087224 */ /* 0x000fe200078e0049 */
[----:B------:R-:W-:Y:S01]  /*4650*/  MOV R9, R72 ;  /* 0x0000004800097202 */ /* 0x000fe20000000f00 */
[----:B------:R-:W-:Y:S02]  /*4660*/  IMAD.MOV.U32 R73, RZ, RZ, R18 ;  /* 0x000000ffff497224 */ /* 0x000fe400078e0012 */
[----:B------:R-:W-:-:S07]  /*4670*/  IMAD.MOV.U32 R72, RZ, RZ, R19 ;  /* 0x000000ffff487224 */ /* 0x000fce00078e0013 */
.L_x_8739:
[----:B------:R-:W-:Y:S05]  /*4680*/  BSYNC.RECONVERGENT B0 ;  /* 0x0000000000007941 */ /* 0x000fea0003800200 */
.L_x_8737:
        /* <DEDUP_REMOVED lines=11> */
.L_x_8741:
[----:B------:R-:W-:Y:S01]  /*4740*/  IMAD.MOV.U32 R32, RZ, RZ, R30 ;  /* 0x000000ffff207224 */ /* 0x000fe200078e001e */
[----:B------:R-:W-:Y:S01]  /*4750*/  MOV R33, R31 ;  /* 0x0000001f00217202 */ /* 0x000fe20000000f00 */
[----:B------:R-:W-:Y:S02]  /*4760*/  IMAD.MOV.U32 R30, RZ, RZ, R19 ;  /* 0x000000ffff1e7224 */ /* 0x000fe400078e0013 */
[----:B-----5:R-:W-:-:S07]  /*4770*/  IMAD.MOV.U32 R31, RZ, RZ, R18 ;  /* 0x000000ffff1f7224 */ /* 0x020fce00078e0012 */
.L_x_8742:
[----:B------:R-:W-:Y:S05]  /*4780*/  BSYNC.RECONVERGENT B0 ;  /* 0x0000000000007941 */ /* 0x000fea0003800200 */
.L_x_8740:
        /* <DEDUP_REMOVED lines=9> */
.L_x_8744:
[----:B------:R-:W-:Y:S01]  /*4820*/  IMAD.MOV.U32 R19, RZ, RZ, R5 ;  /* 0x000000ffff137224 */ /* 0x000fe200078e0005 */
[----:B------:R-:W-:Y:S01]  /*4830*/  MOV R18, R4 ;  /* 0x0000000400127202 */ /* 0x000fe20000000f00 */
[----:B------:R-:W-:Y:S02]  /*4840*/  IMAD.MOV.U32 R5, RZ, RZ, R30 ;  /* 0x000000ffff057224 */ /* 0x000fe400078e001e */
[----:B------:R-:W-:-:S07]  /*4850*/  IMAD.MOV.U32 R4, RZ, RZ, R31 ;  /* 0x000000ffff047224 */ /* 0x000fce00078e001f */
.L_x_8745:
[----:B------:R-:W-:Y:S05]  /*4860*/  BSYNC.RECONVERGENT B0 ;  /* 0x0000000000007941 */ /* 0x000fea0003800200 */
.L_x_8743:
        /* <DEDUP_REMOVED lines=9> */
.L_x_8747:
[----:B------:R-:W-:Y:S01]  /*4900*/  IMAD.MOV.U32 R30, RZ, RZ, R28 ;  /* 0x000000ffff1e7224 */ /* 0x000fe200078e001c */
[----:B------:R-:W-:Y:S01]  /*4910*/  MOV R31, R29 ;  /* 0x0000001d001f7202 */ /* 0x000fe20000000f00 */
[----:B------:R-:W-:Y:S02]  /*4920*/  IMAD.MOV.U32 R28, RZ, RZ, R5 ;  /* 0x000000ffff1c7224 */ /* 0x000fe400078e0005 */
[----:B------:R-:W-:-:S07]  /*4930*/  IMAD.MOV.U32 R29, RZ, RZ, R4 ;  /* 0x000000ffff1d7224 */ /* 0x000fce00078e0004 */
.L_x_8748:
[----:B------:R-:W-:Y:S05]  /*4940*/  BSYNC.RECONVERGENT B0 ;  /* 0x0000000000007941 */ /* 0x000fea0003800200 */
.L_x_8746:
        /* <DEDUP_REMOVED lines=9> */
.L_x_8750:
[----:B------:R-:W-:Y:S01]  /*49e0*/  IMAD.MOV.U32 R5, RZ, RZ, R17 ;  /* 0x000000ffff057224 */ /* 0x000fe200078e0011 */
[----:B------:R-:W-:Y:S01]  /*49f0*/  MOV R4, R16 ;  /* 0x0000001000047202 */ /* 0x000fe20000000f00 */
[----:B------:R-:W-:Y:S02]  /*4a00*/  IMAD.MOV.U32 R17, RZ, RZ, R28 ;  /* 0x000000ffff117224 */ /* 0x000fe400078e001c */
[----:B------:R-:W-:-:S07]  /*4a10*/  IMAD.MOV.U32 R16, RZ, RZ, R29 ;  /* 0x000000ffff107224 */ /* 0x000fce00078e001d */
.L_x_8751:
[----:B------:R-:W-:Y:S05]  /*4a20*/  BSYNC.RECONVERGENT B0 ;  /* 0x0000000000007941 */ /* 0x000fea0003800200 */
.L_x_8749:
        /* <DEDUP_REMOVED lines=9> */
.L_x_8753:
[----:B------:R-:W-:Y:S01]  /*4ac0*/  IMAD.MOV.U32 R28, RZ, RZ, R26 ;  /* 0x000000ffff1c7224 */ /* 0x000fe200078e001a */
[----:B------:R-:W-:Y:S01]  /*4ad0*/  MOV R29, R27 ;  /* 0x0000001b001d7202 */ /* 0x000fe20000000f00 */
[----:B------:R-:W-:Y:S02]  /*4ae0*/  IMAD.MOV.U32 R26, RZ, RZ, R17 ;  /* 0x000000ffff1a7224 */ /* 0x000fe400078e0011 */
[----:B------:R-:W-:-:S07]  /*4af0*/  IMAD.MOV.U32 R27, RZ, RZ, R16 ;  /* 0x000000ffff1b7224 */ /* 0x000fce00078e0010 */
.L_x_8754:
[----:B------:R-:W-:Y:S05]  /*4b00*/  BSYNC.RECONVERGENT B0 ;  /* 0x0000000000007941 */ /* 0x000fea0003800200 */
.L_x_8752:
        /* <DEDUP_REMOVED lines=9> */
.L_x_8756:
[----:B------:R-:W-:Y:S01]  /*4ba0*/  IMAD.MOV.U32 R17, RZ, RZ, R7 ;  /* 0x000000ffff117224 */ /* 0x000fe200078e0007 */
[----:B------:R-:W-:Y:S01]  /*4bb0*/  MOV R16, R6 ;  /* 0x0000000600107202 */ /* 0x000fe20000000f00 */
[----:B------:R-:W-:Y:S02]  /*4bc0*/  IMAD.MOV.U32 R7, RZ, RZ, R26 ;  /* 0x000000ffff077224 */ /* 0x000fe400078e001a */
[----:B------:R-:W-:-:S07]  /*4bd0*/  IMAD.MOV.U32 R6, RZ, RZ, R27 ;  /* 0x000000ffff067224 */ /* 0x000fce00078e001b */
.L_x_8757:
[----:B------:R-:W-:Y:S05]  /*4be0*/  BSYNC.RECONVERGENT B0 ;  /* 0x0000000000007941 */ /* 0x000fea0003800200 */
.L_x_8755:
        /* <DEDUP_REMOVED lines=9> */
.L_x_8759:
[----:B------:R-:W-:Y:S01]  /*4c80*/  IMAD.MOV.U32 R26, RZ, RZ, R24 ;  /* 0x000000ffff1a7224 */ /* 0x000fe200078e0018 */
[----:B------:R-:W-:Y:S01]  /*4c90*/  MOV R27, R25 ;  /* 0x00000019001b7202 */ /* 0x000fe20000000f00 */
[----:B------:R-:W-:Y:S02]  /*4ca0*/  IMAD.MOV.U32 R24, RZ, RZ, R7 ;  /* 0x000000ffff187224 */ /* 0x000fe400078e0007 */
[----:B------:R-:W-:-:S07]  /*4cb0*/  IMAD.MOV.U32 R25, RZ, RZ, R6 ;  /* 0x000000ffff197224 */ /* 0x000fce00078e0006 */
.L_x_8760:
[----:B------:R-:W-:Y:S05]  /*4cc0*/  BSYNC.RECONVERGENT B0 ;  /* 0x0000000000007941 */ /* 0x000fea0003800200 */
.L_x_8758:
        /* <DEDUP_REMOVED lines=9> */
.L_x_8762:
[----:B------:R-:W-:Y:S01]  /*4d60*/  IMAD.MOV.U32 R7, RZ, RZ, R15 ;  /* 0x000000ffff077224 */ /* 0x000fe200078e000f */
[----:B------:R-:W-:Y:S01]  /*4d70*/  MOV R6, R14 ;  /* 0x0000000e00067202 */ /* 0x000fe20000000f00 */
[----:B------:R-:W-:Y:S02]  /*4d80*/  IMAD.MOV.U32 R15, RZ, RZ, R24 ;  /* 0x000000ffff0f7224 */ /* 0x000fe400078e0018 */
[----:B------:R-:W-:-:S07]  /*4d90*/  IMAD.MOV.U32 R14, RZ, RZ, R25 ;  /* 0x000000ffff0e7224 */ /* 0x000fce00078e0019 */
.L_x_8763:
[----:B------:R-:W-:Y:S05]  /*4da0*/  BSYNC.RECONVERGENT B0 ;  /* 0x0000000000007941 */ /* 0x000fea0003800200 */
.L_x_8761:
        /* <DEDUP_REMOVED lines=9> */
.L_x_8765:
[----:B------:R-:W-:Y:S01]  /*4e40*/  IMAD.MOV.U32 R24, RZ, RZ, R22 ;  /* 0x000000ffff187224 */ /* 0x000fe200078e0016 */
[----:B------:R-:W-:Y:S01]  /*4e50*/  MOV R25, R23 ;  /* 0x0000001700197202 */ /* 0x000fe20000000f00 */
[----:B------:R-:W-:Y:S02]  /*4e60*/  IMAD.MOV.U32 R22, RZ, RZ, R15 ;  /* 0x000000ffff167224 */ /* 0x000fe400078e000f */
[----:B------:R-:W-:-:S07]  /*4e70*/  IMAD.MOV.U32 R23, RZ, RZ, R14 ;  /* 0x000000ffff177224 */ /* 0x000fce00078e000e */
.L_x_8766:
[----:B------:R-:W-:Y:S05]  /*4e80*/  BSYNC.RECONVERGENT B0 ;  /* 0x0000000000007941 */ /* 0x000fea0003800200 */
.L_x_8764:
        /* <DEDUP_REMOVED lines=9> */
.L_x_8768:
[----:B------:R-:W-:Y:S01]  /*4f20*/  IMAD.MOV.U32 R15, RZ, RZ, R3 ;  /* 0x000000ffff0f7224 */ /* 0x000fe200078e0003 */
[----:B------:R-:W-:Y:S01]  /*4f30*/  MOV R14, R2 ;  /* 0x00000002000e7202 */ /* 0x000fe20000000f00 */
[----:B------:R-:W-:Y:S02]  /*4f40*/  IMAD.MOV.U32 R3, RZ, RZ, R22 ;  /* 0x000000ffff037224 */ /* 0x000fe400078e0016 */
[----:B------:R-:W-:-:S07]  /*4f50*/  IMAD.MOV.U32 R2, RZ, RZ, R23 ;  /* 0x000000ffff027224 */ /* 0x000fce00078e0017 */
.L_x_8769:
[----:B------:R-:W-:Y:S05]  /*4f60*/  BSYNC.RECONVERGENT B0 ;  /* 0x0000000000007941 */ /* 0x000fea0003800200 */
.L_x_8767:
        /* <DEDUP_REMOVED lines=9> */
.L_x_8771:
[----:B------:R-:W-:Y:S01]  /*5000*/  IMAD.MOV.U32 R22, RZ, RZ, R20 ;  /* 0x000000ffff167224 */ /* 0x000fe200078e0014 */
[----:B------:R-:W-:Y:S01]  /*5010*/  MOV R23, R21 ;  /* 0x0000001500177202 */ /* 0x000fe20000000f00 */
[----:B------:R-:W-:Y:S02]  /*5020*/  IMAD.MOV.U32 R20, RZ, RZ, R3 ;  /* 0x000000ffff147224 */ /* 0x000fe400078e0003 */
[----:B------:R-:W-:-:S07]  /*5030*/  IMAD.MOV.U32 R21, RZ, RZ, R2 ;  /* 0x000000ffff157224 */ /* 0x000fce00078e0002 */
.L_x_8772:
[----:B------:R-:W-:Y:S05]  /*5040*/  BSYNC.RECONVERGENT B0 ;  /* 0x0000000000007941 */ /* 0x000fea0003800200 */
.L_x_8770:
        /* <DEDUP_REMOVED lines=9> */
.L_x_8774:
[----:B------:R-:W-:Y:S01]  /*50e0*/  IMAD.MOV.U32 R3, RZ, RZ, R8 ;  /* 0x000000ffff037224 */ /* 0x000fe200078e0008 */
[----:B------:R-:W-:Y:S01]  /*50f0*/  MOV R2, R9 ;  /* 0x0000000900027202 */ /* 0x000fe20000000f00 */
[----:B------:R-:W-:Y:S02]  /*5100*/  IMAD.MOV.U32 R8, RZ, RZ, R20 ;  /* 0x000000ffff087224 */ /* 0x000fe400078e0014 */
[----:B------:R-:W-:-:S07]  /*5110*/  IMAD.MOV.U32 R9, RZ, RZ, R21 ;  /* 0x000000ffff097224 */ /* 0x000fce00078e0015 */
.L_x_8775:
[----:B------:R-:W-:Y:S05]  /*5120*/  BSYNC.RECONVERGENT B0 ;  /* 0x0000000000007941 */ /* 0x000fea0003800200 */
.L_x_8773:
        /* <DEDUP_REMOVED lines=9> */
.L_x_8777:
[----:B------:R-:W-:Y:S01]  /*51c0*/  IMAD.MOV.U32 R20, RZ, RZ, R73 ;  /* 0x000000ffff147224 */ /* 0x000fe200078e0049 */
[----:B------:R-:W-:Y:S01]  /*51d0*/  MOV R21, R72 ;  /* 0x0000004800157202 */ /* 0x000fe20000000f00 */
[----:B------:R-:W-:Y:S02]  /*51e0*/  IMAD.MOV.U32 R73, RZ, RZ, R8 ;  /* 0x000000ffff497224 */ /* 0x000fe400078e0008 */
[----:B------:R-:W-:-:S07]  /*51f0*/  IMAD.MOV.U32 R72, RZ, RZ, R9 ;  /* 0x000000ffff487224 */ /* 0x000fce00078e0009 */
.L_x_8778:
[----:B------:R-:W-:Y:S05]  /*5200*/  BSYNC.RECONVERGENT B0 ;  /* 0x0000000000007941 */ /* 0x000fea0003800200 */
.L_x_8776:
        /* <DEDUP_REMOVED lines=11> */
.L_x_8780:
[----:B------:R-:W-:Y:S01]  /*52c0*/  IMAD.MOV.U32 R34, RZ, RZ, R32 ;  /* 0x000000ffff227224 */ /* 0x000fe200078e0020 */
[----:B------:R-:W-:Y:S01]  /*52d0*/  MOV R35, R33 ;  /* 0x0000002100237202 */ /* 0x000fe20000000f00 */
[----:B------:R-:W-:Y:S02]  /*52e0*/  IMAD.MOV.U32 R32, RZ, RZ, R9 ;  /* 0x000000ffff207224 */ /* 0x000fe400078e0009 */
[----:B-----5:R-:W-:-:S07]  /*52f0*/  IMAD.MOV.U32 R33, RZ, RZ, R8 ;  /* 0x000000ffff217224 */ /* 0x020fce00078e0008 */
.L_x_8781:
[----:B------:R-:W-:Y:S05]  /*5300*/  BSYNC.RECONVERGENT B0 ;  /* 0x0000000000007941 */ /* 0x000fea0003800200 */
.L_x_8779:
        /* <DEDUP_REMOVED lines=9> */
.L_x_8783:
[----:B------:R-:W-:Y:S01]  /*53a0*/  IMAD.MOV.U32 R9, RZ, RZ, R19 ;  /* 0x000000ffff097224 */ /* 0x000fe200078e0013 */
[----:B------:R-:W-:Y:S01]  /*53b0*/  MOV R8, R18 ;  /* 0x0000001200087202 */ /* 0x000fe20000000f00 */
[----:B------:R-:W-:Y:S02]  /*53c0*/  IMAD.MOV.U32 R19, RZ, RZ, R32 ;  /* 0x000000ffff137224 */ /* 0x000fe400078e0020 */
[----:B------:R-:W-:-:S07]  /*53d0*/  IMAD.MOV.U32 R18, RZ, RZ, R33 ;  /* 0x000000ffff127224 */ /* 0x000fce00078e0021 */
.L_x_8784:
[----:B------:R-:W-:Y:S05]  /*53e0*/  BSYNC.RECONVERGENT B0 ;  /* 0x0000000000007941 */ /* 0x000fea0003800200 */
.L_x_8782:
        /* <DEDUP_REMOVED lines=9> */
.L_x_8786:
[----:B------:R-:W-:Y:S01]  /*5480*/  IMAD.MOV.U32 R32, RZ, RZ, R30 ;  /* 0x000000ffff207224 */ /* 0x000fe200078e001e */
[----:B------:R-:W-:Y:S01]  /*5490*/  MOV R33, R31 ;  /* 0x0000001f00217202 */ /* 0x000fe20000000f00 */
[----:B------:R-:W-:Y:S02]  /*54a0*/  IMAD.MOV.U32 R30, RZ, RZ, R19 ;  /* 0x000000ffff1e7224 */ /* 0x000fe400078e0013 */
[----:B------:R-:W-:-:S07]  /*54b0*/  IMAD.MOV.U32 R31, RZ, RZ, R18 ;  /* 0x000000ffff1f7224 */ /* 0x000fce00078e0012 */
.L_x_8787:
[----:B------:R-:W-:Y:S05]  /*54c0*/  BSYNC.RECONVERGENT B0 ;  /* 0x0000000000007941 */ /* 0x000fea0003800200 */
.L_x_8785:
        /* <DEDUP_REMOVED lines=9> */
.L_x_8789:
[----:B------:R-:W-:Y:S01]  /*5560*/  IMAD.MOV.U32 R19, RZ, RZ, R5 ;  /* 0x000000ffff137224 */ /* 0x000fe200078e0005 */
[----:B------:R-:W-:Y:S01]  /*5570*/  MOV R18, R4 ;  /* 0x0000000400127202 */ /* 0x000fe20000000f00 */
[----:B------:R-:W-:Y:S02]  /*5580*/  IMAD.MOV.U32 R5, RZ, RZ, R30 ;  /* 0x000000ffff057224 */ /* 0x000fe400078e001e */
[----:B------:R-:W-:-:S07]  /*5590*/  IMAD.MOV.U32 R4, RZ, RZ, R31 ;  /* 0x000000ffff047224 */ /* 0x000fce00078e001f */
.L_x_8790:
[----:B------:R-:W-:Y:S05]  /*55a0*/  BSYNC.RECONVERGENT B0 ;  /* 0x0000000000007941 */ /* 0x000fea0003800200 */
.L_x_8788:
        /* <DEDUP_REMOVED lines=9> */
.L_x_8792:
[----:B------:R-:W-:Y:S01]  /*5640*/  IMAD.MOV.U32 R30, RZ, RZ, R28 ;  /* 0x000000ffff1e7224 */ /* 0x000fe200078e001c */
[----:B------:R-:W-:Y:S01]  /*5650*/  MOV R31, R29 ;  /* 0x0000001d001f7202 */ /* 0x000fe20000000f00 */
[----:B------:R-:W-:Y:S02]  /*5660*/  IMAD.MOV.U32 R28, RZ, RZ, R5 ;  /* 0x000000ffff1c7224 */ /* 0x000fe400078e0005 */
[----:B------:R-:W-:-:S07]  /*5670*/  IMAD.MOV.U32 R29, RZ, RZ, R4 ;  /* 0x000000ffff1d7224 */ /* 0x000fce00078e0004 */
.L_x_8793:
[----:B------:R-:W-:Y:S05]  /*5680*/  BSYNC.RECONVERGENT B0 ;  /* 0x0000000000007941 */ /* 0x000fea0003800200 */
.L_x_8791:
        /* <DEDUP_REMOVED lines=9> */
.L_x_8795:
[----:B------:R-:W-:Y:S01]  /*5720*/  IMAD.MOV.U32 R5, RZ, RZ, R17 ;  /* 0x000000ffff057224 */ /* 0x000fe200078e0011 */
[----:B------:R-:W-:Y:S01]  /*5730*/  MOV R4, R16 ;  /* 0x0000001000047202 */ /* 0x000fe20000000f00 */
[----:B------:R-:W-:Y:S02]  /*5740*/  IMAD.MOV.U32 R17, RZ, RZ, R28 ;  /* 0x000000ffff117224 */ /* 0x000fe400078e001c */
[----:B------:R-:W-:-:S07]  /*5750*/  IMAD.MOV.U32 R16, RZ, RZ, R29 ;  /* 0x000000ffff107224 */ /* 0x000fce00078e001d */
.L_x_8796:
[----:B------:R-:W-:Y:S05]  /*5760*/  BSYNC.RECONVERGENT B0 ;  /* 0x0000000000007941 */ /* 0x000fea0003800200 */
.L_x_8794:
        /* <DEDUP_REMOVED lines=9> */
.L_x_8798:
[----:B------:R-:W-:Y:S01]  /*5800*/  IMAD.MOV.U32 R28, RZ, RZ, R26 ;  /* 0x000000ffff1c7224 */ /* 0x000fe200078e001a */
[----:B------:R-:W-:Y:S01]  /*5810*/  MOV R29, R27 ;  /* 0x0000001b001d7202 */ /* 0x000fe20000000f00 */
[----:B------:R-:W-:Y:S02]  /*5820*/  IMAD.MOV.U32 R26, RZ, RZ, R17 ;  /* 0x000000ffff1a7224 */ /* 0x000fe400078e0011 */
[----:B------:R-:W-:-:S07]  /*5830*/  IMAD.MOV.U32 R27, RZ, RZ, R16 ;  /* 0x000000ffff1b7224 */ /* 0x000fce00078e0010 */
.L_x_8799:
[----:B------:R-:W-:Y:S05]  /*5840*/  BSYNC.RECONVERGENT B0 ;  /* 0x0000000000007941 */ /* 0x000fea0003800200 */
.L_x_8797:
        /* <DEDUP_REMOVED lines=9> */
.L_x_8801:
[----:B------:R-:W-:Y:S01]  /*58e0*/  IMAD.MOV.U32 R17, RZ, RZ, R7 ;  /* 0x000000ffff117224 */ /* 0x000fe200078e0007 */
[----:B------:R-:W-:Y:S01]  /*58f0*/  MOV R16, R6 ;  /* 0x0000000600107202 */ /* 0x000fe20000000f00 */
[----:B------:R-:W-:Y:S02]  /*5900*/  IMAD.MOV.U32 R7, RZ, RZ, R26 ;  /* 0x000000ffff077224 */ /* 0x000fe400078e001a */
[----:B------:R-:W-:-:S07]  /*5910*/  IMAD.MOV.U32 R6, RZ, RZ, R27 ;  /* 0x000000ffff067224 */ /* 0x000fce00078e001b */
.L_x_8802:
[----:B------:R-:W-:Y:S05]  /*5920*/  BSYNC.RECONVERGENT B0 ;  /* 0x0000000000007941 */ /* 0x000fea0003800200 */
.L_x_8800:
        /* <DEDUP_REMOVED lines=9> */
.L_x_8804:
[----:B------:R-:W-:Y:S01]  /*59c0*/  IMAD.MOV.U32 R26, RZ, RZ, R24 ;  /* 0x000000ffff1a7224 */ /* 0x000fe200078e0018 */
[----:B------:R-:W-:Y:S01]  /*59d0*/  MOV R27, R25 ;  /* 0x00000019001b7202 */ /* 0x000fe20000000f00 */
[----:B------:R-:W-:Y:S02]  /*59e0*/  IMAD.MOV.U32 R24, RZ, RZ, R7 ;  /* 0x000000ffff187224 */ /* 0x000fe400078e0007 */
[----:B------:R-:W-:-:S07]  /*59f0*/  IMAD.MOV.U32 R25, RZ, RZ, R6 ;  /* 0x000000ffff197224 */ /* 0x000fce00078e0006 */
.L_x_8805:
[----:B------:R-:W-:Y:S05]  /*5a00*/  BSYNC.RECONVERGENT B0 ;  /* 0x0000000000007941 */ /* 0x000fea0003800200 */
.L_x_8803:
        /* <DEDUP_REMOVED lines=9> */
.L_x_8807:
[----:B------:R-:W-:Y:S01]  /*5aa0*/  IMAD.MOV.U32 R7, RZ, RZ, R15 ;  /* 0x000000ffff077224 */ /* 0x000fe200078e000f */
[----:B------:R-:W-:Y:S01]  /*5ab0*/  MOV R6, R14 ;  /* 0x0000000e00067202 */ /* 0x000fe20000000f00 */
[----:B------:R-:W-:Y:S02]  /*5ac0*/  IMAD.MOV.U32 R15, RZ, RZ, R24 ;  /* 0x000000ffff0f7224 */ /* 0x000fe400078e0018 */
[----:B------:R-:W-:-:S07]  /*5ad0*/  IMAD.MOV.U32 R14, RZ, RZ, R25 ;  /* 0x000000ffff0e7224 */ /* 0x000fce00078e0019 */
.L_x_8808:
[----:B------:R-:W-:Y:S05]  /*5ae0*/  BSYNC.RECONVERGENT B0 ;  /* 0x0000000000007941 */ /* 0x000fea0003800200 */
.L_x_8806:
        /* <DEDUP_REMOVED lines=9> */
.L_x_8810:
[----:B------:R-:W-:Y:S01]  /*5b80*/  IMAD.MOV.U32 R24, RZ, RZ, R22 ;  /* 0x000000ffff187224 */ /* 0x000fe200078e0016 */
[----:B------:R-:W-:Y:S01]  /*5b90*/  MOV R25, R23 ;  /* 0x0000001700197202 */ /* 0x000fe20000000f00 */
[----:B------:R-:W-:Y:S02]  /*5ba0*/  IMAD.MOV.U32 R22, RZ, RZ, R15 ;  /* 0x000000ffff167224 */ /* 0x000fe400078e000f */
[----:B------:R-:W-:-:S07]  /*5bb0*/  IMAD.MOV.U32 R23, RZ, RZ, R14 ;  /* 0x000000ffff177224 */ /* 0x000fce00078e000e */
.L_x_8811:
[----:B------:R-:W-:Y:S05]  /*5bc0*/  BSYNC.RECONVERGENT B0 ;  /* 0x0000000000007941 */ /* 0x000fea0003800200 */
.L_x_8809:
        /* <DEDUP_REMOVED lines=9> */
.L_x_8813:
[----:B------:R-:W-:Y:S01]  /*5c60*/  IMAD.MOV.U32 R15, RZ, RZ, R3 ;  /* 0x000000ffff0f7224 */ /* 0x000fe200078e0003 */
[----:B------:R-:W-:Y:S01]  /*5c70*/  MOV R14, R2 ;  /* 0x00000002000e7202 */ /* 0x000fe20000000f00 */
[----:B------:R-:W-:Y:S02]  /*5c80*/  IMAD.MOV.U32 R3, RZ, RZ, R22 ;  /* 0x000000ffff037224 */ /* 0x000fe400078e0016 */
[----:B------:R-:W-:-:S07]  /*5c90*/  IMAD.MOV.U32 R2, RZ, RZ, R23 ;  /* 0x000000ffff027224 */ /* 0x000fce00078e0017 */
.L_x_8814:
[----:B------:R-:W-:Y:S05]  /*5ca0*/  BSYNC.RECONVERGENT B0 ;  /* 0x0000000000007941 */ /* 0x000fea0003800200 */
.L_x_8812:
        /* <DEDUP_REMOVED lines=9> */
.L_x_8816:
[----:B------:R-:W-:Y:S01]  /*5d40*/  IMAD.MOV.U32 R22, RZ, RZ, R20 ;  /* 0x000000ffff167224 */ /* 0x000fe200078e0014 */
[----:B------:R-:W-:Y:S01]  /*5d50*/  MOV R23, R21 ;  /* 0x0000001500177202 */ /* 0x000fe20000000f00 */
[----:B------:R-:W-:Y:S02]  /*5d60*/  IMAD.MOV.U32 R20, RZ, RZ, R3 ;  /* 0x000000ffff147224 */ /* 0x000fe400078e0003 */
[----:B------:R-:W-:-:S07]  /*5d70*/  IMAD.MOV.U32 R21, RZ, RZ, R2 ;  /* 0x000000ffff157224 */ /* 0x000fce00078e0002 */
.L_x_8817:
[----:B------:R-:W-:Y:S05]  /*5d80*/  BSYNC.RECONVERGENT B0 ;  /* 0x0000000000007941 */ /* 0x000fea0003800200 */
.L_x_8815:
        /* <DEDUP_REMOVED lines=9> */
.L_x_8819:
[----:B------:R-:W-:Y:S01]  /*5e20*/  IMAD.MOV.U32 R2, RZ, RZ, R73 ;  /* 0x000000ffff027224 */ /* 0x000fe200078e0049 */
[----:B------:R-:W-:Y:S01]  /*5e30*/  MOV R3, R72 ;  /* 0x0000004800037202 */ /* 0x000fe20000000f00 */
[----:B------:R-:W-:Y:S02]  /*5e40*/  IMAD.MOV.U32 R73, RZ, RZ, R20 ;  /* 0x000000ffff497224 */ /* 0x000fe400078e0014 */
[----:B------:R-:W-:-:S07]  /*5e50*/  IMAD.MOV.U32 R72, RZ, RZ, R21 ;  /* 0x000000ffff487224 */ /* 0x000fce00078e0015 */
.L_x_8820:
[----:B------:R-:W-:Y:S05]  /*5e60*/  BSYNC.RECONVERGENT B0 ;  /* 0x0000000000007941 */ /* 0x000fea0003800200 */
.L_x_8818:
        /* <DEDUP_REMOVED lines=11> */
.L_x_8822:
[----:B------:R-:W-:Y:S01]  /*5f20*/  IMAD.MOV.U32 R36, RZ, RZ, R34 ;  /* 0x000000ffff247224 */ /* 0x000fe200078e0022 */
[----:B------:R-:W-:Y:S01]  /*5f30*/  MOV R37, R35 ;  /* 0x0000002300257202 */ /* 0x000fe20000000f00 */
[----:B------:R-:W-:Y:S02]  /*5f40*/  IMAD.MOV.U32 R34, RZ, RZ, R21 ;  /* 0x000000ffff227224 */ /* 0x000fe400078e0015 */
[----:B-----5:R-:W-:-:S07]  /*5f50*/  IMAD.MOV.U32 R35, RZ, RZ, R20 ;  /* 0x000000ffff237224 */ /* 0x020fce00078e0014 */
.L_x_8823:
[----:B------:R-:W-:Y:S05]  /*5f60*/  BSYNC.RECONVERGENT B0 ;  /* 0x0000000000007941 */ /* 0x000fea0003800200 */
.L_x_8821:
        /* <DEDUP_REMOVED lines=9> */
.L_x_8825:
[----:B------:R-:W-:Y:S01]  /*6000*/  IMAD.MOV.U32 R21, RZ, RZ, R9 ;  /* 0x000000ffff157224 */ /* 0x000fe200078e0009 */
[----:B------:R-:W-:Y:S01]  /*6010*/  MOV R20, R8 ;  /* 0x0000000800147202 */ /* 0x000fe20000000f00 */
[----:B------:R-:W-:Y:S02]  /*6020*/  IMAD.MOV.U32 R9, RZ, RZ, R34 ;  /* 0x000000ffff097224 */ /* 0x000fe400078e0022 */
[----:B------:R-:W-:-:S07]  /*6030*/  IMAD.MOV.U32 R8, RZ, RZ, R35 ;  /* 0x000000ffff087224 */ /* 0x000fce00078e0023 */
.L_x_8826:
[----:B------:R-:W-:Y:S05]  /*6040*/  BSYNC.RECONVERGENT B0 ;  /* 0x0000000000007941 */ /* 0x000fea0003800200 */
.L_x_8824:
        /* <DEDUP_REMOVED lines=9> */
.L_x_8828:
[----:B------:R-:W-:Y:S01]  /*60e0*/  IMAD.MOV.U32 R34, RZ, RZ, R32 ;  /* 0x000000ffff227224 */ /* 0x000fe200078e0020 */
[----:B------:R-:W-:Y:S01]  /*60f0*/  MOV R35, R33 ;  /* 0x0000002100237202 */ /* 0x000fe20000000f00 */
[----:B------:R-:W-:Y:S02]  /*6100*/  IMAD.MOV.U32 R32, RZ, RZ, R9 ;  /* 0x000000ffff207224 */ /* 0x000fe400078e0009 */
[----:B------:R-:W-:-:S07]  /*6110*/  IMAD.MOV.U32 R33, RZ, RZ, R8 ;  /* 0x000000ffff217224 */ /* 0x000fce00078e0008 */
.L_x_8829:
[----:B------:R-:W-:Y:S05]  /*6120*/  BSYNC.RECONVERGENT B0 ;  /* 0x0000000000007941 */ /* 0x000fea0003800200 */
.L_x_8827:
        /* <DEDUP_REMOVED lines=9> */
.L_x_8831:
[----:B------:R-:W-:Y:S01]  /*61c0*/  IMAD.MOV.U32 R9, RZ, RZ, R19 ;  /* 0x000000ffff097224 */ /* 0x000fe200078e0013 */
[----:B------:R-:W-:Y:S01]  /*61d0*/  MOV R8, R18 ;  /* 0x0000001200087202 */ /* 0x000fe20000000f00 */
[----:B------:R-:W-:Y:S02]  /*61e0*/  IMAD.MOV.U32 R19, RZ, RZ, R32 ;  /* 0x000000ffff137224 */ /* 0x000fe400078e0020 */
[----:B------:R-:W-:-:S07]  /*61f0*/  IMAD.MOV.U32 R18, RZ, RZ, R33 ;  /* 0x000000ffff127224 */ /* 0x000fce00078e0021 */
.L_x_8832:
[----:B------:R-:W-:Y:S05]  /*6200*/  BSYNC.RECONVERGENT B0 ;  /* 0x0000000000007941 */ /* 0x000fea0003800200 */
.L_x_8830:
        /* <DEDUP_REMOVED lines=9> */
.L_x_8834:
[----:B------:R-:W-:Y:S01]  /*62a0*/  IMAD.MOV.U32 R32, RZ, RZ, R30 ;  /* 0x000000ffff207224 */ /* 0x000fe200078e001e */
[----:B------:R-:W-:Y:S01]  /*62b0*/  MOV R33, R31 ;  /* 0x0000001f00217202 */ /* 0x000fe20000000f00 */
[----:B------:R-:W-:Y:S02]  /*62c0*/  IMAD.MOV.U32 R30, RZ, RZ, R19 ;  /* 0x000000ffff1e7224 */ /* 0x000fe400078e0013 */
[----:B------:R-:W-:-:S07]  /*62d0*/  IMAD.MOV.U32 R31, RZ, RZ, R18 ;  /* 0x000000ffff1f7224 */ /* 0x000fce00078e0012 */
.L_x_8835:
[----:B------:R-:W-:Y:S05]  /*62e0*/  BSYNC.RECONVERGENT B0 ;  /* 0x0000000000007941 */ /* 0x000fea0003800200 */
.L_x_8833:
        /* <DEDUP_REMOVED lines=9> */
.L_x_8837:
[----:B------:R-:W-:Y:S01]  /*6380*/  IMAD.MOV.U32 R19, RZ, RZ, R5 ;  /* 0x000000ffff137224 */ /* 0x000fe200078e0005 */
[----:B------:R-:W-:Y:S01]  /*6390*/  MOV R18, R4 ;  /* 0x0000000400127202 */ /* 0x000fe20000000f00 */
[----:B------:R-:W-:Y:S02]  /*63a0*/  IMAD.MOV.U32 R5, RZ, RZ, R30 ;  /* 0x000000ffff057224 */ /* 0x000fe400078e001e */
[----:B------:R-:W-:-:S07]  /*63b0*/  IMAD.MOV.U32 R4, RZ, RZ, R31 ;  /* 0x000000ffff047224 */ /* 0x000fce00078e001f */
.L_x_8838:
[----:B------:R-:W-:Y:S05]  /*63c0*/  BSYNC.RECONVERGENT B0 ;  /* 0x0000000000007941 */ /* 0x000fea0003800200 */
.L_x_8836:
        /* <DEDUP_REMOVED lines=9> */
.L_x_8840:
[----:B------:R-:W-:Y:S01]  /*6460*/  IMAD.MOV.U32 R30, RZ, RZ, R28 ;  /* 0x000000ffff1e7224 */ /* 0x000fe200078e001c */
[----:B------:R-:W-:Y:S01]  /*6470*/  MOV R31, R29 ;  /* 0x0000001d001f7202 */ /* 0x000fe20000000f00 */
[----:B------:R-:W-:Y:S02]  /*6480*/  IMAD.MOV.U32 R28, RZ, RZ, R5 ;  /* 0x000000ffff1c7224 */ /* 0x000fe400078e0005 */
[----:B------:R-:W-:-:S07]  /*6490*/  IMAD.MOV.U32 R29, RZ, RZ, R4 ;  /* 0x000000ffff1d7224 */ /* 0x000fce00078e0004 */
.L_x_8841:
[----:B------:R-:W-:Y:S05]  /*64a0*/  BSYNC.RECONVERGENT B0 ;  /* 0x0000000000007941 */ /* 0x000fea0003800200 */
.L_x_8839:
        /* <DEDUP_REMOVED lines=9> */
.L_x_8843:
[----:B------:R-:W-:Y:S01]  /*6540*/  IMAD.MOV.U32 R5, RZ, RZ, R17 ;  /* 0x000000ffff057224 */ /* 0x000fe200078e0011 */
[----:B------:R-:W-:Y:S01]  /*6550*/  MOV R4, R16 ;  /* 0x0000001000047202 */ /* 0x000fe20000000f00 */
[----:B------:R-:W-:Y:S02]  /*6560*/  IMAD.MOV.U32 R17, RZ, RZ, R28 ;  /* 0x000000ffff117224 */ /* 0x000fe400078e001c */
[----:B------:R-:W-:-:S07]  /*6570*/  IMAD.MOV.U32 R16, RZ, RZ, R29 ;  /* 0x000000ffff107224 */ /* 0x000fce00078e001d */
.L_x_8844:
[----:B------:R-:W-:Y:S05]  /*6580*/  BSYNC.RECONVERGENT B0 ;  /* 0x0000000000007941 */ /* 0x000fea0003800200 */
.L_x_8842:
        /* <DEDUP_REMOVED lines=9> */
.L_x_8846:
[----:B------:R-:W-:Y:S01]  /*6620*/  IMAD.MOV.U32 R28, RZ, RZ, R26 ;  /* 0x000000ffff1c7224 */ /* 0x000fe200078e001a */
[----:B------:R-:W-:Y:S01]  /*6630*/  MOV R29, R27 ;  /* 0x0000001b001d7202 */ /* 0x000fe20000000f00 */
[----:B------:R-:W-:Y:S02]  /*6640*/  IMAD.MOV.U32 R26, RZ, RZ, R17 ;  /* 0x000000ffff1a7224 */ /* 0x000fe400078e0011 */
[----:B------:R-:W-:-:S07]  /*6650*/  IMAD.MOV.U32 R27, RZ, RZ, R16 ;  /* 0x000000ffff1b7224 */ /* 0x000fce00078e0010 */
.L_x_8847:
[----:B------:R-:W-:Y:S05]  /*6660*/  BSYNC.RECONVERGENT B0 ;  /* 0x0000000000007941 */ /* 0x000fea0003800200 */
.L_x_8845:
        /* <DEDUP_REMOVED lines=9> */
.L_x_8849:
[----:B------:R-:W-:Y:S01]  /*6700*/  IMAD.MOV.U32 R17, RZ, RZ, R7 ;  /* 0x000000ffff117224 */ /* 0x000fe200078e0007 */
[----:B------:R-:W-:Y:S01]  /*6710*/  MOV R16, R6 ;  /* 0x0000000600107202 */ /* 0x000fe20000000f00 */
[----:B------:R-:W-:Y:S02]  /*6720*/  IMAD.MOV.U32 R7, RZ, RZ, R26 ;  /* 0x000000ffff077224 */ /* 0x000fe400078e001a */
[----:B------:R-:W-:-:S07]  /*6730*/  IMAD.MOV.U32 R6, RZ, RZ, R27 ;  /* 0x000000ffff067224 */ /* 0x000fce00078e001b */
.L_x_8850:
[----:B------:R-:W-:Y:S05]  /*6740*/  BSYNC.RECONVERGENT B0 ;  /* 0x0000000000007941 */ /* 0x000fea0003800200 */
.L_x_8848:
        /* <DEDUP_REMOVED lines=9> */
.L_x_8852:
[----:B------:R-:W-:Y:S01]  /*67e0*/  IMAD.MOV.U32 R26, RZ, RZ, R24 ;  /* 0x000000ffff1a7224 */ /* 0x000fe200078e0018 */
[----:B------:R-:W-:Y:S01]  /*67f0*/  MOV R27, R25 ;  /* 0x00000019001b7202 */ /* 0x000fe20000000f00 */
[----:B------:R-:W-:Y:S02]  /*6800*/  IMAD.MOV.U32 R24, RZ, RZ, R7 ;  /* 0x000000ffff187224 */ /* 0x000fe400078e0007 */
[----:B------:R-:W-:-:S07]  /*6810*/  IMAD.MOV.U32 R25, RZ, RZ, R6 ;  /* 0x000000ffff197224 */ /* 0x000fce00078e0006 */
.L_x_8853:
[----:B------:R-:W-:Y:S05]  /*6820*/  BSYNC.RECONVERGENT B0 ;  /* 0x0000000000007941 */ /* 0x000fea0003800200 */
.L_x_8851:
        /* <DEDUP_REMOVED lines=9> */
.L_x_8855:
[----:B------:R-:W-:Y:S01]  /*68c0*/  IMAD.MOV.U32 R7, RZ, RZ, R15 ;  /* 0x000000ffff077224 */ /* 0x000fe200078e000f */
[----:B------:R-:W-:Y:S01]  /*68d0*/  MOV R6, R14 ;  /* 0x0000000e00067202 */ /* 0x000fe20000000f00 */
[----:B------:R-:W-:Y:S02]  /*68e0*/  IMAD.MOV.U32 R15, RZ, RZ, R24 ;  /* 0x000000ffff0f7224 */ /* 0x000fe400078e0018 */
[----:B------:R-:W-:-:S07]  /*68f0*/  IMAD.MOV.U32 R14, RZ, RZ, R25 ;  /* 0x000000ffff0e7224 */ /* 0x000fce00078e0019 */
.L_x_8856:
[----:B------:R-:W-:Y:S05]  /*6900*/  BSYNC.RECONVERGENT B0 ;  /* 0x0000000000007941 */ /* 0x000fea0003800200 */
.L_x_8854:
        /* <DEDUP_REMOVED lines=9> */
.L_x_8858:
[----:B------:R-:W-:Y:S01]  /*69a0*/  IMAD.MOV.U32 R24, RZ, RZ, R22 ;  /* 0x000000ffff187224 */ /* 0x000fe200078e0016 */
[----:B------:R-:W-:Y:S01]  /*69b0*/  MOV R25, R23 ;  /* 0x0000001700197202 */ /* 0x000fe20000000f00 */
[----:B------:R-:W-:Y:S02]  /*69c0*/  IMAD.MOV.U32 R22, RZ, RZ, R15 ;  /* 0x000000ffff167224 */ /* 0x000fe400078e000f */
[----:B------:R-:W-:-:S07]  /*69d0*/  IMAD.MOV.U32 R23, RZ, RZ, R14 ;  /* 0x000000ffff177224 */ /* 0x000fce00078e000e */
.L_x_8859:
[----:B------:R-:W-:Y:S05]  /*69e0*/  BSYNC.RECONVERGENT B0 ;  /* 0x0000000000007941 */ /* 0x000fea0003800200 */
.L_x_8857:
        /* <DEDUP_REMOVED lines=9> */
.L_x_8861:
[----:B------:R-:W-:Y:S01]  /*6a80*/  IMAD.MOV.U32 R15, RZ, RZ, R2 ;  /* 0x000000ffff0f7224 */ /* 0x000fe200078e0002 */
[----:B------:R-:W-:Y:S01]  /*6a90*/  MOV R14, R3 ;  /* 0x00000003000e7202 */ /* 0x000fe20000000f00 */
[----:B------:R-:W-:Y:S02]  /*6aa0*/  IMAD.MOV.U32 R2, RZ, RZ, R22 ;  /* 0x000000ffff027224 */ /* 0x000fe400078e0016 */
[----:B------:R-:W-:-:S07]  /*6ab0*/  IMAD.MOV.U32 R3, RZ, RZ, R23 ;  /* 0x000000ffff037224 */ /* 0x000fce00078e0017 */
.L_x_8862:
[----:B------:R-:W-:Y:S05]  /*6ac0*/  BSYNC.RECONVERGENT B0 ;  /* 0x0000000000007941 */ /* 0x000fea0003800200 */
.L_x_8860:
        /* <DEDUP_REMOVED lines=9> */
.L_x_8864:
[----:B------:R-:W-:Y:S01]  /*6b60*/  IMAD.MOV.U32 R22, RZ, RZ, R73 ;  /* 0x000000ffff167224 */ /* 0x000fe200078e0049 */
[----:B------:R-:W-:Y:S01]  /*6b70*/  MOV R23, R72 ;  /* 0x0000004800177202 */ /* 0x000fe20000000f00 */
[----:B------:R-:W-:Y:S02]  /*6b80*/  IMAD.MOV.U32 R73, RZ, RZ, R2 ;  /* 0x000000ffff497224 */ /* 0x000fe400078e0002 */
[----:B------:R-:W-:-:S07]  /*6b90*/  IMAD.MOV.U32 R72, RZ, RZ, R3 ;  /* 0x000000ffff487224 */ /* 0x000fce00078e0003 */
.L_x_8865:
[----:B------:R-:W-:Y:S05]  /*6ba0*/  BSYNC.RECONVERGENT B0 ;  /* 0x0000000000007941 */ /* 0x000fea0003800200 */
.L_x_8863:
        /* <DEDUP_REMOVED lines=11> */
.L_x_8867:
[----:B------:R-:W-:Y:S01]  /*6c60*/  IMAD.MOV.U32 R38, RZ, RZ, R36 ;  /* 0x000000ffff267224 */ /* 0x000fe200078e0024 */
[----:B------:R-:W-:Y:S01]  /*6c70*/  MOV R39, R37 ;  /* 0x0000002500277202 */ /* 0x000fe20000000f00 */
[----:B------:R-:W-:Y:S02]  /*6c80*/  IMAD.MOV.U32 R36, RZ, RZ, R3 ;  /* 0x000000ffff247224 */ /* 0x000fe400078e0003 */
[----:B-----5:R-:W-:-:S07]  /*6c90*/  IMAD.MOV.U32 R37, RZ, RZ, R2 ;  /* 0x000000ffff257224 */ /* 0x020fce00078e0002 */
.L_x_8868:
[----:B------:R-:W-:Y:S05]  /*6ca0*/  BSYNC.RECONVERGENT B0 ;  /* 0x0000000000007941 */ /* 0x000fea0003800200 */
.L_x_8866:
        /* <DEDUP_REMOVED lines=9> */
.L_x_8870:
[----:B------:R-:W-:Y:S01]  /*6d40*/  IMAD.MOV.U32 R3, RZ, RZ, R21 ;  /* 0x000000ffff037224 */ /* 0x000fe200078e0015 */
[----:B------:R-:W-:Y:S01]  /*6d50*/  MOV R2, R20 ;  /* 0x0000001400027202 */ /* 0x000fe20000000f00 */
[----:B------:R-:W-:Y:S02]  /*6d60*/  IMAD.MOV.U32 R21, RZ, RZ, R36 ;  /* 0x000000ffff157224 */ /* 0x000fe400078e0024 */
[----:B------:R-:W-:-:S07]  /*6d70*/  IMAD.MOV.U32 R20, RZ, RZ, R37 ;  /* 0x000000ffff147224 */ /* 0x000fce00078e0025 */
.L_x_8871:
[----:B------:R-:W-:Y:S05]  /*6d80*/  BSYNC.RECONVERGENT B0 ;  /* 0x0000000000007941 */ /* 0x000fea0003800200 */
.L_x_8869:
        /* <DEDUP_REMOVED lines=9> */
.L_x_8873:
[----:B------:R-:W-:Y:S01]  /*6e20*/  IMAD.MOV.U32 R36, RZ, RZ, R34 ;  /* 0x000000ffff247224 */ /* 0x000fe200078e0022 */
[----:B------:R-:W-:Y:S01]  /*6e30*/  MOV R37, R35 ;  /* 0x0000002300257202 */ /* 0x000fe20000000f00 */
[----:B------:R-:W-:Y:S02]  /*6e40*/  IMAD.MOV.U32 R34, RZ, RZ, R21 ;  /* 0x000000ffff227224 */ /* 0x000fe400078e0015 */
[----:B------:R-:W-:-:S07]  /*6e50*/  IMAD.MOV.U32 R35, RZ, RZ, R20 ;  /* 0x000000ffff237224 */ /* 0x000fce00078e0014 */
.L_x_8874:
[----:B------:R-:W-:Y:S05]  /*6e60*/  BSYNC.RECONVERGENT B0 ;  /* 0x0000000000007941 */ /* 0x000fea0003800200 */
.L_x_8872:
        /* <DEDUP_REMOVED lines=9> */
.L_x_8876:
[----:B------:R-:W-:Y:S01]  /*6f00*/  IMAD.MOV.U32 R41, RZ, RZ, R9 ;  /* 0x000000ffff297224 */ /* 0x000fe200078e0009 */
[----:B------:R-:W-:Y:S01]  /*6f10*/  MOV R40, R8 ;  /* 0x0000000800287202 */ /* 0x000fe20000000f00 */
[----:B------:R-:W-:Y:S02]  /*6f20*/  IMAD.MOV.U32 R9, RZ, RZ, R34 ;  /* 0x000000ffff097224 */ /* 0x000fe400078e0022 */
[----:B------:R-:W-:-:S07]  /*6f30*/  IMAD.MOV.U32 R8, RZ, RZ, R35 ;  /* 0x000000ffff087224 */ /* 0x000fce00078e0023 */
.L_x_8877:
[----:B------:R-:W-:Y:S05]  /*6f40*/  BSYNC.RECONVERGENT B0 ;  /* 0x0000000000007941 */ /* 0x000fea0003800200 */
.L_x_8875:
        /* <DEDUP_REMOVED lines=9> */
.L_x_8879:
[----:B------:R-:W-:Y:S01]  /*6fe0*/  IMAD.MOV.U32 R34, RZ, RZ, R32 ;  /* 0x000000ffff227224 */ /* 0x000fe200078e0020 */
[----:B------:R-:W-:Y:S01]  /*6ff0*/  MOV R35, R33 ;  /* 0x0000002100237202 */ /* 0x000fe20000000f00 */
[----:B------:R-:W-:Y:S02]  /*7000*/  IMAD.MOV.U32 R32, RZ, RZ, R9 ;  /* 0x000000ffff207224 */ /* 0x000fe400078e0009 */
[----:B------:R-:W-:-:S07]  /*7010*/  IMAD.MOV.U32 R33, RZ, RZ, R8 ;  /* 0x000000ffff217224 */ /* 0x000fce00078e0008 */
.L_x_8880:
[----:B------:R-:W-:Y:S05]  /*7020*/  BSYNC.RECONVERGENT B0 ;  /* 0x0000000000007941 */ /* 0x000fea0003800200 */
.L_x_8878:
        /* <DEDUP_REMOVED lines=9> */
.L_x_8882:
[----:B------:R-:W-:Y:S01]  /*70c0*/  IMAD.MOV.U32 R43, RZ, RZ, R19 ;  /* 0x000000ffff2b7224 */ /* 0x000fe200078e0013 */
[----:B------:R-:W-:Y:S01]  /*70d0*/  MOV R42, R18 ;  /* 0x00000012002a7202 */ /* 0x000fe20000000f00 */
[----:B------:R-:W-:Y:S02]  /*70e0*/  IMAD.MOV.U32 R19, RZ, RZ, R32 ;  /* 0x000000ffff137224 */ /* 0x000fe400078e0020 */
[----:B------:R-:W-:-:S07]  /*70f0*/  IMAD.MOV.U32 R18, RZ, RZ, R33 ;  /* 0x000000ffff127224 */ /* 0x000fce00078e0021 */
.L_x_8883:
[----:B------:R-:W-:Y:S05]  /*7100*/  BSYNC.RECONVERGENT B0 ;  /* 0x0000000000007941 */ /* 0x000fea0003800200 */
.L_x_8881:
        /* <DEDUP_REMOVED lines=9> */
.L_x_8885:
[----:B------:R-:W-:Y:S01]  /*71a0*/  IMAD.MOV.U32 R32, RZ, RZ, R30 ;  /* 0x000000ffff207224 */ /* 0x000fe200078e001e */
[----:B------:R-:W-:Y:S01]  /*71b0*/  MOV R45, R31 ;  /* 0x0000001f002d7202 */ /* 0x000fe20000000f00 */
[----:B------:R-:W-:Y:S02]  /*71c0*/  IMAD.MOV.U32 R30, RZ, RZ, R19 ;  /* 0x000000ffff1e7224 */ /* 0x000fe400078e0013 */
[----:B------:R-:W-:-:S07]  /*71d0*/  IMAD.MOV.U32 R31, RZ, RZ, R18 ;  /* 0x000000ffff1f7224 */ /* 0x000fce00078e0012 */
.L_x_8886:
[----:B------:R-:W-:Y:S05]  /*71e0*/  BSYNC.RECONVERGENT B0 ;  /* 0x0000000000007941 */ /* 0x000fea0003800200 */
.L_x_8884:
        /* <DEDUP_REMOVED lines=9> */
.L_x_8888:
[----:B------:R-:W-:Y:S01]  /*7280*/  IMAD.MOV.U32 R47, RZ, RZ, R5 ;  /* 0x000000ffff2f7224 */ /* 0x000fe200078e0005 */
[----:B------:R-:W-:Y:S01]  /*7290*/  MOV R44, R4 ;  /* 0x00000004002c7202 */ /* 0x000fe20000000f00 */
[----:B------:R-:W-:Y:S02]  /*72a0*/  IMAD.MOV.U32 R5, RZ, RZ, R30 ;  /* 0x000000ffff057224 */ /* 0x000fe400078e001e */
[----:B------:R-:W-:-:S07]  /*72b0*/  IMAD.MOV.U32 R4, RZ, RZ, R31 ;  /* 0x000000ffff047224 */ /* 0x000fce00078e001f */
.L_x_8889:
[----:B------:R-:W-:Y:S05]  /*72c0*/  BSYNC.RECONVERGENT B0 ;  /* 0x0000000000007941 */ /* 0x000fea0003800200 */
.L_x_8887:
        /* <DEDUP_REMOVED lines=9> */
.L_x_8891:
[----:B------:R-:W-:Y:S01]  /*7360*/  IMAD.MOV.U32 R46, RZ, RZ, R28 ;  /* 0x000000ffff2e7224 */ /* 0x000fe200078e001c */
[----:B------:R-:W-:Y:S01]  /*7370*/  MOV R31, R29 ;  /* 0x0000001d001f7202 */ /* 0x000fe20000000f00 */
[----:B------:R-:W-:Y:S02]  /*7380*/  IMAD.MOV.U32 R28, RZ, RZ, R5 ;  /* 0x000000ffff1c7224 */ /* 0x000fe400078e0005 */
[----:B------:R-:W-:-:S07]  /*7390*/  IMAD.MOV.U32 R29, RZ, RZ, R4 ;  /* 0x000000ffff1d7224 */ /* 0x000fce00078e0004 */
.L_x_8892:
[----:B------:R-:W-:Y:S05]  /*73a0*/  BSYNC.RECONVERGENT B0 ;  /* 0x0000000000007941 */ /* 0x000fea0003800200 */
.L_x_8890:
        /* <DEDUP_REMOVED lines=9> */
.L_x_8894:
[----:B------:R-:W-:Y:S01]  /*7440*/  IMAD.MOV.U32 R49, RZ, RZ, R17 ;  /* 0x000000ffff317224 */ /* 0x000fe200078e0011 */
[----:B------:R-:W-:Y:S01]  /*7450*/  MOV R48, R16 ;  /* 0x0000001000307202 */ /* 0x000fe20000000f00 */
[----:B------:R-:W-:Y:S02]  /*7460*/  IMAD.MOV.U32 R17, RZ, RZ, R28 ;  /* 0x000000ffff117224 */ /* 0x000fe400078e001c */
[----:B------:R-:W-:-:S07]  /*7470*/  IMAD.MOV.U32 R16, RZ, RZ, R29 ;  /* 0x000000ffff107224 */ /* 0x000fce00078e001d */
.L_x_8895:
[----:B------:R-:W-:Y:S05]  /*7480*/  BSYNC.RECONVERGENT B0 ;  /* 0x0000000000007941 */ /* 0x000fea0003800200 */
.L_x_8893:
        /* <DEDUP_REMOVED lines=9> */
.L_x_8897:
[----:B------:R-:W-:Y:S01]  /*7520*/  IMAD.MOV.U32 R28, RZ, RZ, R26 ;  /* 0x000000ffff1c7224 */ /* 0x000fe200078e001a */
[----:B------:R-:W-:Y:S01]  /*7530*/  MOV R51, R27 ;  /* 0x0000001b00337202 */ /* 0x000fe20000000f00 */
[----:B------:R-:W-:Y:S02]  /*7540*/  IMAD.MOV.U32 R26, RZ, RZ, R17 ;  /* 0x000000ffff1a7224 */ /* 0x000fe400078e0011 */
[----:B------:R-:W-:-:S07]  /*7550*/  IMAD.MOV.U32 R27, RZ, RZ, R16 ;  /* 0x000000ffff1b7224 */ /* 0x000fce00078e0010 */
.L_x_8898:
[----:B------:R-:W-:Y:S05]  /*7560*/  BSYNC.RECONVERGENT B0 ;  /* 0x0000000000007941 */ /* 0x000fea0003800200 */
.L_x_8896:
        /* <DEDUP_REMOVED lines=9> */
.L_x_8900:
[----:B------:R-:W-:Y:S01]  /*7600*/  IMAD.MOV.U32 R53, RZ, RZ, R7 ;  /* 0x000000ffff357224 */ /* 0x000fe200078e0007 */
[----:B------:R-:W-:Y:S01]  /*7610*/  MOV R50, R6 ;  /* 0x0000000600327202 */ /* 0x000fe20000000f00 */
[----:B------:R-:W-:Y:S02]  /*7620*/  IMAD.MOV.U32 R7, RZ, RZ, R26 ;  /* 0x000000ffff077224 */ /* 0x000fe400078e001a */
[----:B------:R-:W-:-:S07]  /*7630*/  IMAD.MOV.U32 R6, RZ, RZ, R27 ;  /* 0x000000ffff067224 */ /* 0x000fce00078e001b */
.L_x_8901:
[----:B------:R-:W-:Y:S05]  /*7640*/  BSYNC.RECONVERGENT B0 ;  /* 0x0000000000007941 */ /* 0x000fea0003800200 */
.L_x_8899:
        /* <DEDUP_REMOVED lines=9> */
.L_x_8903:
[----:B------:R-:W-:Y:S01]  /*76e0*/  IMAD.MOV.U32 R52, RZ, RZ, R24 ;  /* 0x000000ffff347224 */ /* 0x000fe200078e0018 */
[----:B------:R-:W-:Y:S01]  /*76f0*/  MOV R27, R25 ;  /* 0x00000019001b7202 */ /* 0x000fe20000000f00 */
[----:B------:R-:W-:Y:S02]  /*7700*/  IMAD.MOV.U32 R24, RZ, RZ, R7 ;  /* 0x000000ffff187224 */ /* 0x000fe400078e0007 */
[----:B------:R-:W-:-:S07]  /*7710*/  IMAD.MOV.U32 R25, RZ, RZ, R6 ;  /* 0x000000ffff197224 */ /* 0x000fce00078e0006 */
.L_x_8904:
[----:B------:R-:W-:Y:S05]  /*7720*/  BSYNC.RECONVERGENT B0 ;  /* 0x0000000000007941 */ /* 0x000fea0003800200 */
.L_x_8902:
        /* <DEDUP_REMOVED lines=9> */
.L_x_8906:
[----:B------:R-:W-:Y:S01]  /*77c0*/  IMAD.MOV.U32 R7, RZ, RZ, R15 ;  /* 0x000000ffff077224 */ /* 0x000fe200078e000f */
[----:B------:R-:W-:Y:S01]  /*77d0*/  MOV R6, R14 ;  /* 0x0000000e00067202 */ /* 0x000fe20000000f00 */
[----:B------:R-:W-:Y:S02]  /*77e0*/  IMAD.MOV.U32 R15, RZ, RZ, R24 ;  /* 0x000000ffff0f7224 */ /* 0x000fe400078e0018 */
[----:B------:R-:W-:-:S07]  /*77f0*/  IMAD.MOV.U32 R14, RZ, RZ, R25 ;  /* 0x000000ffff0e7224 */ /* 0x000fce00078e0019 */
.L_x_8907:
[----:B------:R-:W-:Y:S05]  /*7800*/  BSYNC.RECONVERGENT B0 ;  /* 0x0000000000007941 */ /* 0x000fea0003800200 */
.L_x_8905:
        /* <DEDUP_REMOVED lines=9> */
.L_x_8909:
[----:B------:R-:W-:Y:S01]  /*78a0*/  IMAD.MOV.U32 R24, RZ, RZ, R22 ;  /* 0x000000ffff187224 */ /* 0x000fe200078e0016 */
[----:B------:R-:W-:Y:S01]  /*78b0*/  MOV R59, R23 ;  /* 0x00000017003b7202 */ /* 0x000fe20000000f00 */
[----:B------:R-:W-:Y:S02]  /*78c0*/  IMAD.MOV.U32 R22, RZ, RZ, R15 ;  /* 0x000000ffff167224 */ /* 0x000fe400078e000f */
[----:B------:R-:W-:-:S07]  /*78d0*/  IMAD.MOV.U32 R23, RZ, RZ, R14 ;  /* 0x000000ffff177224 */ /* 0x000fce00078e000e */
.L_x_8910:
[----:B------:R-:W-:Y:S05]  /*78e0*/  BSYNC.RECONVERGENT B0 ;  /* 0x0000000000007941 */ /* 0x000fea0003800200 */
.L_x_8908:
        /* <DEDUP_REMOVED lines=9> */
.L_x_8912:
[----:B------:R-:W-:Y:S01]  /*7980*/  IMAD.MOV.U32 R14, RZ, RZ, R73 ;  /* 0x000000ffff0e7224 */ /* 0x000fe200078e0049 */
[----:B------:R-:W-:Y:S01]  /*7990*/  MOV R15, R72 ;  /* 0x00000048000f7202 */ /* 0x000fe20000000f00 */
[----:B------:R-:W-:Y:S02]  /*79a0*/  IMAD.MOV.U32 R73, RZ, RZ, R22 ;  /* 0x000000ffff497224 */ /* 0x000fe400078e0016 */
[----:B------:R-:W-:-:S07]  /*79b0*/  IMAD.MOV.U32 R72, RZ, RZ, R23 ;  /* 0x000000ffff487224 */ /* 0x000fce00078e0017 */
.L_x_8913:
[----:B------:R-:W-:Y:S05]  /*79c0*/  BSYNC.RECONVERGENT B0 ;  /* 0x0000000000007941 */ /* 0x000fea0003800200 */
.L_x_8911:
        /* <DEDUP_REMOVED lines=11> */
.L_x_8915:
[----:B------:R-:W-:Y:S01]  /*7a80*/  IMAD.MOV.U32 R5, RZ, RZ, R38 ;  /* 0x000000ffff057224 */ /* 0x000fe200078e0026 */
[----:B------:R-:W-:Y:S01]  /*7a90*/  MOV R4, R39 ;  /* 0x0000002700047202 */ /* 0x000fe20000000f00 */
[----:B------:R-:W-:Y:S02]  /*7aa0*/  IMAD.MOV.U32 R38, RZ, RZ, R9 ;  /* 0x000000ffff267224 */ /* 0x000fe400078e0009 */
[----:B-----5:R-:W-:-:S07]  /*7ab0*/  IMAD.MOV.U32 R39, RZ, RZ, R8 ;  /* 0x000000ffff277224 */ /* 0x020fce00078e0008 */
.L_x_8916:
[----:B------:R-:W-:Y:S05]  /*7ac0*/  BSYNC.RECONVERGENT B0 ;  /* 0x0000000000007941 */ /* 0x000fea0003800200 */
.L_x_8914:
        /* <DEDUP_REMOVED lines=9> */
.L_x_8918:
[----:B------:R-:W-:Y:S01]  /*7b60*/  IMAD.MOV.U32 R8, RZ, RZ, R3 ;  /* 0x000000ffff087224 */ /* 0x000fe200078e0003 */
[----:B------:R-:W-:Y:S01]  /*7b70*/  MOV R9, R2 ;  /* 0x0000000200097202 */ /* 0x000fe20000000f00 */
[----:B------:R-:W-:Y:S02]  /*7b80*/  IMAD.MOV.U32 R3, RZ, RZ, R38 ;  /* 0x000000ffff037224 */ /* 0x000fe400078e0026 */
[----:B------:R-:W-:-:S07]  /*7b90*/  IMAD.MOV.U32 R2, RZ, RZ, R39 ;  /* 0x000000ffff027224 */ /* 0x000fce00078e0027 */
.L_x_8919:
[----:B------:R-:W-:Y:S05]  /*7ba0*/  BSYNC.RECONVERGENT B0 ;  /* 0x0000000000007941 */ /* 0x000fea0003800200 */
.L_x_8917:
        /* <DEDUP_REMOVED lines=9> */
.L_x_8921:
[----:B------:R-:W-:Y:S01]  /*7c40*/  IMAD.MOV.U32 R17, RZ, RZ, R36 ;  /* 0x000000ffff117224 */ /* 0x000fe200078e0024 */
[----:B------:R-:W-:Y:S01]  /*7c50*/  MOV R16, R37 ;  /* 0x0000002500107202 */ /* 0x000fe20000000f00 */
[----:B------:R-:W-:Y:S02]  /*7c60*/  IMAD.MOV.U32 R36, RZ, RZ, R3 ;  /* 0x000000ffff247224 */ /* 0x000fe400078e0003 */
[----:B------:R-:W-:-:S07]  /*7c70*/  IMAD.MOV.U32 R37, RZ, RZ, R2 ;  /* 0x000000ffff257224 */ /* 0x000fce00078e0002 */
.L_x_8922:
[----:B------:R-:W-:Y:S05]  /*7c80*/  BSYNC.RECONVERGENT B0 ;  /* 0x0000000000007941 */ /* 0x000fea0003800200 */
.L_x_8920:
        /* <DEDUP_REMOVED lines=9> */
.L_x_8924:
[----:B------:R-:W-:Y:S01]  /*7d20*/  IMAD.MOV.U32 R18, RZ, RZ, R41 ;  /* 0x000000ffff127224 */ /* 0x000fe200078e0029 */
[----:B------:R-:W-:Y:S01]  /*7d30*/  MOV R19, R40 ;  /* 0x0000002800137202 */ /* 0x000fe20000000f00 */
[----:B------:R-:W-:Y:S02]  /*7d40*/  IMAD.MOV.U32 R41, RZ, RZ, R36 ;  /* 0x000000ffff297224 */ /* 0x000fe400078e0024 */
[----:B------:R-:W-:-:S07]  /*7d50*/  IMAD.MOV.U32 R40, RZ, RZ, R37 ;  /* 0x000000ffff287224 */ /* 0x000fce00078e0025 */
.L_x_8925:
[----:B------:R-:W-:Y:S05]  /*7d60*/  BSYNC.RECONVERGENT B0 ;  /* 0x0000000000007941 */ /* 0x000fea0003800200 */
.L_x_8923:
        /* <DEDUP_REMOVED lines=9> */
.L_x_8927:
[----:B------:R-:W-:Y:S01]  /*7e00*/  IMAD.MOV.U32 R21, RZ, RZ, R34 ;  /* 0x000000ffff157224 */ /* 0x000fe200078e0022 */
[----:B------:R-:W-:Y:S01]  /*7e10*/  MOV R20, R35 ;  /* 0x0000002300147202 */ /* 0x000fe20000000f00 */
[----:B------:R-:W-:Y:S02]  /*7e20*/  IMAD.MOV.U32 R34, RZ, RZ, R41 ;  /* 0x000000ffff227224 */ /* 0x000fe400078e0029 */
[----:B------:R-:W-:-:S07]  /*7e30*/  IMAD.MOV.U32 R35, RZ, RZ, R40 ;  /* 0x000000ffff237224 */ /* 0x000fce00078e0028 */
.L_x_8928:
[----:B------:R-:W-:Y:S05]  /*7e40*/  BSYNC.RECONVERGENT B0 ;  /* 0x0000000000007941 */ /* 0x000fea0003800200 */
.L_x_8926:
        /* <DEDUP_REMOVED lines=9> */
.L_x_8930:
[----:B------:R-:W-:Y:S01]  /*7ee0*/  IMAD.MOV.U32 R22, RZ, RZ, R43 ;  /* 0x000000ffff167224 */ /* 0x000fe200078e002b */
[----:B------:R-:W-:Y:S01]  /*7ef0*/  MOV R25, R42 ;  /* 0x0000002a00197202 */ /* 0x000fe20000000f00 */
[----:B------:R-:W-:Y:S02]  /*7f00*/  IMAD.MOV.U32 R43, RZ, RZ, R34 ;  /* 0x000000ffff2b7224 */ /* 0x000fe400078e0022 */
[----:B------:R-:W-:-:S07]  /*7f10*/  IMAD.MOV.U32 R42, RZ, RZ, R35 ;  /* 0x000000ffff2a7224 */ /* 0x000fce00078e0023 */
.L_x_8931:
[----:B------:R-:W-:Y:S05]  /*7f20*/  BSYNC.RECONVERGENT B0 ;  /* 0x0000000000007941 */ /* 0x000fea0003800200 */
.L_x_8929:
        /* <DEDUP_REMOVED lines=9> */
.L_x_8933:
[----:B------:R-:W-:Y:S01]  /*7fc0*/  IMAD.MOV.U32 R29, RZ, RZ, R32 ;  /* 0x000000ffff1d7224 */ /* 0x000fe200078e0020 */
[----:B------:R-:W-:Y:S01]  /*7fd0*/  MOV R26, R45 ;  /* 0x0000002d001a7202 */ /* 0x000fe20000000f00 */
[----:B------:R-:W-:Y:S02]  /*7fe0*/  IMAD.MOV.U32 R32, RZ, RZ, R43 ;  /* 0x000000ffff207224 */ /* 0x000fe400078e002b */
[----:B------:R-:W-:-:S07]  /*7ff0*/  IMAD.MOV.U32 R45, RZ, RZ, R42 ;  /* 0x000000ffff2d7224 */ /* 0x000fce00078e002a */
.L_x_8934:
[----:B------:R-:W-:Y:S05]  /*8000*/  BSYNC.RECONVERGENT B0 ;  /* 0x0000000000007941 */ /* 0x000fea0003800200 */
.L_x_8932:
        /* <DEDUP_REMOVED lines=9> */
.L_x_8936:
[----:B------:R-:W-:Y:S01]  /*80a0*/  IMAD.MOV.U32 R30, RZ, RZ, R47 ;  /* 0x000000ffff1e7224 */ /* 0x000fe200078e002f */
[----:B------:R-:W-:Y:S01]  /*80b0*/  MOV R33, R44 ;  /* 0x0000002c00217202 */ /* 0x000fe20000000f00 */
[----:B------:R-:W-:Y:S02]  /*80c0*/  IMAD.MOV.U32 R47, RZ, RZ, R32 ;  /* 0x000000ffff2f7224 */ /* 0x000fe400078e0020 */
[----:B------:R-:W-:-:S07]  /*80d0*/  IMAD.MOV.U32 R44, RZ, RZ, R45 ;  /* 0x000000ffff2c7224 */ /* 0x000fce00078e002d */
.L_x_8937:
[----:B------:R-:W-:Y:S05]  /*80e0*/  BSYNC.RECONVERGENT B0 ;  /* 0x0000000000007941 */ /* 0x000fea0003800200 */
.L_x_8935:
        /* <DEDUP_REMOVED lines=9> */
.L_x_8939:
[----:B------:R-:W-:Y:S01]  /*8180*/  IMAD.MOV.U32 R35, RZ, RZ, R46 ;  /* 0x000000ffff237224 */ /* 0x000fe200078e002e */
[----:B------:R-:W-:Y:S01]  /*8190*/  MOV R34, R31 ;  /* 0x0000001f00227202 */ /* 0x000fe20000000f00 */
[----:B------:R-:W-:Y:S02]  /*81a0*/  IMAD.MOV.U32 R46, RZ, RZ, R47 ;  /* 0x000000ffff2e7224 */ /* 0x000fe400078e002f */
[----:B------:R-:W-:-:S07]  /*81b0*/  IMAD.MOV.U32 R31, RZ, RZ, R44 ;  /* 0x000000ffff1f7224 */ /* 0x000fce00078e002c */
.L_x_8940:
[----:B------:R-:W-:Y:S05]  /*81c0*/  BSYNC.RECONVERGENT B0 ;  /* 0x0000000000007941 */ /* 0x000fea0003800200 */
.L_x_8938:
        /* <DEDUP_REMOVED lines=9> */
.L_x_8942:
[----:B------:R-:W-:Y:S01]  /*8260*/  IMAD.MOV.U32 R36, RZ, RZ, R49 ;  /* 0x000000ffff247224 */ /* 0x000fe200078e0031 */
[----:B------:R-:W-:Y:S01]  /*8270*/  MOV R37, R48 ;  /* 0x0000003000257202 */ /* 0x000fe20000000f00 */
[----:B------:R-:W-:Y:S02]  /*8280*/  IMAD.MOV.U32 R49, RZ, RZ, R46 ;  /* 0x000000ffff317224 */ /* 0x000fe400078e002e */
[----:B------:R-:W-:-:S07]  /*8290*/  IMAD.MOV.U32 R48, RZ, RZ, R31 ;  /* 0x000000ffff307224 */ /* 0x000fce00078e001f */
.L_x_8943:
[----:B------:R-:W-:Y:S05]  /*82a0*/  BSYNC.RECONVERGENT B0 ;  /* 0x0000000000007941 */ /* 0x000fea0003800200 */
.L_x_8941:
        /* <DEDUP_REMOVED lines=9> */
.L_x_8945:
[----:B------:R-:W-:Y:S01]  /*8340*/  IMAD.MOV.U32 R39, RZ, RZ, R28 ;  /* 0x000000ffff277224 */ /* 0x000fe200078e001c */
[----:B------:R-:W-:Y:S01]  /*8350*/  MOV R38, R51 ;  /* 0x0000003300267202 */ /* 0x000fe20000000f00 */
[----:B------:R-:W-:Y:S02]  /*8360*/  IMAD.MOV.U32 R28, RZ, RZ, R49 ;  /* 0x000000ffff1c7224 */ /* 0x000fe400078e0031 */
[----:B------:R-:W-:-:S07]  /*8370*/  IMAD.MOV.U32 R51, RZ, RZ, R48 ;  /* 0x000000ffff337224 */ /* 0x000fce00078e0030 */
.L_x_8946:
[----:B------:R-:W-:Y:S05]  /*8380*/  BSYNC.RECONVERGENT B0 ;  /* 0x0000000000007941 */ /* 0x000fea0003800200 */
.L_x_8944:
        /* <DEDUP_REMOVED lines=9> */
.L_x_8948:
[----:B------:R-:W-:Y:S01]  /*8420*/  IMAD.MOV.U32 R40, RZ, RZ, R53 ;  /* 0x000000ffff287224 */ /* 0x000fe200078e0035 */
[----:B------:R-:W-:Y:S01]  /*8430*/  MOV R41, R50 ;  /* 0x0000003200297202 */ /* 0x000fe20000000f00 */
[----:B------:R-:W-:Y:S02]  /*8440*/  IMAD.MOV.U32 R53, RZ, RZ, R28 ;  /* 0x000000ffff357224 */ /* 0x000fe400078e001c */
[----:B------:R-:W-:-:S07]  /*8450*/  IMAD.MOV.U32 R50, RZ, RZ, R51 ;  /* 0x000000ffff327224 */ /* 0x000fce00078e0033 */
.L_x_8949:
[----:B------:R-:W-:Y:S05]  /*8460*/  BSYNC.RECONVERGENT B0 ;  /* 0x0000000000007941 */ /* 0x000fea0003800200 */
.L_x_8947:
        /* <DEDUP_REMOVED lines=9> */
.L_x_8951:
[----:B------:R-:W-:Y:S01]  /*8500*/  IMAD.MOV.U32 R43, RZ, RZ, R52 ;  /* 0x000000ffff2b7224 */ /* 0x000fe200078e0034 */
[----:B------:R-:W-:Y:S01]  /*8510*/  MOV R42, R27 ;  /* 0x0000001b002a7202 */ /* 0x000fe20000000f00 */
[----:B------:R-:W-:Y:S02]  /*8520*/  IMAD.MOV.U32 R52, RZ, RZ, R53 ;  /* 0x000000ffff347224 */ /* 0x000fe400078e0035 */
[----:B------:R-:W-:-:S07]  /*8530*/  IMAD.MOV.U32 R27, RZ, RZ, R50 ;  /* 0x000000ffff1b7224 */ /* 0x000fce00078e0032 */
.L_x_8952:
[----:B------:R-:W-:Y:S05]  /*8540*/  BSYNC.RECONVERGENT B0 ;  /* 0x0000000000007941 */ /* 0x000fea0003800200 */
.L_x_8950:
        /* <DEDUP_REMOVED lines=9> */
.L_x_8954:
[----:B------:R-:W-:Y:S01]  /*85e0*/  IMAD.MOV.U32 R44, RZ, RZ, R7 ;  /* 0x000000ffff2c7224 */ /* 0x000fe200078e0007 */
[----:B------:R-:W-:Y:S01]  /*85f0*/  MOV R45, R6 ;  /* 0x00000006002d7202 */ /* 0x000fe20000000f00 */
[----:B------:R-:W-:Y:S02]  /*8600*/  IMAD.MOV.U32 R7, RZ, RZ, R52 ;  /* 0x000000ffff077224 */ /* 0x000fe400078e0034 */
[----:B------:R-:W-:-:S07]  /*8610*/  IMAD.MOV.U32 R6, RZ, RZ, R27 ;  /* 0x000000ffff067224 */ /* 0x000fce00078e001b */
.L_x_8955:
[----:B------:R-:W-:Y:S05]  /*8620*/  BSYNC.RECONVERGENT B0 ;  /* 0x0000000000007941 */ /* 0x000fea0003800200 */
.L_x_8953:
        /* <DEDUP_REMOVED lines=9> */
.L_x_8957:
[----:B------:R-:W-:Y:S01]  /*86c0*/  IMAD.MOV.U32 R55, RZ, RZ, R24 ;  /* 0x000000ffff377224 */ /* 0x000fe200078e0018 */
[----:B------:R-:W-:Y:S01]  /*86d0*/  MOV R54, R59 ;  /* 0x0000003b00367202 */ /* 0x000fe20000000f00 */
[----:B------:R-:W-:Y:S02]  /*86e0*/  IMAD.MOV.U32 R24, RZ, RZ, R7 ;  /* 0x000000ffff187224 */ /* 0x000fe400078e0007 */
[----:B------:R-:W-:-:S07]  /*86f0*/  IMAD.MOV.U32 R59, RZ, RZ, R6 ;  /* 0x000000ffff3b7224 */ /* 0x000fce00078e0006 */
.L_x_8958:
[----:B------:R-:W-:Y:S05]  /*8700*/  BSYNC.RECONVERGENT B0 ;  /* 0x0000000000007941 */ /* 0x000fea0003800200 */
.L_x_8956:
        /* <DEDUP_REMOVED lines=9> */
.L_x_8960:
[----:B------:R-:W-:Y:S01]  /*87a0*/  IMAD.MOV.U32 R56, RZ, RZ, R14 ;  /* 0x000000ffff387224 */ /* 0x000fe200078e000e */
[----:B------:R-:W-:Y:S01]  /*87b0*/  MOV R57, R15 ;  /* 0x0000000f00397202 */ /* 0x000fe20000000f00 */
[----:B------:R-:W-:Y:S02]  /*87c0*/  IMAD.MOV.U32 R14, RZ, RZ, R24 ;  /* 0x000000ffff0e7224 */ /* 0x000fe400078e0018 */
[----:B------:R-:W-:-:S07]  /*87d0*/  IMAD.MOV.U32 R15, RZ, RZ, R59 ;  /* 0x000000ffff0f7224 */ /* 0x000fce00078e003b */
.L_x_8961:
[----:B------:R-:W-:Y:S05]  /*87e0*/  BSYNC.RECONVERGENT B0 ;  /* 0x0000000000007941 */ /* 0x000fea0003800200 */
.L_x_8959:
        /* <DEDUP_REMOVED lines=9> */
.L_x_8963:
[----:B------:R-:W-:Y:S01]  /*8880*/  IMAD.MOV.U32 R62, RZ, RZ, R73 ;  /* 0x000000ffff3e7224 */ /* 0x000fe200078e0049 */
[----:B------:R-:W-:Y:S01]  /*8890*/  MOV R63, R72 ;  /* 0x00000048003f7202 */ /* 0x000fe20000000f00 */
[----:B------:R-:W-:Y:S02]  /*88a0*/  IMAD.MOV.U32 R73, RZ, RZ, R14 ;  /* 0x000000ffff497224 */ /* 0x000fe400078e000e */
[----:B------:R-:W-:-:S07]  /*88b0*/  IMAD.MOV.U32 R72, RZ, RZ, R15 ;  /* 0x000000ffff487224 */ /* 0x000fce00078e000f */
.L_x_8964:
[----:B------:R-:W-:Y:S05]  /*88c0*/  BSYNC.RECONVERGENT B0 ;  /* 0x0000000000007941 */ /* 0x000fea0003800200 */
.L_x_8962:
        /* <DEDUP_REMOVED lines=11> */
.L_x_8966:
[----:B------:R-:W-:Y:S01]  /*8980*/  IMAD.MOV.U32 R6, RZ, RZ, R5 ;  /* 0x000000ffff067224 */ /* 0x000fe200078e0005 */
[----:B------:R-:W-:Y:S01]  /*8990*/  MOV R7, R4 ;  /* 0x0000000400077202 */ /* 0x000fe20000000f00 */
[----:B------:R-:W-:Y:S02]  /*89a0*/  IMAD.MOV.U32 R5, RZ, RZ, R2 ;  /* 0x000000ffff057224 */ /* 0x000fe400078e0002 */
[----:B-----5:R-:W-:-:S07]  /*89b0*/  IMAD.MOV.U32 R4, RZ, RZ, R3 ;  /* 0x000000ffff047224 */ /* 0x020fce00078e0003 */
.L_x_8967:
[----:B------:R-:W-:Y:S05]  /*89c0*/  BSYNC.RECONVERGENT B0 ;  /* 0x0000000000007941 */ /* 0x000fea0003800200 */
.L_x_8965:
        /* <DEDUP_REMOVED lines=9> */
.L_x_8969:
[----:B------:R-:W-:Y:S01]  /*8a60*/  IMAD.MOV.U32 R3, RZ, RZ, R8 ;  /* 0x000000ffff037224 */ /* 0x000fe200078e0008 */
[----:B------:R-:W-:Y:S01]  /*8a70*/  MOV R2, R9 ;  /* 0x0000000900027202 */ /* 0x000fe20000000f00 */
[----:B------:R-:W-:Y:S02]  /*8a80*/  IMAD.MOV.U32 R8, RZ, RZ, R5 ;  /* 0x000000ffff087224 */ /* 0x000fe400078e0005 */
[----:B------:R-:W-:-:S07]  /*8a90*/  IMAD.MOV.U32 R9, RZ, RZ, R4 ;  /* 0x000000ffff097224 */ /* 0x000fce00078e0004 */
.L_x_8970:
[----:B------:R-:W-:Y:S05]  /*8aa0*/  BSYNC.RECONVERGENT B0 ;  /* 0x0000000000007941 */ /* 0x000fea0003800200 */
.L_x_8968:
        /* <DEDUP_REMOVED lines=9> */
.L_x_8972:
[----:B------:R-:W-:Y:S01]  /*8b40*/  IMAD.MOV.U32 R4, RZ, RZ, R17 ;  /* 0x000000ffff047224 */ /* 0x000fe200078e0011 */
[----:B------:R-:W-:Y:S01]  /*8b50*/  MOV R5, R16 ;  /* 0x0000001000057202 */ /* 0x000fe20000000f00 */
[----:B------:R-:W-:Y:S02]  /*8b60*/  IMAD.MOV.U32 R17, RZ, RZ, R8 ;  /* 0x000000ffff117224 */ /* 0x000fe400078e0008 */
[----:B------:R-:W-:-:S07]  /*8b70*/  IMAD.MOV.U32 R16, RZ, RZ, R9 ;  /* 0x000000ffff107224 */ /* 0x000fce00078e0009 */
.L_x_8973:
[----:B------:R-:W-:Y:S05]  /*8b80*/  BSYNC.RECONVERGENT B0 ;  /* 0x0000000000007941 */ /* 0x000fea0003800200 */
.L_x_8971:
        /* <DEDUP_REMOVED lines=9> */
.L_x_8975:
[----:B------:R-:W-:Y:S01]  /*8c20*/  IMAD.MOV.U32 R15, RZ, RZ, R18 ;  /* 0x000000ffff0f7224 */ /* 0x000fe200078e0012 */
[----:B------:R-:W-:Y:S01]  /*8c30*/  MOV R14, R19 ;  /* 0x00000013000e7202 */ /* 0x000fe20000000f00 */
[----:B------:R-:W-:Y:S02]  /*8c40*/  IMAD.MOV.U32 R18, RZ, RZ, R17 ;  /* 0x000000ffff127224 */ /* 0x000fe400078e0011 */
[----:B------:R-:W-:-:S07]  /*8c50*/  IMAD.MOV.U32 R19, RZ, RZ, R16 ;  /* 0x000000ffff137224 */ /* 0x000fce00078e0010 */
.L_x_8976:
[----:B------:R-:W-:Y:S05]  /*8c60*/  BSYNC.RECONVERGENT B0 ;  /* 0x0000000000007941 */ /* 0x000fea0003800200 */
.L_x_8974:
        /* <DEDUP_REMOVED lines=9> */
.L_x_8978:
[----:B------:R-:W-:Y:S01]  /*8d00*/  IMAD.MOV.U32 R16, RZ, RZ, R21 ;  /* 0x000000ffff107224 */ /* 0x000fe200078e0015 */
[----:B------:R-:W-:Y:S01]  /*8d10*/  MOV R17, R20 ;  /* 0x0000001400117202 */ /* 0x000fe20000000f00 */
[----:B------:R-:W-:Y:S02]  /*8d20*/  IMAD.MOV.U32 R21, RZ, RZ, R18 ;  /* 0x000000ffff157224 */ /* 0x000fe400078e0012 */
[----:B------:R-:W-:-:S07]  /*8d30*/  IMAD.MOV.U32 R20, RZ, RZ, R19 ;  /* 0x000000ffff147224 */ /* 0x000fce00078e0013 */
.L_x_8979:
[----:B------:R-:W-:Y:S05]  /*8d40*/  BSYNC.RECONVERGENT B0 ;  /* 0x0000000000007941 */ /* 0x000fea0003800200 */
.L_x_8977:
        /* <DEDUP_REMOVED lines=9> */
.L_x_8981:
[----:B------:R-:W-:Y:S01]  /*8de0*/  IMAD.MOV.U32 R19, RZ, RZ, R22 ;  /* 0x000000ffff137224 */ /* 0x000fe200078e0016 */
[----:B------:R-:W-:Y:S01]  /*8df0*/  MOV R18, R25 ;  /* 0x0000001900127202 */ /* 0x000fe20000000f00 */
[----:B------:R-:W-:Y:S02]  /*8e00*/  IMAD.MOV.U32 R22, RZ, RZ, R21 ;  /* 0x000000ffff167224 */ /* 0x000fe400078e0015 */
[----:B------:R-:W-:-:S07]  /*8e10*/  IMAD.MOV.U32 R25, RZ, RZ, R20 ;  /* 0x000000ffff197224 */ /* 0x000fce00078e0014 */
.L_x_8982:
[----:B------:R-:W-:Y:S05]  /*8e20*/  BSYNC.RECONVERGENT B0 ;  /* 0x0000000000007941 */ /* 0x000fea0003800200 */
.L_x_8980:
        /* <DEDUP_REMOVED lines=9> */
.L_x_8984:
[----:B------:R-:W-:Y:S01]  /*8ec0*/  IMAD.MOV.U32 R20, RZ, RZ, R29 ;  /* 0x000000ffff147224 */ /* 0x000fe200078e001d */
[----:B------:R-:W-:Y:S01]  /*8ed0*/  MOV R23, R26 ;  /* 0x0000001a00177202 */ /* 0x000fe20000000f00 */
[----:B------:R-:W-:Y:S02]  /*8ee0*/  IMAD.MOV.U32 R29, RZ, RZ, R22 ;  /* 0x000000ffff1d7224 */ /* 0x000fe400078e0016 */
[----:B------:R-:W-:-:S07]  /*8ef0*/  IMAD.MOV.U32 R26, RZ, RZ, R25 ;  /* 0x000000ffff1a7224 */ /* 0x000fce00078e0019 */
.L_x_8985:
[----:B------:R-:W-:Y:S05]  /*8f00*/  BSYNC.RECONVERGENT B0 ;  /* 0x0000000000007941 */ /* 0x000fea0003800200 */
.L_x_8983:
        /* <DEDUP_REMOVED lines=9> */
.L_x_8987:
[----:B------:R-:W-:Y:S01]  /*8fa0*/  IMAD.MOV.U32 R27, RZ, RZ, R30 ;  /* 0x000000ffff1b7224 */ /* 0x000fe200078e001e */
[----:B------:R-:W-:Y:S01]  /*8fb0*/  MOV R24, R33 ;  /* 0x0000002100187202 */ /* 0x000fe20000000f00 */
[----:B------:R-:W-:Y:S02]  /*8fc0*/  IMAD.MOV.U32 R30, RZ, RZ, R29 ;  /* 0x000000ffff1e7224 */ /* 0x000fe400078e001d */
[----:B------:R-:W-:-:S07]  /*8fd0*/  IMAD.MOV.U32 R33, RZ, RZ, R26 ;  /* 0x000000ffff217224 */ /* 0x000fce00078e001a */
.L_x_8988:
[----:B------:R-:W-:Y:S05]  /*8fe0*/  BSYNC.RECONVERGENT B0 ;  /* 0x0000000000007941 */ /* 0x000fea0003800200 */
.L_x_8986:
        /* <DEDUP_REMOVED lines=9> */
.L_x_8990:
[----:B------:R-:W-:Y:S01]  /*9080*/  IMAD.MOV.U32 R28, RZ, RZ, R35 ;  /* 0x000000ffff1c7224 */ /* 0x000fe200078e0023 */
[----:B------:R-:W-:Y:S01]  /*9090*/  MOV R31, R34 ;  /* 0x00000022001f7202 */ /* 0x000fe20000000f00 */
[----:B------:R-:W-:Y:S02]  /*90a0*/  IMAD.MOV.U32 R35, RZ, RZ, R30 ;  /* 0x000000ffff237224 */ /* 0x000fe400078e001e */
[----:B------:R-:W-:-:S07]  /*90b0*/  IMAD.MOV.U32 R34, RZ, RZ, R33 ;  /* 0x000000ffff227224 */ /* 0x000fce00078e0021 */
.L_x_8991:
[----:B------:R-:W-:Y:S05]  /*90c0*/  BSYNC.RECONVERGENT B0 ;  /* 0x0000000000007941 */ /* 0x000fea0003800200 */
.L_x_8989:
        /* <DEDUP_REMOVED lines=9> */
.L_x_8993:
[----:B------:R-:W-:Y:S01]  /*9160*/  IMAD.MOV.U32 R33, RZ, RZ, R36 ;  /* 0x000000ffff217224 */ /* 0x000fe200078e0024 */
[----:B------:R-:W-:Y:S01]  /*9170*/  MOV R32, R37 ;  /* 0x0000002500207202 */ /* 0x000fe20000000f00 */
[----:B------:R-:W-:Y:S02]  /*9180*/  IMAD.MOV.U32 R36, RZ, RZ, R35 ;  /* 0x000000ffff247224 */ /* 0x000fe400078e0023 */
[----:B------:R-:W-:-:S07]  /*9190*/  IMAD.MOV.U32 R37, RZ, RZ, R34 ;  /* 0x000000ffff257224 */ /* 0x000fce00078e0022 */
.L_x_8994:
[----:B------:R-:W-:Y:S05]  /*91a0*/  BSYNC.RECONVERGENT B0 ;  /* 0x0000000000007941 */ /* 0x000fea0003800200 */
.L_x_8992:
        /* <DEDUP_REMOVED lines=9> */
.L_x_8996:
[----:B------:R-:W-:Y:S01]  /*9240*/  IMAD.MOV.U32 R46, RZ, RZ, R39 ;  /* 0x000000ffff2e7224 */ /* 0x000fe200078e0027 */
[----:B------:R-:W-:Y:S01]  /*9250*/  MOV R47, R38 ;  /* 0x00000026002f7202 */ /* 0x000fe20000000f00 */
[----:B------:R-:W-:Y:S02]  /*9260*/  IMAD.MOV.U32 R39, RZ, RZ, R36 ;  /* 0x000000ffff277224 */ /* 0x000fe400078e0024 */
[----:B------:R-:W-:-:S07]  /*9270*/  IMAD.MOV.U32 R38, RZ, RZ, R37 ;  /* 0x000000ffff267224 */ /* 0x000fce00078e0025 */
.L_x_8997:
[----:B------:R-:W-:Y:S05]  /*9280*/  BSYNC.RECONVERGENT B0 ;  /* 0x0000000000007941 */ /* 0x000fea0003800200 */
.L_x_8995:
        /* <DEDUP_REMOVED lines=9> */
.L_x_8999:
[----:B------:R-:W-:Y:S01]  /*9320*/  IMAD.MOV.U32 R49, RZ, RZ, R40 ;  /* 0x000000ffff317224 */ /* 0x000fe200078e0028 */
[----:B------:R-:W-:Y:S01]  /*9330*/  MOV R48, R41 ;  /* 0x0000002900307202 */ /* 0x000fe20000000f00 */
[----:B------:R-:W-:Y:S02]  /*9340*/  IMAD.MOV.U32 R40, RZ, RZ, R39 ;  /* 0x000000ffff287224 */ /* 0x000fe400078e0027 */
[----:B------:R-:W-:-:S07]  /*9350*/  IMAD.MOV.U32 R41, RZ, RZ, R38 ;  /* 0x000000ffff297224 */ /* 0x000fce00078e0026 */
.L_x_9000:
[----:B------:R-:W-:Y:S05]  /*9360*/  BSYNC.RECONVERGENT B0 ;  /* 0x0000000000007941 */ /* 0x000fea0003800200 */
.L_x_8998:
        /* <DEDUP_REMOVED lines=9> */
.L_x_9002:
[----:B------:R-:W-:Y:S01]  /*9400*/  IMAD.MOV.U32 R50, RZ, RZ, R43 ;  /* 0x000000ffff327224 */ /* 0x000fe200078e002b */
[----:B------:R-:W-:Y:S01]  /*9410*/  MOV R51, R42 ;  /* 0x0000002a00337202 */ /* 0x000fe20000000f00 */
[----:B------:R-:W-:Y:S02]  /*9420*/  IMAD.MOV.U32 R43, RZ, RZ, R40 ;  /* 0x000000ffff2b7224 */ /* 0x000fe400078e0028 */
[----:B------:R-:W-:-:S07]  /*9430*/  IMAD.MOV.U32 R42, RZ, RZ, R41 ;  /* 0x000000ffff2a7224 */ /* 0x000fce00078e0029 */
.L_x_9003:
[----:B------:R-:W-:Y:S05]  /*9440*/  BSYNC.RECONVERGENT B0 ;  /* 0x0000000000007941 */ /* 0x000fea0003800200 */
.L_x_9001:
        /* <DEDUP_REMOVED lines=9> */
.L_x_9005:
[----:B------:R-:W-:Y:S01]  /*94e0*/  IMAD.MOV.U32 R53, RZ, RZ, R44 ;  /* 0x000000ffff357224 */ /* 0x000fe200078e002c */
[----:B------:R-:W-:Y:S01]  /*94f0*/  MOV R52, R45 ;  /* 0x0000002d00347202 */ /* 0x000fe20000000f00 */
[----:B------:R-:W-:Y:S02]  /*9500*/  IMAD.MOV.U32 R44, RZ, RZ, R43 ;  /* 0x000000ffff2c7224 */ /* 0x000fe400078e002b */
[----:B------:R-:W-:-:S07]  /*9510*/  IMAD.MOV.U32 R45, RZ, RZ, R42 ;  /* 0x000000ffff2d7224 */ /* 0x000fce00078e002a */
.L_x_9006:
[----:B------:R-:W-:Y:S05]  /*9520*/  BSYNC.RECONVERGENT B0 ;  /* 0x0000000000007941 */ /* 0x000fea0003800200 */
.L_x_9004:
        /* <DEDUP_REMOVED lines=9> */
.L_x_9008:
[----:B------:R-:W-:Y:S01]  /*95c0*/  IMAD.MOV.U32 R58, RZ, RZ, R55 ;  /* 0x000000ffff3a7224 */ /* 0x000fe200078e0037 */
[----:B------:R-:W-:Y:S01]  /*95d0*/  MOV R59, R54 ;  /* 0x00000036003b7202 */ /* 0x000fe20000000f00 */
[----:B------:R-:W-:Y:S02]  /*95e0*/  IMAD.MOV.U32 R55, RZ, RZ, R44 ;  /* 0x000000ffff377224 */ /* 0x000fe400078e002c */
[----:B------:R-:W-:-:S07]  /*95f0*/  IMAD.MOV.U32 R54, RZ, RZ, R45 ;  /* 0x000000ffff367224 */ /* 0x000fce00078e002d */
.L_x_9009:
[----:B------:R-:W-:Y:S05]  /*9600*/  BSYNC.RECONVERGENT B0 ;  /* 0x0000000000007941 */ /* 0x000fea0003800200 */
.L_x_9007:
        /* <DEDUP_REMOVED lines=9> */
.L_x_9011:
[----:B------:R-:W-:Y:S01]  /*96a0*/  IMAD.MOV.U32 R60, RZ, RZ, R56 ;  /* 0x000000ffff3c7224 */ /* 0x000fe200078e0038 */
[----:B------:R-:W-:Y:S01]  /*96b0*/  MOV R61, R57 ;  /* 0x00000039003d7202 */ /* 0x000fe20000000f00 */
[----:B------:R-:W-:Y:S02]  /*96c0*/  IMAD.MOV.U32 R56, RZ, RZ, R55 ;  /* 0x000000ffff387224 */ /* 0x000fe400078e0037 */
[----:B------:R-:W-:-:S07]  /*96d0*/  IMAD.MOV.U32 R57, RZ, RZ, R54 ;  /* 0x000000ffff397224 */ /* 0x000fce00078e0036 */
.L_x_9012:
[----:B------:R-:W-:Y:S05]  /*96e0*/  BSYNC.RECONVERGENT B0 ;  /* 0x0000000000007941 */ /* 0x000fea0003800200 */
.L_x_9010:
        /* <DEDUP_REMOVED lines=9> */
.L_x_9014:
[----:B------:R-:W-:Y:S01]  /*9780*/  IMAD.MOV.U32 R21, RZ, RZ, R62 ;  /* 0x000000ffff157224 */ /* 0x000fe200078e003e */
[----:B------:R-:W-:Y:S01]  /*9790*/  MOV R22, R63 ;  /* 0x0000003f00167202 */ /* 0x000fe20000000f00 */
[----:B------:R-:W-:Y:S02]  /*97a0*/  IMAD.MOV.U32 R62, RZ, RZ, R56 ;  /* 0x000000ffff3e7224 */ /* 0x000fe400078e0038 */
[----:B------:R-:W-:-:S07]  /*97b0*/  IMAD.MOV.U32 R63, RZ, RZ, R57 ;  /* 0x000000ffff3f7224 */ /* 0x000fce00078e0039 */
.L_x_9015:
[----:B------:R-:W-:Y:S05]  /*97c0*/  BSYNC.RECONVERGENT B0 ;  /* 0x0000000000007941 */ /* 0x000fea0003800200 */
.L_x_9013:
        /* <DEDUP_REMOVED lines=9> */
.L_x_9017:
[----:B------:R-:W-:Y:S01]  /*9860*/  IMAD.MOV.U32 R26, RZ, RZ, R73 ;  /* 0x000000ffff1a7224 */ /* 0x000fe200078e0049 */
[----:B------:R-:W-:Y:S01]  /*9870*/  MOV R25, R72 ;  /* 0x0000004800197202 */ /* 0x000fe20000000f00 */
[----:B------:R-:W-:Y:S02]  /*9880*/  IMAD.MOV.U32 R73, RZ, RZ, R62 ;  /* 0x000000ffff497224 */ /* 0x000fe400078e003e */
[----:B------:R-:W-:-:S07]  /*9890*/  IMAD.MOV.U32 R72, RZ, RZ, R63 ;  /* 0x000000ffff487224 */ /* 0x000fce00078e003f */
.L_x_9018:
[----:B------:R-:W-:Y:S05]  /*98a0*/  BSYNC.RECONVERGENT B0 ;  /* 0x0000000000007941 */ /* 0x000fea0003800200 */
.L_x_9016:
        /* <DEDUP_REMOVED lines=11> */
.L_x_9020:
[----:B------:R-:W-:Y:S01]  /*9960*/  IMAD.MOV.U32 R29, RZ, RZ, R6 ;  /* 0x000000ffff1d7224 */ /* 0x000fe200078e0006 */
[----:B------:R-:W-:Y:S01]  /*9970*/  MOV R30, R7 ;  /* 0x00000007001e7202 */ /* 0x000fe20000000f00 */
[----:B------:R-:W-:Y:S02]  /*9980*/  IMAD.MOV.U32 R6, RZ, RZ, R9 ;  /* 0x000000ffff067224 */ /* 0x000fe400078e0009 */
[----:B-----5:R-:W-:-:S07]  /*9990*/  IMAD.MOV.U32 R7, RZ, RZ, R8 ;  /* 0x000000ffff077224 */ /* 0x020fce00078e0008 */
.L_x_9021:
[----:B------:R-:W-:Y:S05]  /*99a0*/  BSYNC.RECONVERGENT B0 ;  /* 0x0000000000007941 */ /* 0x000fea0003800200 */
.L_x_9019:
        /* <DEDUP_REMOVED lines=9> */
.L_x_9023:
[----:B------:R-:W-:Y:S01]  /*9a40*/  IMAD.MOV.U32 R8, RZ, RZ, R3 ;  /* 0x000000ffff087224 */ /* 0x000fe200078e0003 */
[----:B------:R-:W-:Y:S01]  /*9a50*/  MOV R9, R2 ;  /* 0x0000000200097202 */ /* 0x000fe20000000f00 */
[----:B------:R-:W-:Y:S02]  /*9a60*/  IMAD.MOV.U32 R3, RZ, RZ, R6 ;  /* 0x000000ffff037224 */ /* 0x000fe400078e0006 */
[----:B------:R-:W-:-:S07]  /*9a70*/  IMAD.MOV.U32 R2, RZ, RZ, R7 ;  /* 0x000000ffff027224 */ /* 0x000fce00078e0007 */
.L_x_9024:
[----:B------:R-:W-:Y:S05]  /*9a80*/  BSYNC.RECONVERGENT B0 ;  /* 0x0000000000007941 */ /* 0x000fea0003800200 */
.L_x_9022:
        /* <DEDUP_REMOVED lines=9> */
.L_x_9026:
[----:B------:R-:W-:Y:S01]  /*9b20*/  IMAD.MOV.U32 R7, RZ, RZ, R4 ;  /* 0x000000ffff077224 */ /* 0x000fe200078e0004 */
[----:B------:R-:W-:Y:S01]  /*9b30*/  MOV R6, R5 ;  /* 0x0000000500067202 */ /* 0x000fe20000000f00 */
[----:B------:R-:W-:Y:S02]  /*9b40*/  IMAD.MOV.U32 R4, RZ, RZ, R3 ;  /* 0x000000ffff047224 */ /* 0x000fe400078e0003 */
[----:B------:R-:W-:-:S07]  /*9b50*/  IMAD.MOV.U32 R5, RZ, RZ, R2 ;  /* 0x000000ffff057224 */ /* 0x000fce00078e0002 */
.L_x_9027:
[----:B------:R-:W-:Y:S05]  /*9b60*/  BSYNC.RECONVERGENT B0 ;  /* 0x0000000000007941 */ /* 0x000fea0003800200 */
.L_x_9025:
        /* <DEDUP_REMOVED lines=9> */
.L_x_9029:
[----:B------:R-:W-:Y:S01]  /*9c00*/  IMAD.MOV.U32 R2, RZ, RZ, R15 ;  /* 0x000000ffff027224 */ /* 0x000fe200078e000f */
[----:B------:R-:W-:Y:S01]  /*9c10*/  MOV R3, R14 ;  /* 0x0000000e00037202 */ /* 0x000fe20000000f00 */
[----:B------:R-:W-:Y:S02]  /*9c20*/  IMAD.MOV.U32 R15, RZ, RZ, R4 ;  /* 0x000000ffff0f7224 */ /* 0x000fe400078e0004 */
[----:B------:R-:W-:-:S07]  /*9c30*/  IMAD.MOV.U32 R14, RZ, RZ, R5 ;  /* 0x000000ffff0e7224 */ /* 0x000fce00078e0005 */
.L_x_9030:
[----:B------:R-:W-:Y:S05]  /*9c40*/  BSYNC.RECONVERGENT B0 ;  /* 0x0000000000007941 */ /* 0x000fea0003800200 */
.L_x_9028:
        /* <DEDUP_REMOVED lines=9> */
.L_x_9032:
[----:B------:R-:W-:Y:S01]  /*9ce0*/  IMAD.MOV.U32 R5, RZ, RZ, R16 ;  /* 0x000000ffff057224 */ /* 0x000fe200078e0010 */
[----:B------:R-:W-:Y:S01]  /*9cf0*/  MOV R4, R17 ;  /* 0x0000001100047202 */ /* 0x000fe20000000f00 */
[----:B------:R-:W-:Y:S02]  /*9d00*/  IMAD.MOV.U32 R16, RZ, RZ, R15 ;  /* 0x000000ffff107224 */ /* 0x000fe400078e000f */
[----:B------:R-:W-:-:S07]  /*9d10*/  IMAD.MOV.U32 R17, RZ, RZ, R14 ;  /* 0x000000ffff117224 */ /* 0x000fce00078e000e */
.L_x_9033:
[----:B------:R-:W-:Y:S05]  /*9d20*/  BSYNC.RECONVERGENT B0 ;  /* 0x0000000000007941 */ /* 0x000fea0003800200 */
.L_x_9031:
        /* <DEDUP_REMOVED lines=9> */
.L_x_9035:
[----:B------:R-:W-:Y:S01]  /*9dc0*/  IMAD.MOV.U32 R34, RZ, RZ, R19 ;  /* 0x000000ffff227224 */ /* 0x000fe200078e0013 */
[----:B------:R-:W-:Y:S01]  /*9dd0*/  MOV R35, R18 ;  /* 0x0000001200237202 */ /* 0x000fe20000000f00 */
[----:B------:R-:W-:Y:S02]  /*9de0*/  IMAD.MOV.U32 R19, RZ, RZ, R16 ;  /* 0x000000ffff137224 */ /* 0x000fe400078e0010 */
[----:B------:R-:W-:-:S07]  /*9df0*/  IMAD.MOV.U32 R18, RZ, RZ, R17 ;  /* 0x000000ffff127224 */ /* 0x000fce00078e0011 */
.L_x_9036:
[----:B------:R-:W-:Y:S05]  /*9e00*/  BSYNC.RECONVERGENT B0 ;  /* 0x0000000000007941 */ /* 0x000fea0003800200 */
.L_x_9034:
        /* <DEDUP_REMOVED lines=9> */
.L_x_9038:
[----:B------:R-:W-:Y:S01]  /*9ea0*/  IMAD.MOV.U32 R37, RZ, RZ, R20 ;  /* 0x000000ffff257224 */ /* 0x000fe200078e0014 */
[----:B------:R-:W-:Y:S01]  /*9eb0*/  MOV R36, R23 ;  /* 0x0000001700247202 */ /* 0x000fe20000000f00 */
[----:B------:R-:W-:Y:S02]  /*9ec0*/  IMAD.MOV.U32 R20, RZ, RZ, R19 ;  /* 0x000000ffff147224 */ /* 0x000fe400078e0013 */
[----:B------:R-:W-:-:S07]  /*9ed0*/  IMAD.MOV.U32 R23, RZ, RZ, R18 ;  /* 0x000000ffff177224 */ /* 0x000fce00078e0012 */
.L_x_9039:
[----:B------:R-:W-:Y:S05]  /*9ee0*/  BSYNC.RECONVERGENT B0 ;  /* 0x0000000000007941 */ /* 0x000fea0003800200 */
.L_x_9037:
        /* <DEDUP_REMOVED lines=9> */
.L_x_9041:
[----:B------:R-:W-:Y:S01]  /*9f80*/  IMAD.MOV.U32 R38, RZ, RZ, R27 ;  /* 0x000000ffff267224 */ /* 0x000fe200078e001b */
[----:B------:R-:W-:Y:S01]  /*9f90*/  MOV R39, R24 ;  /* 0x0000001800277202 */ /* 0x000fe20000000f00 */
[----:B------:R-:W-:Y:S02]  /*9fa0*/  IMAD.MOV.U32 R27, RZ, RZ, R20 ;  /* 0x000000ffff1b7224 */ /* 0x000fe400078e0014 */
[----:B------:R-:W-:-:S07]  /*9fb0*/  IMAD.MOV.U32 R24, RZ, RZ, R23 ;  /* 0x000000ffff187224 */ /* 0x000fce00078e0017 */
.L_x_9042:
[----:B------:R-:W-:Y:S05]  /*9fc0*/  BSYNC.RECONVERGENT B0 ;  /* 0x0000000000007941 */ /* 0x000fea0003800200 */
.L_x_9040:
        /* <DEDUP_REMOVED lines=9> */
.L_x_9044:
[----:B------:R-:W-:Y:S01]  /*a060*/  IMAD.MOV.U32 R41, RZ, RZ, R28 ;  /* 0x000000ffff297224 */ /* 0x000fe200078e001c */
[----:B------:R-:W-:Y:S01]  /*a070*/  MOV R40, R31 ;  /* 0x0000001f00287202 */ /* 0x000fe20000000f00 */
[----:B------:R-:W-:Y:S02]  /*a080*/  IMAD.MOV.U32 R28, RZ, RZ, R27 ;  /* 0x000000ffff1c7224 */ /* 0x000fe400078e001b */
[----:B------:R-:W-:-:S07]  /*a090*/  IMAD.MOV.U32 R31, RZ, RZ, R24 ;  /* 0x000000ffff1f7224 */ /* 0x000fce00078e0018 */
.L_x_9045:
[----:B------:R-:W-:Y:S05]  /*a0a0*/  BSYNC.RECONVERGENT B0 ;  /* 0x0000000000007941 */ /* 0x000fea0003800200 */
.L_x_9043:
        /* <DEDUP_REMOVED lines=9> */
.L_x_9047:
[----:B------:R-:W-:Y:S01]  /*a140*/  IMAD.MOV.U32 R42, RZ, RZ, R33 ;  /* 0x000000ffff2a7224 */ /* 0x000fe200078e0021 */
[----:B------:R-:W-:Y:S01]  /*a150*/  MOV R43, R32 ;  /* 0x00000020002b7202 */ /* 0x000fe20000000f00 */
[----:B------:R-:W-:Y:S02]  /*a160*/  IMAD.MOV.U32 R33, RZ, RZ, R28 ;  /* 0x000000ffff217224 */ /* 0x000fe400078e001c */
[----:B------:R-:W-:-:S07]  /*a170*/  IMAD.MOV.U32 R32, RZ, RZ, R31 ;  /* 0x000000ffff207224 */ /* 0x000fce00078e001f */
.L_x_9048:
[----:B------:R-:W-:Y:S05]  /*a180*/  BSYNC.RECONVERGENT B0 ;  /* 0x0000000000007941 */ /* 0x000fea0003800200 */
.L_x_9046:
        /* <DEDUP_REMOVED lines=9> */
.L_x_9050:
[----:B------:R-:W-:Y:S01]  /*a220*/  IMAD.MOV.U32 R45, RZ, RZ, R46 ;  /* 0x000000ffff2d7224 */ /* 0x000fe200078e002e */
[----:B------:R-:W-:Y:S01]  /*a230*/  MOV R44, R47 ;  /* 0x0000002f002c7202 */ /* 0x000fe20000000f00 */
[----:B------:R-:W-:Y:S02]  /*a240*/  IMAD.MOV.U32 R46, RZ, RZ, R33 ;  /* 0x000000ffff2e7224 */ /* 0x000fe400078e0021 */
[----:B------:R-:W-:-:S07]  /*a250*/  IMAD.MOV.U32 R47, RZ, RZ, R32 ;  /* 0x000000ffff2f7224 */ /* 0x000fce00078e0020 */
.L_x_9051:
[----:B------:R-:W-:Y:S05]  /*a260*/  BSYNC.RECONVERGENT B0 ;  /* 0x0000000000007941 */ /* 0x000fea0003800200 */
.L_x_9049:
        /* <DEDUP_REMOVED lines=9> */
.L_x_9053:
[----:B------:R-:W-:Y:S01]  /*a300*/  IMAD.MOV.U32 R54, RZ, RZ, R49 ;  /* 0x000000ffff367224 */ /* 0x000fe200078e0031 */
[----:B------:R-:W-:Y:S01]  /*a310*/  MOV R55, R48 ;  /* 0x0000003000377202 */ /* 0x000fe20000000f00 */
[----:B------:R-:W-:Y:S02]  /*a320*/  IMAD.MOV.U32 R49, RZ, RZ, R46 ;  /* 0x000000ffff317224 */ /* 0x000fe400078e002e */
[----:B------:R-:W-:-:S07]  /*a330*/  IMAD.MOV.U32 R48, RZ, RZ, R47 ;  /* 0x000000ffff307224 */ /* 0x000fce00078e002f */
.L_x_9054:
[----:B------:R-:W-:Y:S05]  /*a340*/  BSYNC.RECONVERGENT B0 ;  /* 0x0000000000007941 */ /* 0x000fea0003800200 */
.L_x_9052:
        /* <DEDUP_REMOVED lines=9> */
.L_x_9056:
[----:B------:R-:W-:Y:S01]  /*a3e0*/  IMAD.MOV.U32 R56, RZ, RZ, R50 ;  /* 0x000000ffff387224 */ /* 0x000fe200078e0032 */
[----:B------:R-:W-:Y:S01]  /*a3f0*/  MOV R57, R51 ;  /* 0x0000003300397202 */ /* 0x000fe20000000f00 */
[----:B------:R-:W-:Y:S02]  /*a400*/  IMAD.MOV.U32 R50, RZ, RZ, R49 ;  /* 0x000000ffff327224 */ /* 0x000fe400078e0031 */
[----:B------:R-:W-:-:S07]  /*a410*/  IMAD.MOV.U32 R51, RZ, RZ, R48 ;  /* 0x000000ffff337224 */ /* 0x000fce00078e0030 */
.L_x_9057:
[----:B------:R-:W-:Y:S05]  /*a420*/  BSYNC.RECONVERGENT B0 ;  /* 0x0000000000007941 */ /* 0x000fea0003800200 */
.L_x_9055:
        /* <DEDUP_REMOVED lines=9> */
.L_x_9059:
[----:B------:R-:W-:Y:S01]  /*a4c0*/  IMAD.MOV.U32 R33, RZ, RZ, R53 ;  /* 0x000000ffff217224 */ /* 0x000fe200078e0035 */
[----:B------:R-:W-:Y:S01]  /*a4d0*/  MOV R24, R52 ;  /* 0x0000003400187202 */ /* 0x000fe20000000f00 */
[----:B------:R-:W-:Y:S02]  /*a4e0*/  IMAD.MOV.U32 R53, RZ, RZ, R50 ;  /* 0x000000ffff357224 */ /* 0x000fe400078e0032 */
[----:B------:R-:W-:-:S07]  /*a4f0*/  IMAD.MOV.U32 R52, RZ, RZ, R51 ;  /* 0x000000ffff347224 */ /* 0x000fce00078e0033 */
.L_x_9060:
[----:B------:R-:W-:Y:S05]  /*a500*/  BSYNC.RECONVERGENT B0 ;  /* 0x0000000000007941 */ /* 0x000fea0003800200 */
.L_x_9058:
        /* <DEDUP_REMOVED lines=9> */
.L_x_9062:
[----:B------:R-:W-:Y:S01]  /*a5a0*/  IMAD.MOV.U32 R20, RZ, RZ, R58 ;  /* 0x000000ffff147224 */ /* 0x000fe200078e003a */
[----:B------:R-:W-:Y:S01]  /*a5b0*/  MOV R23, R59 ;  /* 0x0000003b00177202 */ /* 0x000fe20000000f00 */
[----:B------:R-:W-:Y:S02]  /*a5c0*/  IMAD.MOV.U32 R58, RZ, RZ, R53 ;  /* 0x000000ffff3a7224 */ /* 0x000fe400078e0035 */
[----:B------:R-:W-:-:S07]  /*a5d0*/  IMAD.MOV.U32 R59, RZ, RZ, R52 ;  /* 0x000000ffff3b7224 */ /* 0x000fce00078e0034 */
.L_x_9063:
[----:B------:R-:W-:Y:S05]  /*a5e0*/  BSYNC.RECONVERGENT B0 ;  /* 0x0000000000007941 */ /* 0x000fea0003800200 */
.L_x_9061:
        /* <DEDUP_REMOVED lines=9> */
.L_x_9065:
[----:B------:R-:W-:Y:S01]  /*a680*/  IMAD.MOV.U32 R19, RZ, RZ, R60 ;  /* 0x000000ffff137224 */ /* 0x000fe200078e003c */
[----:B------:R-:W-:Y:S01]  /*a690*/  MOV R16, R61 ;  /* 0x0000003d00107202 */ /* 0x000fe20000000f00 */
[----:B------:R-:W-:Y:S02]  /*a6a0*/  IMAD.MOV.U32 R60, RZ, RZ, R58 ;  /* 0x000000ffff3c7224 */ /* 0x000fe400078e003a */
[----:B------:R-:W-:-:S07]  /*a6b0*/  IMAD.MOV.U32 R61, RZ, RZ, R59 ;  /* 0x000000ffff3d7224 */ /* 0x000fce00078e003b */
.L_x_9066:
[----:B------:R-:W-:Y:S05]  /*a6c0*/  BSYNC.RECONVERGENT B0 ;  /* 0x0000000000007941 */ /* 0x000fea0003800200 */
.L_x_9064:
        /* <DEDUP_REMOVED lines=9> */
.L_x_9068:
[----:B------:R-:W-:Y:S01]  /*a760*/  IMAD.MOV.U32 R14, RZ, RZ, R21 ;  /* 0x000000ffff0e7224 */ /* 0x000fe200078e0015 */
[----:B------:R-:W-:Y:S01]  /*a770*/  MOV R15, R22 ;  /* 0x00000016000f7202 */ /* 0x000fe20000000f00 */
[----:B------:R-:W-:Y:S02]  /*a780*/  IMAD.MOV.U32 R21, RZ, RZ, R60 ;  /* 0x000000ffff157224 */ /* 0x000fe400078e003c */
[----:B------:R-:W-:-:S07]  /*a790*/  IMAD.MOV.U32 R22, RZ, RZ, R61 ;  /* 0x000000ffff167224 */ /* 0x000fce00078e003d */
.L_x_9069:
[----:B------:R-:W-:Y:S05]  /*a7a0*/  BSYNC.RECONVERGENT B0 ;  /* 0x0000000000007941 */ /* 0x000fea0003800200 */
.L_x_9067:
        /* <DEDUP_REMOVED lines=9> */
.L_x_9071:
[----:B------:R-:W-:Y:S01]  /*a840*/  IMAD.MOV.U32 R17, RZ, RZ, R26 ;  /* 0x000000ffff117224 */ /* 0x000fe200078e001a */
[----:B------:R-:W-:Y:S01]  /*a850*/  MOV R18, R25 ;  /* 0x0000001900127202 */ /* 0x000fe20000000f00 */
[----:B------:R-:W-:Y:S02]  /*a860*/  IMAD.MOV.U32 R26, RZ, RZ, R21 ;  /* 0x000000ffff1a7224 */ /* 0x000fe400078e0015 */
[----:B------:R-:W-:-:S07]  /*a870*/  IMAD.MOV.U32 R25, RZ, RZ, R22 ;  /* 0x000000ffff197224 */ /* 0x000fce00078e0016 */
.L_x_9072:
[----:B------:R-:W-:Y:S05]  /*a880*/  BSYNC.RECONVERGENT B0 ;  /* 0x0000000000007941 */ /* 0x000fea0003800200 */
.L_x_9070:
        /* <DEDUP_REMOVED lines=9> */
.L_x_9074:
[----:B------:R-:W-:Y:S01]  /*a920*/  IMAD.MOV.U32 R22, RZ, RZ, R73 ;  /* 0x000000ffff167224 */ /* 0x000fe200078e0049 */
[----:B------:R-:W-:Y:S01]  /*a930*/  MOV R21, R72 ;  /* 0x0000004800157202 */ /* 0x000fe20000000f00 */
[----:B------:R-:W-:Y:S02]  /*a940*/  IMAD.MOV.U32 R73, RZ, RZ, R26 ;  /* 0x000000ffff497224 */ /* 0x000fe400078e001a */
[----:B------:R-:W-:-:S07]  /*a950*/  IMAD.MOV.U32 R72, RZ, RZ, R25 ;  /* 0x000000ffff487224 */ /* 0x000fce00078e0019 */
.L_x_9075:
[----:B------:R-:W-:Y:S05]  /*a960*/  BSYNC.RECONVERGENT B0 ;  /* 0x0000000000007941 */ /* 0x000fea0003800200 */
.L_x_9073:
        /* <DEDUP_REMOVED lines=11> */
.L_x_9077:
[----:B------:R-:W-:Y:S01]  /*aa20*/  IMAD.MOV.U32 R26, RZ, RZ, R29 ;  /* 0x000000ffff1a7224 */ /* 0x000fe200078e001d */
[----:B------:R-:W-:Y:S01]  /*aa30*/  MOV R25, R30 ;  /* 0x0000001e00197202 */ /* 0x000fe20000000f00 */
[----:B------:R-:W-:Y:S02]  /*aa40*/  IMAD.MOV.U32 R29, RZ, RZ, R28 ;  /* 0x000000ffff1d7224 */ /* 0x000fe400078e001c */
[----:B-----5:R-:W-:-:S07]  /*aa50*/  IMAD.MOV.U32 R30, RZ, RZ, R27 ;  /* 0x000000ffff1e7224 */ /* 0x020fce00078e001b */
.L_x_9078:
[----:B------:R-:W-:Y:S05]  /*aa60*/  BSYNC.RECONVERGENT B0 ;  /* 0x0000000000007941 */ /* 0x000fea0003800200 */
.L_x_9076:
        /* <DEDUP_REMOVED lines=9> */
.L_x_9080:
[----:B------:R-:W-:Y:S01]  /*ab00*/  IMAD.MOV.U32 R27, RZ, RZ, R8 ;  /* 0x000000ffff1b7224 */ /* 0x000fe200078e0008 */
[----:B------:R-:W-:Y:S01]  /*ab10*/  MOV R28, R9 ;  /* 0x00000009001c7202 */ /* 0x000fe20000000f00 */
[----:B------:R-:W-:Y:S02]  /*ab20*/  IMAD.MOV.U32 R8, RZ, RZ, R29 ;  /* 0x000000ffff087224 */ /* 0x000fe400078e001d */
[----:B------:R-:W-:-:S07]  /*ab30*/  IMAD.MOV.U32 R9, RZ, RZ, R30 ;  /* 0x000000ffff097224 */ /* 0x000fce00078e001e */
.L_x_9081:
[----:B------:R-:W-:Y:S05]  /*ab40*/  BSYNC.RECONVERGENT B0 ;  /* 0x0000000000007941 */ /* 0x000fea0003800200 */
.L_x_9079:
        /* <DEDUP_REMOVED lines=9> */
.L_x_9083:
[----:B------:R-:W-:Y:S01]  /*abe0*/  IMAD.MOV.U32 R30, RZ, RZ, R7 ;  /* 0x000000ffff1e7224 */ /* 0x000fe200078e0007 */
[----:B------:R-:W-:Y:S01]  /*abf0*/  MOV R29, R6 ;  /* 0x00000006001d7202 */ /* 0x000fe20000000f00 */
[----:B------:R-:W-:Y:S02]  /*ac00*/  IMAD.MOV.U32 R7, RZ, RZ, R8 ;  /* 0x000000ffff077224 */ /* 0x000fe400078e0008 */
[----:B------:R-:W-:-:S07]  /*ac10*/  IMAD.MOV.U32 R6, RZ, RZ, R9 ;  /* 0x000000ffff067224 */ /* 0x000fce00078e0009 */
.L_x_9084:
[----:B------:R-:W-:Y:S05]  /*ac20*/  BSYNC.RECONVERGENT B0 ;  /* 0x0000000000007941 */ /* 0x000fea0003800200 */
.L_x_9082:
        /* <DEDUP_REMOVED lines=9> */
.L_x_9086:
[----:B------:R-:W-:Y:S01]  /*acc0*/  IMAD.MOV.U32 R31, RZ, RZ, R2 ;  /* 0x000000ffff1f7224 */ /* 0x000fe200078e0002 */
[----:B------:R-:W-:Y:S01]  /*acd0*/  MOV R32, R3 ;  /* 0x0000000300207202 */ /* 0x000fe20000000f00 */
[----:B------:R-:W-:Y:S02]  /*ace0*/  IMAD.MOV.U32 R2, RZ, RZ, R7 ;  /* 0x000000ffff027224 */ /* 0x000fe400078e0007 */
[----:B------:R-:W-:-:S07]  /*acf0*/  IMAD.MOV.U32 R3, RZ, RZ, R6 ;  /* 0x000000ffff037224 */ /* 0x000fce00078e0006 */
.L_x_9087:
[----:B------:R-:W-:Y:S05]  /*ad00*/  BSYNC.RECONVERGENT B0 ;  /* 0x0000000000007941 */ /* 0x000fea0003800200 */
.L_x_9085:
        /* <DEDUP_REMOVED lines=9> */
.L_x_9089:
[----:B------:R-:W-:Y:S01]  /*ada0*/  IMAD.MOV.U32 R6, RZ, RZ, R5 ;  /* 0x000000ffff067224 */ /* 0x000fe200078e0005 */
[----:B------:R-:W-:Y:S01]  /*adb0*/  MOV R7, R4 ;  /* 0x0000000400077202 */ /* 0x000fe20000000f00 */
[----:B------:R-:W-:Y:S02]  /*adc0*/  IMAD.MOV.U32 R5, RZ, RZ, R2 ;  /* 0x000000ffff057224 */ /* 0x000fe400078e0002 */
[----:B------:R-:W-:-:S07]  /*add0*/  IMAD.MOV.U32 R4, RZ, RZ, R3 ;  /* 0x000000ffff047224 */ /* 0x000fce00078e0003 */
.L_x_9090:
[----:B------:R-:W-:Y:S05]  /*ade0*/  BSYNC.RECONVERGENT B0 ;  /* 0x0000000000007941 */ /* 0x000fea0003800200 */
.L_x_9088:
        /* <DEDUP_REMOVED lines=9> */
.L_x_9092:
[----:B------:R-:W-:Y:S01]  /*ae80*/  IMAD.MOV.U32 R9, RZ, RZ, R34 ;  /* 0x000000ffff097224 */ /* 0x000fe200078e0022 */
[----:B------:R-:W-:Y:S01]  /*ae90*/  MOV R8, R35 ;  /* 0x0000002300087202 */ /* 0x000fe20000000f00 */
[----:B------:R-:W-:Y:S02]  /*aea0*/  IMAD.MOV.U32 R34, RZ, RZ, R5 ;  /* 0x000000ffff227224 */ /* 0x000fe400078e0005 */
[----:B------:R-:W-:-:S07]  /*aeb0*/  IMAD.MOV.U32 R35, RZ, RZ, R4 ;  /* 0x000000ffff237224 */ /* 0x000fce00078e0004 */
.L_x_9093:
[----:B------:R-:W-:Y:S05]  /*aec0*/  BSYNC.RECONVERGENT B0 ;  /* 0x0000000000007941 */ /* 0x000fea0003800200 */
.L_x_9091:
        /* <DEDUP_REMOVED lines=9> */
.L_x_9095:
[----:B------:R-:W-:Y:S01]  /*af60*/  IMAD.MOV.U32 R50, RZ, RZ, R37 ;  /* 0x000000ffff327224 */ /* 0x000fe200078e0025 */
[----:B------:R-:W-:Y:S01]  /*af70*/  MOV R51, R36 ;  /* 0x0000002400337202 */ /* 0x000fe20000000f00 */
[----:B------:R-:W-:Y:S02]  /*af80*/  IMAD.MOV.U32 R37, RZ, RZ, R34 ;  /* 0x000000ffff257224 */ /* 0x000fe400078e0022 */
[----:B------:R-:W-:-:S07]  /*af90*/  IMAD.MOV.U32 R36, RZ, RZ, R35 ;  /* 0x000000ffff247224 */ /* 0x000fce00078e0023 */
.L_x_9096:
[----:B------:R-:W-:Y:S05]  /*afa0*/  BSYNC.RECONVERGENT B0 ;  /* 0x0000000000007941 */ /* 0x000fea0003800200 */
.L_x_9094:
        /* <DEDUP_REMOVED lines=9> */
.L_x_9098:
[----:B------:R-:W-:Y:S01]  /*b040*/  IMAD.MOV.U32 R52, RZ, RZ, R38 ;  /* 0x000000ffff347224 */ /* 0x000fe200078e0026 */
[----:B------:R-:W-:Y:S01]  /*b050*/  MOV R53, R39 ;  /* 0x0000002700357202 */ /* 0x000fe20000000f00 */
[----:B------:R-:W-:Y:S02]  /*b060*/  IMAD.MOV.U32 R38, RZ, RZ, R37 ;  /* 0x000000ffff267224 */ /* 0x000fe400078e0025 */
[----:B------:R-:W-:-:S07]  /*b070*/  IMAD.MOV.U32 R39, RZ, RZ, R36 ;  /* 0x000000ffff277224 */ /* 0x000fce00078e0024 */
.L_x_9099:
[----:B------:R-:W-:Y:S05]  /*b080*/  BSYNC.RECONVERGENT B0 ;  /* 0x0000000000007941 */ /* 0x000fea0003800200 */
.L_x_9097:
        /* <DEDUP_REMOVED lines=9> */
.L_x_9101:
[----:B------:R-:W-:Y:S01]  /*b120*/  IMAD.MOV.U32 R5, RZ, RZ, R41 ;  /* 0x000000ffff057224 */ /* 0x000fe200078e0029 */
[----:B------:R-:W-:Y:S01]  /*b130*/  MOV R4, R40 ;  /* 0x0000002800047202 */ /* 0x000fe20000000f00 */
[----:B------:R-:W-:Y:S02]  /*b140*/  IMAD.MOV.U32 R41, RZ, RZ, R38 ;  /* 0x000000ffff297224 */ /* 0x000fe400078e0026 */
[----:B------:R-:W-:-:S07]  /*b150*/  IMAD.MOV.U32 R40, RZ, RZ, R39 ;  /* 0x000000ffff287224 */ /* 0x000fce00078e0027 */
.L_x_9102:
[----:B------:R-:W-:Y:S05]  /*b160*/  BSYNC.RECONVERGENT B0 ;  /* 0x0000000000007941 */ /* 0x000fea0003800200 */
.L_x_9100:
        /* <DEDUP_REMOVED lines=9> */
.L_x_9104:
[----:B------:R-:W-:Y:S01]  /*b200*/  IMAD.MOV.U32 R2, RZ, RZ, R42 ;  /* 0x000000ffff027224 */ /* 0x000fe200078e002a */
[----:B------:R-:W-:Y:S01]  /*b210*/  MOV R3, R43 ;  /* 0x0000002b00037202 */ /* 0x000fe20000000f00 */
[----:B------:R-:W-:Y:S02]  /*b220*/  IMAD.MOV.U32 R42, RZ, RZ, R41 ;  /* 0x000000ffff2a7224 */ /* 0x000fe400078e0029 */
[----:B------:R-:W-:-:S07]  /*b230*/  IMAD.MOV.U32 R43, RZ, RZ, R40 ;  /* 0x000000ffff2b7224 */ /* 0x000fce00078e0028 */
.L_x_9105:
[----:B------:R-:W-:Y:S05]  /*b240*/  BSYNC.RECONVERGENT B0 ;  /* 0x0000000000007941 */ /* 0x000fea0003800200 */
.L_x_9103:
        /* <DEDUP_REMOVED lines=9> */
.L_x_9107:
[----:B------:R-:W-:Y:S01]  /*b2e0*/  IMAD.MOV.U32 R49, RZ, RZ, R45 ;  /* 0x000000ffff317224 */ /* 0x000fe200078e002d */
[----:B------:R-:W-:Y:S01]  /*b2f0*/  MOV R48, R44 ;  /* 0x0000002c00307202 */ /* 0x000fe20000000f00 */
[----:B------:R-:W-:Y:S02]  /*b300*/  IMAD.MOV.U32 R45, RZ, RZ, R42 ;  /* 0x000000ffff2d7224 */ /* 0x000fe400078e002a */
[----:B------:R-:W-:-:S07]  /*b310*/  IMAD.MOV.U32 R44, RZ, RZ, R43 ;  /* 0x000000ffff2c7224 */ /* 0x000fce00078e002b */
.L_x_9108:
[----:B------:R-:W-:Y:S05]  /*b320*/  BSYNC.RECONVERGENT B0 ;  /* 0x0000000000007941 */ /* 0x000fea0003800200 */
.L_x_9106:
        /* <DEDUP_REMOVED lines=9> */
.L_x_9110:
[----:B------:R-:W-:Y:S01]  /*b3c0*/  IMAD.MOV.U32 R46, RZ, RZ, R54 ;  /* 0x000000ffff2e7224 */ /* 0x000fe200078e0036 */
[----:B------:R-:W-:Y:S01]  /*b3d0*/  MOV R47, R55 ;  /* 0x00000037002f7202 */ /* 0x000fe20000000f00 */
[----:B------:R-:W-:Y:S02]  /*b3e0*/  IMAD.MOV.U32 R54, RZ, RZ, R45 ;  /* 0x000000ffff367224 */ /* 0x000fe400078e002d */
[----:B------:R-:W-:-:S07]  /*b3f0*/  IMAD.MOV.U32 R55, RZ, RZ, R44 ;  /* 0x000000ffff377224 */ /* 0x000fce00078e002c */
.L_x_9111:
[----:B------:R-:W-:Y:S05]  /*b400*/  BSYNC.RECONVERGENT B0 ;  /* 0x0000000000007941 */ /* 0x000fea0003800200 */
.L_x_9109:
        /* <DEDUP_REMOVED lines=9> */
.L_x_9113:
[----:B------:R-:W-:Y:S01]  /*b4a0*/  IMAD.MOV.U32 R45, RZ, RZ, R56 ;  /* 0x000000ffff2d7224 */ /* 0x000fe200078e0038 */
[----:B------:R-:W-:Y:S01]  /*b4b0*/  MOV R44, R57 ;  /* 0x00000039002c7202 */ /* 0x000fe20000000f00 */
[----:B------:R-:W-:Y:S02]  /*b4c0*/  IMAD.MOV.U32 R56, RZ, RZ, R54 ;  /* 0x000000ffff387224 */ /* 0x000fe400078e0036 */
[----:B------:R-:W-:-:S07]  /*b4d0*/  IMAD.MOV.U32 R57, RZ, RZ, R55 ;  /* 0x000000ffff397224 */ /* 0x000fce00078e0037 */
.L_x_9114:
[----:B------:R-:W-:Y:S05]  /*b4e0*/  BSYNC.RECONVERGENT B0 ;  /* 0x0000000000007941 */ /* 0x000fea0003800200 */
.L_x_9112:
        /* <DEDUP_REMOVED lines=9> */
.L_x_9116:
[----:B------:R-:W-:Y:S01]  /*b580*/  MOV R42, R33 ;  /* 0x00000021002a7202 */ /* 0x000fe20000000f00 */
[----:B------:R-:W-:Y:S02]  /*b590*/  IMAD.MOV.U32 R43, RZ, RZ, R24 ;  /* 0x000000ffff2b7224 */ /* 0x000fe400078e0018 */
[----:B------:R-:W-:Y:S02]  /*b5a0*/  IMAD.MOV.U32 R33, RZ, RZ, R56 ;  /* 0x000000ffff217224 */ /* 0x000fe400078e0038 */
[----:B------:R-:W-:-:S07]  /*b5b0*/  IMAD.MOV.U32 R24, RZ, RZ, R57 ;  /* 0x000000ffff187224 */ /* 0x000fce00078e0039 */
.L_x_9117:
[----:B------:R-:W-:Y:S05]  /*b5c0*/  BSYNC.RECONVERGENT B0 ;  /* 0x0000000000007941 */ /* 0x000fea0003800200 */
.L_x_9115:
        /* <DEDUP_REMOVED lines=9> */
.L_x_9119:
[----:B------:R-:W-:Y:S02]  /*b660*/  IMAD.MOV.U32 R41, RZ, RZ, R20 ;  /* 0x000000ffff297224 */ /* 0x000fe400078e0014 */
[----:B------:R-:W-:Y:S02]  /*b670*/  IMAD.MOV.U32 R40, RZ, RZ, R23 ;  /* 0x000000ffff287224 */ /* 0x000fe400078e0017 */
[----:B------:R-:W-:Y:S02]  /*b680*/  IMAD.MOV.U32 R20, RZ, RZ, R33 ;  /* 0x000000ffff147224 */ /* 0x000fe400078e0021 */
[----:B------:R-:W-:-:S07]  /*b690*/  IMAD.MOV.U32 R23, RZ, RZ, R24 ;  /* 0x000000ffff177224 */ /* 0x000fce00078e0018 */
.L_x_9120:
[----:B------:R-:W-:Y:S05]  /*b6a0*/  BSYNC.RECONVERGENT B0 ;  /* 0x0000000000007941 */ /* 0x000fea0003800200 */
.L_x_9118:
        /* <DEDUP_REMOVED lines=9> */
.L_x_9122:
[----:B------:R-:W-:Y:S02]  /*b740*/  IMAD.MOV.U32 R38, RZ, RZ, R19 ;  /* 0x000000ffff267224 */ /* 0x000fe400078e0013 */
[----:B------:R-:W-:Y:S01]  /*b750*/  IMAD.MOV.U32 R39, RZ, RZ, R16 ;  /* 0x000000ffff277224 */ /* 0x000fe200078e0010 */
[----:B------:R-:W-:Y:S01]  /*b760*/  MOV R16, R23 ;  /* 0x0000001700107202 */ /* 0x000fe20000000f00 */
[----:B------:R-:W-:-:S07]  /*b770*/  IMAD.MOV.U32 R19, RZ, RZ, R20 ;  /* 0x000000ffff137224 */ /* 0x000fce00078e0014 */
.L_x_9123:
[----:B------:R-:W-:Y:S05]  /*b780*/  BSYNC.RECONVERGENT B0 ;  /* 0x0000000000007941 */ /* 0x000fea0003800200 */
.L_x_9121:
        /* <DEDUP_REMOVED lines=9> */
.L_x_9125:
[----:B------:R-:W-:Y:S01]  /*b820*/  IMAD.MOV.U32 R37, RZ, RZ, R14 ;  /* 0x000000ffff257224 */ /* 0x000fe200078e000e */
[----:B------:R-:W-:Y:S01]  /*b830*/  MOV R14, R19 ;  /* 0x00000013000e7202 */ /* 0x000fe20000000f00 */
[----:B------:R-:W-:Y:S02]  /*b840*/  IMAD.MOV.U32 R20, RZ, RZ, R15 ;  /* 0x000000ffff147224 */ /* 0x000fe400078e000f */
[----:B------:R-:W-:-:S07]  /*b850*/  IMAD.MOV.U32 R15, RZ, RZ, R16 ;  /* 0x000000ffff0f7224 */ /* 0x000fce00078e0010 */
.L_x_9126:
[----:B------:R-:W-:Y:S05]  /*b860*/  BSYNC.RECONVERGENT B0 ;  /* 0x0000000000007941 */ /* 0x000fea0003800200 */
.L_x_9124:
        /* <DEDUP_REMOVED lines=9> */
.L_x_9128:
[----:B------:R-:W-:Y:S01]  /*b900*/  IMAD.MOV.U32 R16, RZ, RZ, R17 ;  /* 0x000000ffff107224 */ /* 0x000fe200078e0011 */
[----:B------:R-:W-:Y:S01]  /*b910*/  MOV R19, R18 ;  /* 0x0000001200137202 */ /* 0x000fe20000000f00 */
[----:B------:R-:W-:Y:S02]  /*b920*/  IMAD.MOV.U32 R17, RZ, RZ, R14 ;  /* 0x000000ffff117224 */ /* 0x000fe400078e000e */
[----:B------:R-:W-:-:S07]  /*b930*/  IMAD.MOV.U32 R18, RZ, RZ, R15 ;  /* 0x000000ffff127224 */ /* 0x000fce00078e000f */
.L_x_9129:
[----:B------:R-:W-:Y:S05]  /*b940*/  BSYNC.RECONVERGENT B0 ;  /* 0x0000000000007941 */ /* 0x000fea0003800200 */
.L_x_9127:
        /* <DEDUP_REMOVED lines=9> */
.L_x_9131:
[----:B------:R-:W-:Y:S01]  /*b9e0*/  MOV R15, R22 ;  /* 0x00000016000f7202 */ /* 0x000fe20000000f00 */
[----:B------:R-:W-:Y:S02]  /*b9f0*/  IMAD.MOV.U32 R14, RZ, RZ, R21 ;  /* 0x000000ffff0e7224 */ /* 0x000fe400078e0015 */
[----:B------:R-:W-:Y:S02]  /*ba00*/  IMAD.MOV.U32 R22, RZ, RZ, R17 ;  /* 0x000000ffff167224 */ /* 0x000fe400078e0011 */
[----:B------:R-:W-:-:S07]  /*ba10*/  IMAD.MOV.U32 R21, RZ, RZ, R18 ;  /* 0x000000ffff157224 */ /* 0x000fce00078e0012 */
.L_x_9132:
[----:B------:R-:W-:Y:S05]  /*ba20*/  BSYNC.RECONVERGENT B0 ;  /* 0x0000000000007941 */ /* 0x000fea0003800200 */
.L_x_9130:
        /* <DEDUP_REMOVED lines=9> */
.L_x_9134:
[----:B------:R-:W-:Y:S02]  /*bac0*/  IMAD.MOV.U32 R18, RZ, RZ, R73 ;  /* 0x000000ffff127224 */ /* 0x000fe400078e0049 */
[----:B------:R-:W-:Y:S02]  /*bad0*/  IMAD.MOV.U32 R17, RZ, RZ, R72 ;  /* 0x000000ffff117224 */ /* 0x000fe400078e0048 */
[----:B------:R-:W-:Y:S02]  /*bae0*/  IMAD.MOV.U32 R73, RZ, RZ, R22 ;  /* 0x000000ffff497224 */ /* 0x000fe400078e0016 */
[----:B------:R-:W-:-:S07]  /*baf0*/  IMAD.MOV.U32 R72, RZ, RZ, R21 ;  /* 0x000000ffff487224 */ /* 0x000fce00078e0015 */
.L_x_9135:
[----:B------:R-:W-:Y:S05]  /*bb00*/  BSYNC.RECONVERGENT B0 ;  /* 0x0000000000007941 */ /* 0x000fea0003800200 */
.L_x_9133:
[----:B------:R-:W2:Y:S04]  /*bb10*/  LDG.E R23, desc[UR4][R12.64+0xa80] ;  /* 0x000a80040c177981 */ /* 0x000ea8000c1e1900 */
[----:B------:R0:W5:Y:S01]  /*bb20*/  LDG.E R24, desc[UR4][R10.64+0xa80] ;  /* 0x000a80040a187981 */ /* 0x000162000c1e1900 */
[----:B------:R-:W-:Y:S01]  /*bb30*/  BSSY.RECONVERGENT B0, `(.L_x_9136) ;  /* 0x000000d000007945 */ /* 0x000fe20003800200 */
[----:B--2---:R-:W-:-:S04]  /*bb40*/  FSETP.GT.FTZ.AND P0, PT, R23, R26, PT ;  /* 0x0000001a1700720b */ /* 0x004fc80003f14000 */
[----:B------:R-:W-:-:S13]  /*bb50*/  ISETP.EQ.OR P0, PT, R25, -0x1, P0 ;  /* 0xffffffff1900780c */ /* 0x000fda0000702670 */
[----:B0-----:R-:W-:Y:S05]  /*bb60*/  @P0 BRA `(.L_x_9137) ;  /* 0x0000000000140947 */ /* 0x001fea0003800000 */
[----:B------:R-:W-:Y:S01]  /*bb70*/  FSETP.NEU.FTZ.AND P0, PT, R23, R26, PT ;  /* 0x0000001a1700720b */ /* 0x000fe20003f1d000 */
[----:B-----5:R-:W-:Y:S01]  /*bb80*/  IMAD.MOV.U32 R21, RZ, RZ, R24 ;  /* 0x000000ffff157224 */ /* 0x020fe200078e0018 */
[----:B------:R-:W-:Y:S02]  /*bb90*/  MOV R22, R23 ;  /* 0x0000001700167202 */ /* 0x000fe40000000f00 */
[----:B------:R-:W-:-:S13]  /*bba0*/  ISETP.GE.OR P0, PT, R24, R25, P0 ;  /* 0x000000191800720c */ /* 0x000fda0000706670 */
[----:B------:R-:W-:Y:S05]  /*bbb0*/  @P0 BRA `(.L_x_9138) ;  /* 0x0000000000100947 */ /* 0x000fea0003800000 */
.L_x_9137:
[----:B------:R-:W-:Y:S02]  /*bbc0*/  IMAD.MOV.U32 R22, RZ, RZ, R26 ;  /* 0x000000ffff167224 */ /* 0x000fe400078e001a */
[----:B------:R-:W-:Y:S01]  /*bbd0*/  IMAD.MOV.U32 R21, RZ, RZ, R25 ;  /* 0x000000ffff157224 */ /* 0x000fe200078e0019 */
[----:B-----5:R-:W-:Y:S01]  /*bbe0*/  MOV R25, R24 ;  /* 0x0000001800197202 */ /* 0x020fe20000000f00 */
[----:B------:R-:W-:-:S07]  /*bbf0*/  IMAD.MOV.U32 R26, RZ, RZ, R23 ;  /* 0x000000ffff1a7224 */ /* 0x000fce00078e0017 */
.L_x_9138:
[----:B------:R-:W-:Y:S05]  /*bc00*/  BSYNC.RECONVERGENT B0 ;  /* 0x0000000000007941 */ /* 0x000fea0003800200 */
.L_x_9136:
        /* <DEDUP_REMOVED lines=9> */
.L_x_9140:
[----:B------:R-:W-:Y:S01]  /*bca0*/  IMAD.MOV.U32 R23, RZ, RZ, R27 ;  /* 0x000000ffff177224 */ /* 0x000fe200078e001b */
[----:B------:R-:W-:Y:S01]  /*bcb0*/  MOV R27, R26 ;  /* 0x0000001a001b7202 */ /* 0x000fe20000000f00 */
[----:B------:R-:W-:Y:S02]  /*bcc0*/  IMAD.MOV.U32 R24, RZ, RZ, R28 ;  /* 0x000000ffff187224 */ /* 0x000fe400078e001c */
[----:B------:R-:W-:-:S07]  /*bcd0*/  IMAD.MOV.U32 R28, RZ, RZ, R25 ;  /* 0x000000ffff1c7224 */ /* 0x000fce00078e0019 */
.L_x_9141:
[----:B------:R-:W-:Y:S05]  /*bce0*/  BSYNC.RECONVERGENT B0 ;  /* 0x0000000000007941 */ /* 0x000fea0003800200 */
.L_x_9139:
        /* <DEDUP_REMOVED lines=9> */
.L_x_9143:
[----:B------:R-:W-:Y:S01]  /*bd80*/  IMAD.MOV.U32 R26, RZ, RZ, R30 ;  /* 0x000000ffff1a7224 */ /* 0x000fe200078e001e */
[----:B------:R-:W-:Y:S01]  /*bd90*/  MOV R25, R29 ;  /* 0x0000001d00197202 */ /* 0x000fe20000000f00 */
[----:B------:R-:W-:Y:S02]  /*bda0*/  IMAD.MOV.U32 R30, RZ, RZ, R27 ;  /* 0x000000ffff1e7224 */ /* 0x000fe400078e001b */
[----:B------:R-:W-:-:S07]  /*bdb0*/  IMAD.MOV.U32 R29, RZ, RZ, R28 ;  /* 0x000000ffff1d7224 */ /* 0x000fce00078e001c */
.L_x_9144:
[----:B------:R-:W-:Y:S05]  /*bdc0*/  BSYNC.RECONVERGENT B0 ;  /* 0x0000000000007941 */ /* 0x000fea0003800200 */
.L_x_9142:
        /* <DEDUP_REMOVED lines=9> */
.L_x_9146:
[----:B------:R-:W-:Y:S01]  /*be60*/  MOV R27, R31 ;  /* 0x0000001f001b7202 */ /* 0x000fe20000000f00 */
[----:B------:R-:W-:Y:S02]  /*be70*/  IMAD.MOV.U32 R28, RZ, RZ, R32 ;  /* 0x000000ffff1c7224 */ /* 0x000fe400078e0020 */
[----:B------:R-:W-:Y:S02]  /*be80*/  IMAD.MOV.U32 R31, RZ, RZ, R30 ;  /* 0x000000ffff1f7224 */ /* 0x000fe400078e001e */
[----:B------:R-:W-:-:S07]  /*be90*/  IMAD.MOV.U32 R32, RZ, RZ, R29 ;  /* 0x000000ffff207224 */ /* 0x000fce00078e001d */
.L_x_9147:
[----:B------:R-:W-:Y:S05]  /*bea0*/  BSYNC.RECONVERGENT B0 ;  /* 0x0000000000007941 */ /* 0x000fea0003800200 */
.L_x_9145:
        /* <DEDUP_REMOVED lines=9> */
.L_x_9149:
[----:B------:R-:W-:Y:S02]  /*bf40*/  IMAD.MOV.U32 R30, RZ, RZ, R6 ;  /* 0x000000ffff1e7224 */ /* 0x000fe400078e0006 */
[----:B------:R-:W-:Y:S02]  /*bf50*/  IMAD.MOV.U32 R29, RZ, RZ, R7 ;  /* 0x000000ffff1d7224 */ /* 0x000fe400078e0007 */
[----:B------:R-:W-:Y:S02]  /*bf60*/  IMAD.MOV.U32 R6, RZ, RZ, R31 ;  /* 0x000000ffff067224 */ /* 0x000fe400078e001f */
[----:B------:R-:W-:-:S07]  /*bf70*/  IMAD.MOV.U32 R7, RZ, RZ, R32 ;  /* 0x000000ffff077224 */ /* 0x000fce00078e0020 */
.L_x_9150:
[----:B------:R-:W-:Y:S05]  /*bf80*/  BSYNC.RECONVERGENT B0 ;  /* 0x0000000000007941 */ /* 0x000fea0003800200 */
.L_x_9148:
        /* <DEDUP_REMOVED lines=9> */
.L_x_9152:
[----:B------:R-:W-:Y:S02]  /*c020*/  IMAD.MOV.U32 R31, RZ, RZ, R9 ;  /* 0x000000ffff1f7224 */ /* 0x000fe400078e0009 */
[----:B------:R-:W-:Y:S01]  /*c030*/  IMAD.MOV.U32 R32, RZ, RZ, R8 ;  /* 0x000000ffff207224 */ /* 0x000fe200078e0008 */
[----:B------:R-:W-:Y:S01]  /*c040*/  MOV R8, R7 ;  /* 0x0000000700087202 */ /* 0x000fe20000000f00 */
[----:B------:R-:W-:-:S07]  /*c050*/  IMAD.MOV.U32 R9, RZ, RZ, R6 ;  /* 0x000000ffff097224 */ /* 0x000fce00078e0006 */
.L_x_9153:
[----:B------:R-:W-:Y:S05]  /*c060*/  BSYNC.RECONVERGENT B0 ;  /* 0x0000000000007941 */ /* 0x000fea0003800200 */
.L_x_9151:
        /* <DEDUP_REMOVED lines=9> */
.L_x_9155:
[----:B------:R-:W-:Y:S01]  /*c100*/  IMAD.MOV.U32 R34, RZ, RZ, R50 ;  /* 0x000000ffff227224 */ /* 0x000fe200078e0032 */
[----:B------:R-:W-:Y:S01]  /*c110*/  MOV R50, R9 ;  /* 0x0000000900327202 */ /* 0x000fe20000000f00 */
[----:B------:R-:W-:Y:S02]  /*c120*/  IMAD.MOV.U32 R33, RZ, RZ, R51 ;  /* 0x000000ffff217224 */ /* 0x000fe400078e0033 */
[----:B------:R-:W-:-:S07]  /*c130*/  IMAD.MOV.U32 R51, RZ, RZ, R8 ;  /* 0x000000ffff337224 */ /* 0x000fce00078e0008 */
.L_x_9156:
[----:B------:R-:W-:Y:S05]  /*c140*/  BSYNC.RECONVERGENT B0 ;  /* 0x0000000000007941 */ /* 0x000fea0003800200 */
.L_x_9154:
        /* <DEDUP_REMOVED lines=9> */
.L_x_9158:
[----:B------:R-:W-:Y:S01]  /*c1e0*/  IMAD.MOV.U32 R35, RZ, RZ, R52 ;  /* 0x000000ffff237224 */ /* 0x000fe200078e0034 */
[----:B------:R-:W-:Y:S01]  /*c1f0*/  MOV R36, R53 ;  /* 0x0000003500247202 */ /* 0x000fe20000000f00 */
[----:B------:R-:W-:Y:S02]  /*c200*/  IMAD.MOV.U32 R52, RZ, RZ, R50 ;  /* 0x000000ffff347224 */ /* 0x000fe400078e0032 */
[----:B------:R-:W-:-:S07]  /*c210*/  IMAD.MOV.U32 R53, RZ, RZ, R51 ;  /* 0x000000ffff357224 */ /* 0x000fce00078e0033 */
.L_x_9159:
[----:B------:R-:W-:Y:S05]  /*c220*/  BSYNC.RECONVERGENT B0 ;  /* 0x0000000000007941 */ /* 0x000fea0003800200 */
.L_x_9157:
        /* <DEDUP_REMOVED lines=9> */
.L_x_9161:
[----:B------:R-:W-:Y:S01]  /*c2c0*/  MOV R8, R5 ;  /* 0x0000000500087202 */ /* 0x000fe20000000f00 */
[----:B------:R-:W-:Y:S02]  /*c2d0*/  IMAD.MOV.U32 R9, RZ, RZ, R4 ;  /* 0x000000ffff097224 */ /* 0x000fe400078e0004 */
[----:B------:R-:W-:Y:S02]  /*c2e0*/  IMAD.MOV.U32 R5, RZ, RZ, R52 ;  /* 0x000000ffff057224 */ /* 0x000fe400078e0034 */
[----:B------:R-:W-:-:S07]  /*c2f0*/  IMAD.MOV.U32 R4, RZ, RZ, R53 ;  /* 0x000000ffff047224 */ /* 0x000fce00078e0035 */
.L_x_9162:
[----:B------:R-:W-:Y:S05]  /*c300*/  BSYNC.RECONVERGENT B0 ;  /* 0x0000000000007941 */ /* 0x000fea0003800200 */
.L_x_9160:
        /* <DEDUP_REMOVED lines=9> */
.L_x_9164:
[----:B------:R-:W-:Y:S02]  /*c3a0*/  IMAD.MOV.U32 R7, RZ, RZ, R2 ;  /* 0x000000ffff077224 */ /* 0x000fe400078e0002 */
[----:B------:R-:W-:Y:S02]  /*c3b0*/  IMAD.MOV.U32 R6, RZ, RZ, R3 ;  /* 0x000000ffff067224 */ /* 0x000fe400078e0003 */
[----:B------:R-:W-:Y:S02]  /*c3c0*/  IMAD.MOV.U32 R2, RZ, RZ, R5 ;  /* 0x000000ffff027224 */ /* 0x000fe400078e0005 */
[----:B------:R-:W-:-:S07]  /*c3d0*/  IMAD.MOV.U32 R3, RZ, RZ, R4 ;  /* 0x000000ffff037224 */ /* 0x000fce00078e0004 */
.L_x_9165:
[----:B------:R-:W-:Y:S05]  /*c3e0*/  BSYNC.RECONVERGENT B0 ;  /* 0x0000000000007941 */ /* 0x000fea0003800200 */
.L_x_9163:
        /* <DEDUP_REMOVED lines=9> */
.L_x_9167:
[----:B------:R-:W-:Y:S02]  /*c480*/  IMAD.MOV.U32 R4, RZ, RZ, R49 ;  /* 0x000000ffff047224 */ /* 0x000fe400078e0031 */
[----:B------:R-:W-:Y:S01]  /*c490*/  IMAD.MOV.U32 R5, RZ, RZ, R48 ;  /* 0x000000ffff057224 */ /* 0x000fe200078e0030 */
[----:B------:R-:W-:Y:S01]  /*c4a0*/  MOV R48, R3 ;  /* 0x0000000300307202 */ /* 0x000fe20000000f00 */
[----:B------:R-:W-:-:S07]  /*c4b0*/  IMAD.MOV.U32 R49, RZ, RZ, R2 ;  /* 0x000000ffff317224 */ /* 0x000fce00078e0002 */
.L_x_9168:
[----:B------:R-:W-:Y:S05]  /*c4c0*/  BSYNC.RECONVERGENT B0 ;  /* 0x0000000000007941 */ /* 0x000fea0003800200 */
.L_x_9166:
        /* <DEDUP_REMOVED lines=9> */
.L_x_9170:
[----:B------:R-:W-:Y:S01]  /*c560*/  IMAD.MOV.U32 R3, RZ, RZ, R46 ;  /* 0x000000ffff037224 */ /* 0x000fe200078e002e */
[----:B------:R-:W-:Y:S01]  /*c570*/  MOV R46, R49 ;  /* 0x00000031002e7202 */ /* 0x000fe20000000f00 */
[----:B------:R-:W-:Y:S02]  /*c580*/  IMAD.MOV.U32 R2, RZ, RZ, R47 ;  /* 0x000000ffff027224 */ /* 0x000fe400078e002f */
[----:B------:R-:W-:-:S07]  /*c590*/  IMAD.MOV.U32 R47, RZ, RZ, R48 ;  /* 0x000000ffff2f7224 */ /* 0x000fce00078e0030 */
.L_x_9171:
[----:B------:R-:W-:Y:S05]  /*c5a0*/  BSYNC.RECONVERGENT B0 ;  /* 0x0000000000007941 */ /* 0x000fea0003800200 */
.L_x_9169:
        /* <DEDUP_REMOVED lines=9> */
.L_x_9173:
[----:B------:R-:W-:Y:S01]  /*c640*/  IMAD.MOV.U32 R50, RZ, RZ, R45 ;  /* 0x000000ffff327224 */ /* 0x000fe200078e002d */
[----:B------:R-:W-:Y:S01]  /*c650*/  MOV R51, R44 ;  /* 0x0000002c00337202 */ /* 0x000fe20000000f00 */
[----:B------:R-:W-:Y:S02]  /*c660*/  IMAD.MOV.U32 R45, RZ, RZ, R46 ;  /* 0x000000ffff2d7224 */ /* 0x000fe400078e002e */
[----:B------:R-:W-:-:S07]  /*c670*/  IMAD.MOV.U32 R44, RZ, RZ, R47 ;  /* 0x000000ffff2c7224 */ /* 0x000fce00078e002f */
.L_x_9174:
[----:B------:R-:W-:Y:S05]  /*c680*/  BSYNC.RECONVERGENT B0 ;  /* 0x0000000000007941 */ /* 0x000fea0003800200 */
.L_x_9172:
        /* <DEDUP_REMOVED lines=9> */
.L_x_9176:
[----:B------:R-:W-:Y:S01]  /*c720*/  MOV R49, R42 ;  /* 0x0000002a00317202 */ /* 0x000fe20000000f00 */
[----:B------:R-:W-:Y:S02]  /*c730*/  IMAD.MOV.U32 R48, RZ, RZ, R43 ;  /* 0x000000ffff307224 */ /* 0x000fe400078e002b */
[----:B------:R-:W-:Y:S02]  /*c740*/  IMAD.MOV.U32 R42, RZ, RZ, R45 ;  /* 0x000000ffff2a7224 */ /* 0x000fe400078e002d */
[----:B------:R-:W-:-:S07]  /*c750*/  IMAD.MOV.U32 R43, RZ, RZ, R44 ;  /* 0x000000ffff2b7224 */ /* 0x000fce00078e002c */
.L_x_9177:
[----:B------:R-:W-:Y:S05]  /*c760*/  BSYNC.RECONVERGENT B0 ;  /* 0x0000000000007941 */ /* 0x000fea0003800200 */
.L_x_9175:
        /* <DEDUP_REMOVED lines=9> */
.L_x_9179:
[----:B------:R-:W-:Y:S02]  /*c800*/  IMAD.MOV.U32 R46, RZ, RZ, R41 ;  /* 0x000000ffff2e7224 */ /* 0x000fe400078e0029 */
[----:B------:R-:W-:Y:S02]  /*c810*/  IMAD.MOV.U32 R47, RZ, RZ, R40 ;  /* 0x000000ffff2f7224 */ /* 0x000fe400078e0028 */
[----:B------:R-:W-:Y:S02]  /*c820*/  IMAD.MOV.U32 R41, RZ, RZ, R42 ;  /* 0x000000ffff297224 */ /* 0x000fe400078e002a */
[----:B------:R-:W-:-:S07]  /*c830*/  IMAD.MOV.U32 R40, RZ, RZ, R43 ;  /* 0x000000ffff287224 */ /* 0x000fce00078e002b */
.L_x_9180:
[----:B------:R-:W-:Y:S05]  /*c840*/  BSYNC.RECONVERGENT B0 ;  /* 0x0000000000007941 */ /* 0x000fea0003800200 */
.L_x_9178:
        /* <DEDUP_REMOVED lines=9> */
.L_x_9182:
[----:B------:R-:W-:Y:S02]  /*c8e0*/  IMAD.MOV.U32 R45, RZ, RZ, R38 ;  /* 0x000000ffff2d7224 */ /* 0x000fe400078e0026 */
[----:B------:R-:W-:Y:S01]  /*c8f0*/  IMAD.MOV.U32 R44, RZ, RZ, R39 ;  /* 0x000000ffff2c7224 */ /* 0x000fe200078e0027 */
[----:B------:R-:W-:Y:S01]  /*c900*/  MOV R39, R40 ;  /* 0x0000002800277202 */ /* 0x000fe20000000f00 */
[----:B------:R-:W-:-:S07]  /*c910*/  IMAD.MOV.U32 R38, RZ, RZ, R41 ;  /* 0x000000ffff267224 */ /* 0x000fce00078e0029 */
.L_x_9183:
[----:B------:R-:W-:Y:S05]  /*c920*/  BSYNC.RECONVERGENT B0 ;  /* 0x0000000000007941 */ /* 0x000fea0003800200 */
.L_x_9181:
        /* <DEDUP_REMOVED lines=9> */
.L_x_9185:
[----:B------:R-:W-:Y:S01]  /*c9c0*/  IMAD.MOV.U32 R42, RZ, RZ, R37 ;  /* 0x000000ffff2a7224 */ /* 0x000fe200078e0025 */
[----:B------:R-:W-:Y:S01]  /*c9d0*/  MOV R37, R38 ;  /* 0x0000002600257202 */ /* 0x000fe20000000f00 */
[----:B------:R-:W-:Y:S02]  /*c9e0*/  IMAD.MOV.U32 R43, RZ, RZ, R20 ;  /* 0x000000ffff2b7224 */ /* 0x000fe400078e0014 */
[----:B------:R-:W-:-:S07]  /*c9f0*/  IMAD.MOV.U32 R20, RZ, RZ, R39 ;  /* 0x000000ffff147224 */ /* 0x000fce00078e0027 */
.L_x_9186:
[----:B------:R-:W-:Y:S05]  /*ca00*/  BSYNC.RECONVERGENT B0 ;  /* 0x0000000000007941 */ /* 0x000fea0003800200 */
.L_x_9184:
        /* <DEDUP_REMOVED lines=9> */
.L_x_9188:
[----:B------:R-:W-:Y:S01]  /*caa0*/  IMAD.MOV.U32 R41, RZ, RZ, R16 ;  /* 0x000000ffff297224 */ /* 0x000fe200078e0010 */
[----:B------:R-:W-:Y:S01]  /*cab0*/  MOV R40, R19 ;  /* 0x0000001300287202 */ /* 0x000fe20000000f00 */
[----:B------:R-:W-:Y:S02]  /*cac0*/  IMAD.MOV.U32 R16, RZ, RZ, R37 ;  /* 0x000000ffff107224 */ /* 0x000fe400078e0025 */
[----:B------:R-:W-:-:S07]  /*cad0*/  IMAD.MOV.U32 R19, RZ, RZ, R20 ;  /* 0x000000ffff137224 */ /* 0x000fce00078e0014 */
.L_x_9189:
[----:B------:R-:W-:Y:S05]  /*cae0*/  BSYNC.RECONVERGENT B0 ;  /* 0x0000000000007941 */ /* 0x000fea0003800200 */
.L_x_9187:
        /* <DEDUP_REMOVED lines=9> */
.L_x_9191:
[----:B------:R-:W-:Y:S01]  /*cb80*/  MOV R38, R15 ;  /* 0x0000000f00267202 */ /* 0x000fe20000000f00 */
[----:B------:R-:W-:Y:S02]  /*cb90*/  IMAD.MOV.U32 R39, RZ, RZ, R14 ;  /* 0x000000ffff277224 */ /* 0x000fe400078e000e */
[----:B------:R-:W-:Y:S02]  /*cba0*/  IMAD.MOV.U32 R15, RZ, RZ, R16 ;  /* 0x000000ffff0f7224 */ /* 0x000fe400078e0010 */
[----:B------:R-:W-:-:S07]  /*cbb0*/  IMAD.MOV.U32 R14, RZ, RZ, R19 ;  /* 0x000000ffff0e7224 */ /* 0x000fce00078e0013 */
.L_x_9192:
[----:B------:R-:W-:Y:S05]  /*cbc0*/  BSYNC.RECONVERGENT B0 ;  /* 0x0000000000007941 */ /* 0x000fea0003800200 */
.L_x_9190:
        /* <DEDUP_REMOVED lines=9> */
.L_x_9194:
[----:B------:R-:W-:Y:S02]  /*cc60*/  IMAD.MOV.U32 R37, RZ, RZ, R18 ;  /* 0x000000ffff257224 */ /* 0x000fe400078e0012 */
[----:B------:R-:W-:Y:S02]  /*cc70*/  IMAD.MOV.U32 R16, RZ, RZ, R17 ;  /* 0x000000ffff107224 */ /* 0x000fe400078e0011 */
[----:B------:R-:W-:Y:S02]  /*cc80*/  IMAD.MOV.U32 R18, RZ, RZ, R15 ;  /* 0x000000ffff127224 */ /* 0x000fe400078e000f */
[----:B------:R-:W-:-:S07]  /*cc90*/  IMAD.MOV.U32 R17, RZ, RZ, R14 ;  /* 0x000000ffff117224 */ /* 0x000fce00078e000e */
.L_x_9195:
[----:B------:R-:W-:Y:S05]  /*cca0*/  BSYNC.RECONVERGENT B0 ;  /* 0x0000000000007941 */ /* 0x000fea0003800200 */
.L_x_9193:
        /* <DEDUP_REMOVED lines=9> */
.L_x_9197:
[----:B------:R-:W-:Y:S02]  /*cd40*/  IMAD.MOV.U32 R14, RZ, RZ, R73 ;  /* 0x000000ffff0e7224 */ /* 0x000fe400078e0049 */
[----:B------:R-:W-:Y:S01]  /*cd50*/  IMAD.MOV.U32 R15, RZ, RZ, R72 ;  /* 0x000000ffff0f7224 */ /* 0x000fe200078e0048 */
[----:B------:R-:W-:Y:S01]  /*cd60*/  MOV R72, R17 ;  /* 0x0000001100487202 */ /* 0x000fe20000000f00 */
[----:B------:R-:W-:-:S07]  /*cd70*/  IMAD.MOV.U32 R73, RZ, RZ, R18 ;  /* 0x000000ffff497224 */ /* 0x000fce00078e0012 */
.L_x_9198:
[----:B------:R-:W-:Y:S05]  /*cd80*/  BSYNC.RECONVERGENT B0 ;  /* 0x0000000000007941 */ /* 0x000fea0003800200 */
.L_x_9196:
        /* <DEDUP_REMOVED lines=11> */
.L_x_9200:
[----:B------:R-:W-:Y:S01]  /*ce40*/  IMAD.MOV.U32 R17, RZ, RZ, R22 ;  /* 0x000000ffff117224 */ /* 0x000fe200078e0016 */
[----:B------:R-:W-:Y:S01]  /*ce50*/  MOV R22, R19 ;  /* 0x0000001300167202 */ /* 0x000fe20000000f00 */
[----:B------:R-:W-:Y:S02]  /*ce60*/  IMAD.MOV.U32 R18, RZ, RZ, R21 ;  /* 0x000000ffff127224 */ /* 0x000fe400078e0015 */
[----:B-----5:R-:W-:-:S07]  /*ce70*/  IMAD.MOV.U32 R21, RZ, RZ, R20 ;  /* 0x000000ffff157224 */ /* 0x020fce00078e0014 */
.L_x_9201:
[----:B------:R-:W-:Y:S05]  /*ce80*/  BSYNC.RECONVERGENT B0 ;  /* 0x0000000000007941 */ /* 0x000fea0003800200 */
.L_x_9199:
        /* <DEDUP_REMOVED lines=9> */
.L_x_9203:
[----:B------:R-:W-:Y:S01]  /*cf20*/  IMAD.MOV.U32 R20, RZ, RZ, R23 ;  /* 0x000000ffff147224 */ /* 0x000fe200078e0017 */
[----:B------:R-:W-:Y:S01]  /*cf30*/  MOV R19, R24 ;  /* 0x0000001800137202 */ /* 0x000fe20000000f00 */
[----:B------:R-:W-:Y:S02]  /*cf40*/  IMAD.MOV.U32 R23, RZ, RZ, R22 ;  /* 0x000000ffff177224 */ /* 0x000fe400078e0016 */
[----:B------:R-:W-:-:S07]  /*cf50*/  IMAD.MOV.U32 R24, RZ, RZ, R21 ;  /* 0x000000ffff187224 */ /* 0x000fce00078e0015 */
.L_x_9204:
[----:B------:R-:W-:Y:S05]  /*cf60*/  BSYNC.RECONVERGENT B0 ;  /* 0x0000000000007941 */ /* 0x000fea0003800200 */
.L_x_9202:
        /* <DEDUP_REMOVED lines=9> */
.L_x_9206:
[----:B------:R-:W-:Y:S01]  /*d000*/  MOV R21, R26 ;  /* 0x0000001a00157202 */ /* 0x000fe20000000f00 */
[----:B------:R-:W-:Y:S02]  /*d010*/  IMAD.MOV.U32 R22, RZ, RZ, R25 ;  /* 0x000000ffff167224 */ /* 0x000fe400078e0019 */
[----:B------:R-:W-:Y:S02]  /*d020*/  IMAD.MOV.U32 R26, RZ, RZ, R23 ;  /* 0x000000ffff1a7224 */ /* 0x000fe400078e0017 */
[----:B------:R-:W-:-:S07]  /*d030*/  IMAD.MOV.U32 R25, RZ, RZ, R24 ;  /* 0x000000ffff197224 */ /* 0x000fce00078e0018 */
.L_x_9207:
[----:B------:R-:W-:Y:S05]  /*d040*/  BSYNC.RECONVERGENT B0 ;  /* 0x0000000000007941 */ /* 0x000fea0003800200 */
.L_x_9205:
        /* <DEDUP_REMOVED lines=9> */
.L_x_9209:
[----:B------:R-:W-:Y:S02]  /*d0e0*/  IMAD.MOV.U32 R24, RZ, RZ, R27 ;  /* 0x000000ffff187224 */ /* 0x000fe400078e001b */
[----:B------:R-:W-:Y:S02]  /*d0f0*/  IMAD.MOV.U32 R23, RZ, RZ, R28 ;  /* 0x000000ffff177224 */ /* 0x000fe400078e001c */
[----:B------:R-:W-:Y:S02]  /*d100*/  IMAD.MOV.U32 R27, RZ, RZ, R26 ;  /* 0x000000ffff1b7224 */ /* 0x000fe400078e001a */
[----:B------:R-:W-:-:S07]  /*d110*/  IMAD.MOV.U32 R28, RZ, RZ, R25 ;  /* 0x000000ffff1c7224 */ /* 0x000fce00078e0019 */
.L_x_9210:
[----:B------:R-:W-:Y:S05]  /*d120*/  BSYNC.RECONVERGENT B0 ;  /* 0x0000000000007941 */ /* 0x000fea0003800200 */
.L_x_9208:
        /* <DEDUP_REMOVED lines=9> */
.L_x_9212:
[----:B------:R-:W-:Y:S02]  /*d1c0*/  IMAD.MOV.U32 R25, RZ, RZ, R30 ;  /* 0x000000ffff197224 */ /* 0x000fe400078e001e */
[----:B------:R-:W-:Y:S01]  /*d1d0*/  IMAD.MOV.U32 R26, RZ, RZ, R29 ;  /* 0x000000ffff1a7224 */ /* 0x000fe200078e001d */
[----:B------:R-:W-:Y:S01]  /*d1e0*/  MOV R29, R28 ;  /* 0x0000001c001d7202 */ /* 0x000fe20000000f00 */
[----:B------:R-:W-:-:S07]  /*d1f0*/  IMAD.MOV.U32 R30, RZ, RZ, R27 ;  /* 0x000000ffff1e7224 */ /* 0x000fce00078e001b */
.L_x_9213:
[----:B------:R-:W-:Y:S05]  /*d200*/  BSYNC.RECONVERGENT B0 ;  /* 0x0000000000007941 */ /* 0x000fea0003800200 */
.L_x_9211:
        /* <DEDUP_REMOVED lines=9> */
.L_x_9215:
[----:B------:R-:W-:Y:S01]  /*d2a0*/  IMAD.MOV.U32 R28, RZ, RZ, R31 ;  /* 0x000000ffff1c7224 */ /* 0x000fe200078e001f */
[----:B------:R-:W-:Y:S01]  /*d2b0*/  MOV R31, R30 ;  /* 0x0000001e001f7202 */ /* 0x000fe20000000f00 */
[----:B------:R-:W-:Y:S02]  /*d2c0*/  IMAD.MOV.U32 R27, RZ, RZ, R32 ;  /* 0x000000ffff1b7224 */ /* 0x000fe400078e0020 */
[----:B------:R-:W-:-:S07]  /*d2d0*/  IMAD.MOV.U32 R32, RZ, RZ, R29 ;  /* 0x000000ffff207224 */ /* 0x000fce00078e001d */
.L_x_9216:
[----:B------:R-:W-:Y:S05]  /*d2e0*/  BSYNC.RECONVERGENT B0 ;  /* 0x0000000000007941 */ /* 0x000fea0003800200 */
.L_x_9214:
        /* <DEDUP_REMOVED lines=9> */
.L_x_9218:
[----:B------:R-:W-:Y:S01]  /*d380*/  IMAD.MOV.U32 R29, RZ, RZ, R34 ;  /* 0x000000ffff1d7224 */ /* 0x000fe200078e0022 */
[----:B------:R-:W-:Y:S01]  /*d390*/  MOV R30, R33 ;  /* 0x00000021001e7202 */ /* 0x000fe20000000f00 */
[----:B------:R-:W-:Y:S02]  /*d3a0*/  IMAD.MOV.U32 R34, RZ, RZ, R31 ;  /* 0x000000ffff227224 */ /* 0x000fe400078e001f */
[----:B------:R-:W-:-:S07]  /*d3b0*/  IMAD.MOV.U32 R33, RZ, RZ, R32 ;  /* 0x000000ffff217224 */ /* 0x000fce00078e0020 */
.L_x_9219:
[----:B------:R-:W-:Y:S05]  /*d3c0*/  BSYNC.RECONVERGENT B0 ;  /* 0x0000000000007941 */ /* 0x000fea0003800200 */
.L_x_9217:
        /* <DEDUP_REMOVED lines=9> */
.L_x_9221:
[----:B------:R-:W-:Y:S01]  /*d460*/  MOV R32, R35 ;  /* 0x0000002300207202 */ /* 0x000fe20000000f00 */
[----:B------:R-:W-:Y:S02]  /*d470*/  IMAD.MOV.U32 R31, RZ, RZ, R36 ;  /* 0x000000ffff1f7224 */ /* 0x000fe400078e0024 */
[----:B------:R-:W-:Y:S02]  /*d480*/  IMAD.MOV.U32 R35, RZ, RZ, R34 ;  /* 0x000000ffff237224 */ /* 0x000fe400078e0022 */
[----:B------:R-:W-:-:S07]  /*d490*/  IMAD.MOV.U32 R36, RZ, RZ, R33 ;  /* 0x000000ffff247224 */ /* 0x000fce00078e0021 */
.L_x_9222:
[----:B------:R-:W-:Y:S05]  /*d4a0*/  BSYNC.RECONVERGENT B0 ;  /* 0x0000000000007941 */ /* 0x000fea0003800200 */
.L_x_9220:
        /* <DEDUP_REMOVED lines=9> */
.L_x_9224:
[----:B------:R-:W-:Y:S02]  /*d540*/  IMAD.MOV.U32 R33, RZ, RZ, R8 ;  /* 0x000000ffff217224 */ /* 0x000fe400078e0008 */
[----:B------:R-:W-:Y:S02]  /*d550*/  IMAD.MOV.U32 R34, RZ, RZ, R9 ;  /* 0x000000ffff227224 */ /* 0x000fe400078e0009 */
[----:B------:R-:W-:Y:S02]  /*d560*/  IMAD.MOV.U32 R8, RZ, RZ, R35 ;  /* 0x000000ffff087224 */ /* 0x000fe400078e0023 */
[----:B------:R-:W-:-:S07]  /*d570*/  IMAD.MOV.U32 R9, RZ, RZ, R36 ;  /* 0x000000ffff097224 */ /* 0x000fce00078e0024 */
.L_x_9225:
[----:B------:R-:W-:Y:S05]  /*d580*/  BSYNC.RECONVERGENT B0 ;  /* 0x0000000000007941 */ /* 0x000fea0003800200 */
.L_x_9223:
        /* <DEDUP_REMOVED lines=9> */
.L_x_9227:
[----:B------:R-:W-:Y:S02]  /*d620*/  IMAD.MOV.U32 R36, RZ, RZ, R7 ;  /* 0x000000ffff247224 */ /* 0x000fe400078e0007 */
[----:B------:R-:W-:Y:S01]  /*d630*/  IMAD.MOV.U32 R35, RZ, RZ, R6 ;  /* 0x000000ffff237224 */ /* 0x000fe200078e0006 */
[----:B------:R-:W-:Y:S01]  /*d640*/  MOV R6, R9 ;  /* 0x0000000900067202 */ /* 0x000fe20000000f00 */
[----:B------:R-:W-:-:S07]  /*d650*/  IMAD.MOV.U32 R7, RZ, RZ, R8 ;  /* 0x000000ffff077224 */ /* 0x000fce00078e0008 */
.L_x_9228:
[----:B------:R-:W-:Y:S05]  /*d660*/  BSYNC.RECONVERGENT B0 ;  /* 0x0000000000007941 */ /* 0x000fea0003800200 */
.L_x_9226:
        /* <DEDUP_REMOVED lines=9> */
.L_x_9230:
[----:B------:R-:W-:Y:S01]  /*d700*/  IMAD.MOV.U32 R9, RZ, RZ, R4 ;  /* 0x000000ffff097224 */ /* 0x000fe200078e0004 */
[----:B------:R-:W-:Y:S01]  /*d710*/  MOV R4, R7 ;  /* 0x0000000700047202 */ /* 0x000fe20000000f00 */
[----:B------:R-:W-:Y:S02]  /*d720*/  IMAD.MOV.U32 R8, RZ, RZ, R5 ;  /* 0x000000ffff087224 */ /* 0x000fe400078e0005 */
[----:B------:R-:W-:-:S07]  /*d730*/  IMAD.MOV.U32 R5, RZ, RZ, R6 ;  /* 0x000000ffff057224 */ /* 0x000fce00078e0006 */
.L_x_9231:
[----:B------:R-:W-:Y:S05]  /*d740*/  BSYNC.RECONVERGENT B0 ;  /* 0x0000000000007941 */ /* 0x000fea0003800200 */
.L_x_9229:
        /* <DEDUP_REMOVED lines=9> */
.L_x_9233:
[----:B------:R-:W-:Y:S01]  /*d7e0*/  IMAD.MOV.U32 R6, RZ, RZ, R3 ;  /* 0x000000ffff067224 */ /* 0x000fe200078e0003 */
[----:B------:R-:W-:Y:S01]  /*d7f0*/  MOV R7, R2 ;  /* 0x0000000200077202 */ /* 0x000fe20000000f00 */
[----:B------:R-:W-:Y:S02]  /*d800*/  IMAD.MOV.U32 R3, RZ, RZ, R4 ;  /* 0x000000ffff037224 */ /* 0x000fe400078e0004 */
[----:B------:R-:W-:-:S07]  /*d810*/  IMAD.MOV.U32 R2, RZ, RZ, R5 ;  /* 0x000000ffff027224 */ /* 0x000fce00078e0005 */
.L_x_9234:
[----:B------:R-:W-:Y:S05]  /*d820*/  BSYNC.RECONVERGENT B0 ;  /* 0x0000000000007941 */ /* 0x000fea0003800200 */
.L_x_9232:
        /* <DEDUP_REMOVED lines=9> */
.L_x_9236:
[----:B------:R-:W-:Y:S01]  /*d8c0*/  MOV R5, R50 ;  /* 0x0000003200057202 */ /* 0x000fe20000000f00 */
[----:B------:R-:W-:Y:S02]  /*d8d0*/  IMAD.MOV.U32 R4, RZ, RZ, R51 ;  /* 0x000000ffff047224 */ /* 0x000fe400078e0033 */
[----:B------:R-:W-:Y:S02]  /*d8e0*/  IMAD.MOV.U32 R50, RZ, RZ, R3 ;  /* 0x000000ffff327224 */ /* 0x000fe400078e0003 */
[----:B------:R-:W-:-:S07]  /*d8f0*/  IMAD.MOV.U32 R51, RZ, RZ, R2 ;  /* 0x000000ffff337224 */ /* 0x000fce00078e0002 */
.L_x_9237:
[----:B------:R-:W-:Y:S05]  /*d900*/  BSYNC.RECONVERGENT B0 ;  /* 0x0000000000007941 */ /* 0x000fea0003800200 */
.L_x_9235:
        /* <DEDUP_REMOVED lines=9> */
.L_x_9239:
[----:B------:R-:W-:Y:S02]  /*d9a0*/  IMAD.MOV.U32 R2, RZ, RZ, R49 ;  /* 0x000000ffff027224 */ /* 0x000fe400078e0031 */
[----:B------:R-:W-:Y:S02]  /*d9b0*/  IMAD.MOV.U32 R3, RZ, RZ, R48 ;  /* 0x000000ffff037224 */ /* 0x000fe400078e0030 */
[----:B------:R-:W-:Y:S02]  /*d9c0*/  IMAD.MOV.U32 R49, RZ, RZ, R50 ;  /* 0x000000ffff317224 */ /* 0x000fe400078e0032 */
[----:B------:R-:W-:-:S07]  /*d9d0*/  IMAD.MOV.U32 R48, RZ, RZ, R51 ;  /* 0x000000ffff307224 */ /* 0x000fce00078e0033 */
.L_x_9240:
[----:B------:R-:W-:Y:S05]  /*d9e0*/  BSYNC.RECONVERGENT B0 ;  /* 0x0000000000007941 */ /* 0x000fea0003800200 */
.L_x_9238:
        /* <DEDUP_REMOVED lines=9> */
.L_x_9242:
[----:B------:R-:W-:Y:S02]  /*da80*/  IMAD.MOV.U32 R53, RZ, RZ, R46 ;  /* 0x000000ffff357224 */ /* 0x000fe400078e002e */
[----:B------:R-:W-:Y:S01]  /*da90*/  IMAD.MOV.U32 R52, RZ, RZ, R47 ;  /* 0x000000ffff347224 */ /* 0x000fe200078e002f */
[----:B------:R-:W-:Y:S01]  /*daa0*/  MOV R47, R48 ;  /* 0x00000030002f7202 */ /* 0x000fe20000000f00 */
[----:B------:R-:W-:-:S07]  /*dab0*/  IMAD.MOV.U32 R46, RZ, RZ, R49 ;  /* 0x000000ffff2e7224 */ /* 0x000fce00078e0031 */
.L_x_9243:
[----:B------:R-:W-:Y:S05]  /*dac0*/  BSYNC.RECONVERGENT B0 ;  /* 0x0000000000007941 */ /* 0x000fea0003800200 */
.L_x_9241:
        /* <DEDUP_REMOVED lines=9> */
.L_x_9245:
[----:B------:R-:W-:Y:S01]  /*db60*/  IMAD.MOV.U32 R50, RZ, RZ, R45 ;  /* 0x000000ffff327224 */ /* 0x000fe200078e002d */
[----:B------:R-:W-:Y:S01]  /*db70*/  MOV R45, R46 ;  /* 0x0000002e002d7202 */ /* 0x000fe20000000f00 */
[----:B------:R-:W-:Y:S02]  /*db80*/  IMAD.MOV.U32 R51, RZ, RZ, R44 ;  /* 0x000000ffff337224 */ /* 0x000fe400078e002c */
[----:B------:R-:W-:-:S07]  /*db90*/  IMAD.MOV.U32 R44, RZ, RZ, R47 ;  /* 0x000000ffff2c7224 */ /* 0x000fce00078e002f */
.L_x_9246:
[----:B------:R-:W-:Y:S05]  /*dba0*/  BSYNC.RECONVERGENT B0 ;  /* 0x0000000000007941 */ /* 0x000fea0003800200 */
.L_x_9244:
        /* <DEDUP_REMOVED lines=9> */
.L_x_9248:
[----:B------:R-:W-:Y:S01]  /*dc40*/  IMAD.MOV.U32 R49, RZ, RZ, R42 ;  /* 0x000000ffff317224 */ /* 0x000fe200078e002a */
[----:B------:R-:W-:Y:S01]  /*dc50*/  MOV R48, R43 ;  /* 0x0000002b00307202 */ /* 0x000fe20000000f00 */
[----:B------:R-:W-:Y:S02]  /*dc60*/  IMAD.MOV.U32 R42, RZ, RZ, R45 ;  /* 0x000000ffff2a7224 */ /* 0x000fe400078e002d */
[----:B------:R-:W-:-:S07]  /*dc70*/  IMAD.MOV.U32 R43, RZ, RZ, R44 ;  /* 0x000000ffff2b7224 */ /* 0x000fce00078e002c */
.L_x_9249:
[----:B------:R-:W-:Y:S05]  /*dc80*/  BSYNC.RECONVERGENT B0 ;  /* 0x0000000000007941 */ /* 0x000fea0003800200 */
.L_x_9247:
        /* <DEDUP_REMOVED lines=9> */
.L_x_9251:
[----:B------:R-:W-:Y:S01]  /*dd20*/  MOV R46, R41 ;  /* 0x00000029002e7202 */ /* 0x000fe20000000f00 */
[----:B------:R-:W-:Y:S02]  /*dd30*/  IMAD.MOV.U32 R47, RZ, RZ, R40 ;  /* 0x000000ffff2f7224 */ /* 0x000fe400078e0028 */
[----:B------:R-:W-:Y:S02]  /*dd40*/  IMAD.MOV.U32 R41, RZ, RZ, R42 ;  /* 0x000000ffff297224 */ /* 0x000fe400078e002a */
[----:B------:R-:W-:-:S07]  /*dd50*/  IMAD.MOV.U32 R40, RZ, RZ, R43 ;  /* 0x000000ffff287224 */ /* 0x000fce00078e002b */
.L_x_9252:
[----:B------:R-:W-:Y:S05]  /*dd60*/  BSYNC.RECONVERGENT B0 ;  /* 0x0000000000007941 */ /* 0x000fea0003800200 */
.L_x_9250:
        /* <DEDUP_REMOVED lines=9> */
.L_x_9254:
[----:B------:R-:W-:Y:S02]  /*de00*/  IMAD.MOV.U32 R45, RZ, RZ, R38 ;  /* 0x000000ffff2d7224 */ /* 0x000fe400078e0026 */
[----:B------:R-:W-:Y:S02]  /*de10*/  IMAD.MOV.U32 R44, RZ, RZ, R39 ;  /* 0x000000ffff2c7224 */ /* 0x000fe400078e0027 */
[----:B------:R-:W-:Y:S02]  /*de20*/  IMAD.MOV.U32 R38, RZ, RZ, R41 ;  /* 0x000000ffff267224 */ /* 0x000fe400078e0029 */
[----:B------:R-:W-:-:S07]  /*de30*/  IMAD.MOV.U32 R39, RZ, RZ, R40 ;  /* 0x000000ffff277224 */ /* 0x000fce00078e0028 */
.L_x_9255:
[----:B------:R-:W-:Y:S05]  /*de40*/  BSYNC.RECONVERGENT B0 ;  /* 0x0000000000007941 */ /* 0x000fea0003800200 */
.L_x_9253:
        /* <DEDUP_REMOVED lines=9> */
.L_x_9257:
[----:B------:R-:W-:Y:S02]  /*dee0*/  IMAD.MOV.U32 R42, RZ, RZ, R37 ;  /* 0x000000ffff2a7224 */ /* 0x000fe400078e0025 */
[----:B------:R-:W-:Y:S01]  /*def0*/  IMAD.MOV.U32 R43, RZ, RZ, R16 ;  /* 0x000000ffff2b7224 */ /* 0x000fe200078e0010 */
[----:B------:R-:W-:Y:S01]  /*df00*/  MOV R16, R39 ;  /* 0x0000002700107202 */ /* 0x000fe20000000f00 */
[----:B------:R-:W-:-:S07]  /*df10*/  IMAD.MOV.U32 R37, RZ, RZ, R38 ;  /* 0x000000ffff257224 */ /* 0x000fce00078e0026 */
.L_x_9258:
[----:B------:R-:W-:Y:S05]  /*df20*/  BSYNC.RECONVERGENT B0 ;  /* 0x0000000000007941 */ /* 0x000fea0003800200 */
.L_x_9256:
        /* <DEDUP_REMOVED lines=9> */
.L_x_9260:
[----:B------:R-:W-:Y:S01]  /*dfc0*/  IMAD.MOV.U32 R41, RZ, RZ, R14 ;  /* 0x000000ffff297224 */ /* 0x000fe200078e000e */
[----:B------:R-:W-:Y:S01]  /*dfd0*/  MOV R14, R37 ;  /* 0x00000025000e7202 */ /* 0x000fe20000000f00 */
[----:B------:R-:W-:Y:S02]  /*dfe0*/  IMAD.MOV.U32 R40, RZ, RZ, R15 ;  /* 0x000000ffff287224 */ /* 0x000fe400078e000f */
[----:B------:R-:W-:-:S07]  /*dff0*/  IMAD.MOV.U32 R15, RZ, RZ, R16 ;  /* 0x000000ffff0f7224 */ /* 0x000fce00078e0010 */
.L_x_9261:
[----:B------:R-:W-:Y:S05]  /*e000*/  BSYNC.RECONVERGENT B0 ;  /* 0x0000000000007941 */ /* 0x000fea0003800200 */
.L_x_9259:
        /* <DEDUP_REMOVED lines=9> */
.L_x_9263:
[----:B------:R-:W-:Y:S01]  /*e0a0*/  IMAD.MOV.U32 R38, RZ, RZ, R73 ;  /* 0x000000ffff267224 */ /* 0x000fe200078e0049 */
[----:B------:R-:W-:Y:S01]  /*e0b0*/  MOV R39, R72 ;  /* 0x0000004800277202 */ /* 0x000fe20000000f00 */
[----:B------:R-:W-:Y:S02]  /*e0c0*/  IMAD.MOV.U32 R73, RZ, RZ, R14 ;  /* 0x000000ffff497224 */ /* 0x000fe400078e000e */
[----:B------:R-:W-:-:S07]  /*e0d0*/  IMAD.MOV.U32 R72, RZ, RZ, R15 ;  /* 0x000000ffff487224 */ /* 0x000fce00078e000f */
.L_x_9264:
[----:B------:R-:W-:Y:S05]  /*e0e0*/  BSYNC.RECONVERGENT B0 ;  /* 0x0000000000007941 */ /* 0x000fea0003800200 */
.L_x_9262:
        /* <DEDUP_REMOVED lines=11> */
.L_x_9266:
[----:B------:R-:W-:Y:S01]  /*e1a0*/  MOV R14, R17 ;  /* 0x00000011000e7202 */ /* 0x000fe20000000f00 */
[----:B------:R-:W-:Y:S02]  /*e1b0*/  IMAD.MOV.U32 R37, RZ, RZ, R18 ;  /* 0x000000ffff257224 */ /* 0x000fe400078e0012 */
[----:B------:R-:W-:Y:S02]  /*e1c0*/  IMAD.MOV.U32 R17, RZ, RZ, R16 ;  /* 0x000000ffff117224 */ /* 0x000fe400078e0010 */
[----:B-----5:R-:W-:-:S07]  /*e1d0*/  IMAD.MOV.U32 R18, RZ, RZ, R15 ;  /* 0x000000ffff127224 */ /* 0x020fce00078e000f */
.L_x_9267:
[----:B------:R-:W-:Y:S05]  /*e1e0*/  BSYNC.RECONVERGENT B0 ;  /* 0x0000000000007941 */ /* 0x000fea0003800200 */
.L_x_9265:
        /* <DEDUP_REMOVED lines=9> */
.L_x_9269:
[----:B------:R-:W-:Y:S02]  /*e280*/  IMAD.MOV.U32 R15, RZ, RZ, R20 ;  /* 0x000000ffff0f7224 */ /* 0x000fe400078e0014 */
[----:B------:R-:W-:Y:S02]  /*e290*/  IMAD.MOV.U32 R16, RZ, RZ, R19 ;  /* 0x000000ffff107224 */ /* 0x000fe400078e0013 */
[----:B------:R-:W-:Y:S02]  /*e2a0*/  IMAD.MOV.U32 R20, RZ, RZ, R17 ;  /* 0x000000ffff147224 */ /* 0x000fe400078e0011 */
[----:B------:R-:W-:-:S07]  /*e2b0*/  IMAD.MOV.U32 R19, RZ, RZ, R18 ;  /* 0x000000ffff137224 */ /* 0x000fce00078e0012 */
.L_x_9270:
[----:B------:R-:W-:Y:S05]  /*e2c0*/  BSYNC.RECONVERGENT B0 ;  /* 0x0000000000007941 */ /* 0x000fea0003800200 */
.L_x_9268:
        /* <DEDUP_REMOVED lines=9> */
.L_x_9272:
[----:B------:R-:W-:Y:S02]  /*e360*/  IMAD.MOV.U32 R18, RZ, RZ, R21 ;  /* 0x000000ffff127224 */ /* 0x000fe400078e0015 */
[----:B------:R-:W-:Y:S01]  /*e370*/  IMAD.MOV.U32 R17, RZ, RZ, R22 ;  /* 0x000000ffff117224 */ /* 0x000fe200078e0016 */
[----:B------:R-:W-:Y:S01]  /*e380*/  MOV R22, R19 ;  /* 0x0000001300167202 */ /* 0x000fe20000000f00 */
[----:B------:R-:W-:-:S07]  /*e390*/  IMAD.MOV.U32 R21, RZ, RZ, R20 ;  /* 0x000000ffff157224 */ /* 0x000fce00078e0014 */
.L_x_9273:
[----:B------:R-:W-:Y:S05]  /*e3a0*/  BSYNC.RECONVERGENT B0 ;  /* 0x0000000000007941 */ /* 0x000fea0003800200 */
.L_x_9271:
        /* <DEDUP_REMOVED lines=9> */
.L_x_9275:
[----:B------:R-:W-:Y:S01]  /*e440*/  IMAD.MOV.U32 R19, RZ, RZ, R24 ;  /* 0x000000ffff137224 */ /* 0x000fe200078e0018 */
[----:B------:R-:W-:Y:S01]  /*e450*/  MOV R24, R21 ;  /* 0x0000001500187202 */ /* 0x000fe20000000f00 */
[----:B------:R-:W-:Y:S02]  /*e460*/  IMAD.MOV.U32 R20, RZ, RZ, R23 ;  /* 0x000000ffff147224 */ /* 0x000fe400078e0017 */
[----:B------:R-:W-:-:S07]  /*e470*/  IMAD.MOV.U32 R23, RZ, RZ, R22 ;  /* 0x000000ffff177224 */ /* 0x000fce00078e0016 */
.L_x_9276:
[----:B------:R-:W-:Y:S05]  /*e480*/  BSYNC.RECONVERGENT B0 ;  /* 0x0000000000007941 */ /* 0x000fea0003800200 */
.L_x_9274:
        /* <DEDUP_REMOVED lines=9> */
.L_x_9278:
[----:B------:R-:W-:Y:S01]  /*e520*/  IMAD.MOV.U32 R22, RZ, RZ, R25 ;  /* 0x000000ffff167224 */ /* 0x000fe200078e0019 */
[----:B------:R-:W-:Y:S01]  /*e530*/  MOV R21, R26 ;  /* 0x0000001a00157202 */ /* 0x000fe20000000f00 */
[----:B------:R-:W-:Y:S02]  /*e540*/  IMAD.MOV.U32 R25, RZ, RZ, R24 ;  /* 0x000000ffff197224 */ /* 0x000fe400078e0018 */
[----:B------:R-:W-:-:S07]  /*e550*/  IMAD.MOV.U32 R26, RZ, RZ, R23 ;  /* 0x000000ffff1a7224 */ /* 0x000fce00078e0017 */
.L_x_9279:
[----:B------:R-:W-:Y:S05]  /*e560*/  BSYNC.RECONVERGENT B0 ;  /* 0x0000000000007941 */ /* 0x000fea0003800200 */
.L_x_9277:
        /* <DEDUP_REMOVED lines=9> */
.L_x_9281:
[----:B------:R-:W-:Y:S01]  /*e600*/  MOV R23, R28 ;  /* 0x0000001c00177202 */ /* 0x000fe20000000f00 */
[----:B------:R-:W-:Y:S02]  /*e610*/  IMAD.MOV.U32 R24, RZ, RZ, R27 ;  /* 0x000000ffff187224 */ /* 0x000fe400078e001b */
[----:B------:R-:W-:Y:S02]  /*e620*/  IMAD.MOV.U32 R28, RZ, RZ, R25 ;  /* 0x000000ffff1c7224 */ /* 0x000fe400078e0019 */
[----:B------:R-:W-:-:S07]  /*e630*/  IMAD.MOV.U32 R27, RZ, RZ, R26 ;  /* 0x000000ffff1b7224 */ /* 0x000fce00078e001a */
.L_x_9282:
[----:B------:R-:W-:Y:S05]  /*e640*/  BSYNC.RECONVERGENT B0 ;  /* 0x0000000000007941 */ /* 0x000fea0003800200 */
.L_x_9280:
        /* <DEDUP_REMOVED lines=9> */
.L_x_9284:
[----:B------:R-:W-:Y:S02]  /*e6e0*/  IMAD.MOV.U32 R26, RZ, RZ, R29 ;  /* 0x000000ffff1a7224 */ /* 0x000fe400078e001d */
[----:B------:R-:W-:Y:S02]  /*e6f0*/  IMAD.MOV.U32 R25, RZ, RZ, R30 ;  /* 0x000000ffff197224 */ /* 0x000fe400078e001e */
[----:B------:R-:W-:Y:S02]  /*e700*/  IMAD.MOV.U32 R29, RZ, RZ, R28 ;  /* 0x000000ffff1d7224 */ /* 0x000fe400078e001c */
[----:B------:R-:W-:-:S07]  /*e710*/  IMAD.MOV.U32 R30, RZ, RZ, R27 ;  /* 0x000000ffff1e7224 */ /* 0x000fce00078e001b */
.L_x_9285:
[----:B------:R-:W-:Y:S05]  /*e720*/  BSYNC.RECONVERGENT B0 ;  /* 0x0000000000007941 */ /* 0x000fea0003800200 */
.L_x_9283:
        /* <DEDUP_REMOVED lines=9> */
.L_x_9287:
[----:B------:R-:W-:Y:S02]  /*e7c0*/  IMAD.MOV.U32 R27, RZ, RZ, R32 ;  /* 0x000000ffff1b7224 */ /* 0x000fe400078e0020 */
[----:B------:R-:W-:Y:S01]  /*e7d0*/  IMAD.MOV.U32 R28, RZ, RZ, R31 ;  /* 0x000000ffff1c7224 */ /* 0x000fe200078e001f */
[----:B------:R-:W-:Y:S01]  /*e7e0*/  MOV R31, R30 ;  /* 0x0000001e001f7202 */ /* 0x000fe20000000f00 */
[----:B------:R-:W-:-:S07]  /*e7f0*/  IMAD.MOV.U32 R32, RZ, RZ, R29 ;  /* 0x000000ffff207224 */ /* 0x000fce00078e001d */
.L_x_9288:
[----:B------:R-:W-:Y:S05]  /*e800*/  BSYNC.RECONVERGENT B0 ;  /* 0x0000000000007941 */ /* 0x000fea0003800200 */
.L_x_9286:
        /* <DEDUP_REMOVED lines=9> */
.L_x_9290:
[----:B------:R-:W-:Y:S01]  /*e8a0*/  IMAD.MOV.U32 R30, RZ, RZ, R33 ;  /* 0x000000ffff1e7224 */ /* 0x000fe200078e0021 */
[----:B------:R-:W-:Y:S01]  /*e8b0*/  MOV R33, R32 ;  /* 0x0000002000217202 */ /* 0x000fe20000000f00 */
[----:B------:R-:W-:Y:S02]  /*e8c0*/  IMAD.MOV.U32 R29, RZ, RZ, R34 ;  /* 0x000000ffff1d7224 */ /* 0x000fe400078e0022 */
[----:B------:R-:W-:-:S07]  /*e8d0*/  IMAD.MOV.U32 R34, RZ, RZ, R31 ;  /* 0x000000ffff227224 */ /* 0x000fce00078e001f */
.L_x_9291:
[----:B------:R-:W-:Y:S05]  /*e8e0*/  BSYNC.RECONVERGENT B0 ;  /* 0x0000000000007941 */ /* 0x000fea0003800200 */
.L_x_9289:
        /* <DEDUP_REMOVED lines=9> */
.L_x_9293:
[----:B------:R-:W-:Y:S01]  /*e980*/  IMAD.MOV.U32 R31, RZ, RZ, R36 ;  /* 0x000000ffff1f7224 */ /* 0x000fe200078e0024 */
[----:B------:R-:W-:Y:S01]  /*e990*/  MOV R32, R35 ;  /* 0x0000002300207202 */ /* 0x000fe20000000f00 */
[----:B------:R-:W-:Y:S02]  /*e9a0*/  IMAD.MOV.U32 R36, RZ, RZ, R33 ;  /* 0x000000ffff247224 */ /* 0x000fe400078e0021 */
[----:B------:R-:W-:-:S07]  /*e9b0*/  IMAD.MOV.U32 R35, RZ, RZ, R34 ;  /* 0x000000ffff237224 */ /* 0x000fce00078e0022 */
.L_x_9294:
[----:B------:R-:W-:Y:S05]  /*e9c0*/  BSYNC.RECONVERGENT B0 ;  /* 0x0000000000007941 */ /* 0x000fea0003800200 */
.L_x_9292:
        /* <DEDUP_REMOVED lines=9> */
.L_x_9296:
[----:B------:R-:W-:Y:S01]  /*ea60*/  MOV R34, R9 ;  /* 0x0000000900227202 */ /* 0x000fe20000000f00 */
[----:B------:R-:W-:Y:S02]  /*ea70*/  IMAD.MOV.U32 R33, RZ, RZ, R8 ;  /* 0x000000ffff217224 */ /* 0x000fe400078e0008 */
[----:B------:R-:W-:Y:S02]  /*ea80*/  IMAD.MOV.U32 R9, RZ, RZ, R36 ;  /* 0x000000ffff097224 */ /* 0x000fe400078e0024 */
[----:B------:R-:W-:-:S07]  /*ea90*/  IMAD.MOV.U32 R8, RZ, RZ, R35 ;  /* 0x000000ffff087224 */ /* 0x000fce00078e0023 */
.L_x_9297:
[----:B------:R-:W-:Y:S05]  /*eaa0*/  BSYNC.RECONVERGENT B0 ;  /* 0x0000000000007941 */ /* 0x000fea0003800200 */
.L_x_9295:
        /* <DEDUP_REMOVED lines=9> */
.L_x_9299:
[----:B------:R-:W-:Y:S02]  /*eb40*/  IMAD.MOV.U32 R35, RZ, RZ, R6 ;  /* 0x000000ffff237224 */ /* 0x000fe400078e0006 */
[----:B------:R-:W-:Y:S02]  /*eb50*/  IMAD.MOV.U32 R36, RZ, RZ, R7 ;  /* 0x000000ffff247224 */ /* 0x000fe400078e0007 */
[----:B------:R-:W-:Y:S02]  /*eb60*/  IMAD.MOV.U32 R6, RZ, RZ, R9 ;  /* 0x000000ffff067224 */ /* 0x000fe400078e0009 */
[----:B------:R-:W-:-:S07]  /*eb70*/  IMAD.MOV.U32 R7, RZ, RZ, R8 ;  /* 0x000000ffff077224 */ /* 0x000fce00078e0008 */
.L_x_9300:
[----:B------:R-:W-:Y:S05]  /*eb80*/  BSYNC.RECONVERGENT B0 ;  /* 0x0000000000007941 */ /* 0x000fea0003800200 */
.L_x_9298:
        /* <DEDUP_REMOVED lines=9> */
.L_x_9302:
[----:B------:R-:W-:Y:S02]  /*ec20*/  IMAD.MOV.U32 R8, RZ, RZ, R5 ;  /* 0x000000ffff087224 */ /* 0x000fe400078e0005 */
[----:B------:R-:W-:Y:S01]  /*ec30*/  IMAD.MOV.U32 R9, RZ, RZ, R4 ;  /* 0x000000ffff097224 */ /* 0x000fe200078e0004 */
[----:B------:R-:W-:Y:S01]  /*ec40*/  MOV R4, R7 ;  /* 0x0000000700047202 */ /* 0x000fe20000000f00 */
[----:B------:R-:W-:-:S07]  /*ec50*/  IMAD.MOV.U32 R5, RZ, RZ, R6 ;  /* 0x000000ffff057224 */ /* 0x000fce00078e0006 */
.L_x_9303:
[----:B------:R-:W-:Y:S05]  /*ec60*/  BSYNC.RECONVERGENT B0 ;  /* 0x0000000000007941 */ /* 0x000fea0003800200 */
.L_x_9301:
        /* <DEDUP_REMOVED lines=9> */
.L_x_9305:
[----:B------:R-:W-:Y:S01]  /*ed00*/  IMAD.MOV.U32 R7, RZ, RZ, R2 ;  /* 0x000000ffff077224 */ /* 0x000fe200078e0002 */
[----:B------:R-:W-:Y:S01]  /*ed10*/  MOV R2, R5 ;  /* 0x0000000500027202 */ /* 0x000fe20000000f00 */
[----:B------:R-:W-:Y:S02]  /*ed20*/  IMAD.MOV.U32 R6, RZ, RZ, R3 ;  /* 0x000000ffff067224 */ /* 0x000fe400078e0003 */
[----:B------:R-:W-:-:S07]  /*ed30*/  IMAD.MOV.U32 R3, RZ, RZ, R4 ;  /* 0x000000ffff037224 */ /* 0x000fce00078e0004 */
.L_x_9306:
[----:B------:R-:W-:Y:S05]  /*ed40*/  BSYNC.RECONVERGENT B0 ;  /* 0x0000000000007941 */ /* 0x000fea0003800200 */
.L_x_9304:
        /* <DEDUP_REMOVED lines=9> */
.L_x_9308:
[----:B------:R-:W-:Y:S01]  /*ede0*/  IMAD.MOV.U32 R4, RZ, RZ, R53 ;  /* 0x000000ffff047224 */ /* 0x000fe200078e0035 */
[----:B------:R-:W-:Y:S01]  /*edf0*/  MOV R5, R52 ;  /* 0x0000003400057202 */ /* 0x000fe20000000f00 */
[----:B------:R-:W-:Y:S02]  /*ee00*/  IMAD.MOV.U32 R53, RZ, RZ, R2 ;  /* 0x000000ffff357224 */ /* 0x000fe400078e0002 */
[----:B------:R-:W-:-:S07]  /*ee10*/  IMAD.MOV.U32 R52, RZ, RZ, R3 ;  /* 0x000000ffff347224 */ /* 0x000fce00078e0003 */
.L_x_9309:
[----:B------:R-:W-:Y:S05]  /*ee20*/  BSYNC.RECONVERGENT B0 ;  /* 0x0000000000007941 */ /* 0x000fea0003800200 */
.L_x_9307:
        /* <DEDUP_REMOVED lines=9> */
.L_x_9311:
[----:B------:R-:W-:Y:S01]  /*eec0*/  MOV R3, R50 ;  /* 0x0000003200037202 */ /* 0x000fe20000000f00 */
[----:B------:R-:W-:Y:S02]  /*eed0*/  IMAD.MOV.U32 R2, RZ, RZ, R51 ;  /* 0x000000ffff027224 */ /* 0x000fe400078e0033 */
[----:B------:R-:W-:Y:S02]  /*eee0*/  IMAD.MOV.U32 R50, RZ, RZ, R53 ;  /* 0x000000ffff327224 */ /* 0x000fe400078e0035 */
[----:B------:R-:W-:-:S07]  /*eef0*/  IMAD.MOV.U32 R51, RZ, RZ, R52 ;  /* 0x000000ffff337224 */ /* 0x000fce00078e0034 */
.L_x_9312:
[----:B------:R-:W-:Y:S05]  /*ef00*/  BSYNC.RECONVERGENT B0 ;  /* 0x0000000000007941 */ /* 0x000fea0003800200 */
.L_x_9310:
        /* <DEDUP_REMOVED lines=9> */
.L_x_9314:
[----:B------:R-:W-:Y:S02]  /*efa0*/  IMAD.MOV.U32 R54, RZ, RZ, R49 ;  /* 0x000000ffff367224 */ /* 0x000fe400078e0031 */
[----:B------:R-:W-:Y:S02]  /*efb0*/  IMAD.MOV.U32 R55, RZ, RZ, R48 ;  /* 0x000000ffff377224 */ /* 0x000fe400078e0030 */
[----:B------:R-:W-:Y:S02]  /*efc0*/  IMAD.MOV.U32 R49, RZ, RZ, R50 ;  /* 0x000000ffff317224 */ /* 0x000fe400078e0032 */
[----:B------:R-:W-:-:S07]  /*efd0*/  IMAD.MOV.U32 R48, RZ, RZ, R51 ;  /* 0x000000ffff307224 */ /* 0x000fce00078e0033 */
.L_x_9315:
[----:B------:R-:W-:Y:S05]  /*efe0*/  BSYNC.RECONVERGENT B0 ;  /* 0x0000000000007941 */ /* 0x000fea0003800200 */
.L_x_9313:
        /* <DEDUP_REMOVED lines=9> */
.L_x_9317:
[----:B------:R-:W-:Y:S02]  /*f080*/  IMAD.MOV.U32 R53, RZ, RZ, R46 ;  /* 0x000000ffff357224 */ /* 0x000fe400078e002e */
[----:B------:R-:W-:Y:S01]  /*f090*/  IMAD.MOV.U32 R52, RZ, RZ, R47 ;  /* 0x000000ffff347224 */ /* 0x000fe200078e002f */
[----:B------:R-:W-:Y:S01]  /*f0a0*/  MOV R47, R48 ;  /* 0x00000030002f7202 */ /* 0x000fe20000000f00 */
[----:B------:R-:W-:-:S07]  /*f0b0*/  IMAD.MOV.U32 R46, RZ, RZ, R49 ;  /* 0x000000ffff2e7224 */ /* 0x000fce00078e0031 */
.L_x_9318:
[----:B------:R-:W-:Y:S05]  /*f0c0*/  BSYNC.RECONVERGENT B0 ;  /* 0x0000000000007941 */ /* 0x000fea0003800200 */
.L_x_9316:
        /* <DEDUP_REMOVED lines=9> */
.L_x_9320:
[----:B------:R-:W-:Y:S01]  /*f160*/  IMAD.MOV.U32 R50, RZ, RZ, R45 ;  /* 0x000000ffff327224 */ /* 0x000fe200078e002d */
[----:B------:R-:W-:Y:S01]  /*f170*/  MOV R45, R46 ;  /* 0x0000002e002d7202 */ /* 0x000fe20000000f00 */
[----:B------:R-:W-:Y:S02]  /*f180*/  IMAD.MOV.U32 R51, RZ, RZ, R44 ;  /* 0x000000ffff337224 */ /* 0x000fe400078e002c */
[----:B------:R-:W-:-:S07]  /*f190*/  IMAD.MOV.U32 R44, RZ, RZ, R47 ;  /* 0x000000ffff2c7224 */ /* 0x000fce00078e002f */
.L_x_9321:
[----:B------:R-:W-:Y:S05]  /*f1a0*/  BSYNC.RECONVERGENT B0 ;  /* 0x0000000000007941 */ /* 0x000fea0003800200 */
.L_x_9319:
        /* <DEDUP_REMOVED lines=9> */
.L_x_9323:
[----:B------:R-:W-:Y:S01]  /*f240*/  IMAD.MOV.U32 R49, RZ, RZ, R42 ;  /* 0x000000ffff317224 */ /* 0x000fe200078e002a */
[----:B------:R-:W-:Y:S01]  /*f250*/  MOV R48, R43 ;  /* 0x0000002b00307202 */ /* 0x000fe20000000f00 */
[----:B------:R-:W-:Y:S02]  /*f260*/  IMAD.MOV.U32 R42, RZ, RZ, R45 ;  /* 0x000000ffff2a7224 */ /* 0x000fe400078e002d */
[----:B------:R-:W-:-:S07]  /*f270*/  IMAD.MOV.U32 R43, RZ, RZ, R44 ;  /* 0x000000ffff2b7224 */ /* 0x000fce00078e002c */
.L_x_9324:
[----:B------:R-:W-:Y:S05]  /*f280*/  BSYNC.RECONVERGENT B0 ;  /* 0x0000000000007941 */ /* 0x000fea0003800200 */
.L_x_9322:
        /* <DEDUP_REMOVED lines=9> */
.L_x_9326:
[----:B------:R-:W-:Y:S01]  /*f320*/  MOV R46, R41 ;  /* 0x00000029002e7202 */ /* 0x000fe20000000f00 */
[----:B------:R-:W-:Y:S02]  /*f330*/  IMAD.MOV.U32 R47, RZ, RZ, R40 ;  /* 0x000000ffff2f7224 */ /* 0x000fe400078e0028 */
[----:B------:R-:W-:Y:S02]  /*f340*/  IMAD.MOV.U32 R41, RZ, RZ, R42 ;  /* 0x000000ffff297224 */ /* 0x000fe400078e002a */
[----:B------:R-:W-:-:S07]  /*f350*/  IMAD.MOV.U32 R40, RZ, RZ, R43 ;  /* 0x000000ffff287224 */ /* 0x000fce00078e002b */
.L_x_9327:
[----:B------:R-:W-:Y:S05]  /*f360*/  BSYNC.RECONVERGENT B0 ;  /* 0x0000000000007941 */ /* 0x000fea0003800200 */
.L_x_9325:
        /* <DEDUP_REMOVED lines=9> */
.L_x_9329:
[----:B------:R-:W-:Y:S02]  /*f400*/  IMAD.MOV.U32 R45, RZ, RZ, R38 ;  /* 0x000000ffff2d7224 */ /* 0x000fe400078e0026 */
[----:B------:R-:W-:Y:S02]  /*f410*/  IMAD.MOV.U32 R44, RZ, RZ, R39 ;  /* 0x000000ffff2c7224 */ /* 0x000fe400078e0027 */
[----:B------:R-:W-:Y:S02]  /*f420*/  IMAD.MOV.U32 R38, RZ, RZ, R41 ;  /* 0x000000ffff267224 */ /* 0x000fe400078e0029 */
[----:B------:R-:W-:-:S07]  /*f430*/  IMAD.MOV.U32 R39, RZ, RZ, R40 ;  /* 0x000000ffff277224 */ /* 0x000fce00078e0028 */
.L_x_9330:
[----:B------:R-:W-:Y:S05]  /*f440*/  BSYNC.RECONVERGENT B0 ;  /* 0x0000000000007941 */ /* 0x000fea0003800200 */
.L_x_9328:
        /* <DEDUP_REMOVED lines=9> */
.L_x_9332:
[----:B------:R-:W-:Y:S02]  /*f4e0*/  IMAD.MOV.U32 R42, RZ, RZ, R73 ;  /* 0x000000ffff2a7224 */ /* 0x000fe400078e0049 */
[----:B------:R-:W-:Y:S01]  /*f4f0*/  IMAD.MOV.U32 R43, RZ, RZ, R72 ;  /* 0x000000ffff2b7224 */ /* 0x000fe200078e0048 */
[----:B------:R-:W-:Y:S01]  /*f500*/  MOV R72, R39 ;  /* 0x0000002700487202 */ /* 0x000fe20000000f00 */
[----:B------:R-:W-:-:S07]  /*f510*/  IMAD.MOV.U32 R73, RZ, RZ, R38 ;  /* 0x000000ffff497224 */ /* 0x000fce00078e0026 */
.L_x_9333:
[----:B------:R-:W-:Y:S05]  /*f520*/  BSYNC.RECONVERGENT B0 ;  /* 0x0000000000007941 */ /* 0x000fea0003800200 */
.L_x_9331:
        /* <DEDUP_REMOVED lines=11> */
.L_x_9335:
[----:B------:R-:W-:Y:S01]  /*f5e0*/  IMAD.MOV.U32 R41, RZ, RZ, R14 ;  /* 0x000000ffff297224 */ /* 0x000fe200078e000e */
[----:B------:R-:W-:Y:S01]  /*f5f0*/  MOV R14, R39 ;  /* 0x00000027000e7202 */ /* 0x000fe20000000f00 */
[----:B------:R-:W-:Y:S02]  /*f600*/  IMAD.MOV.U32 R40, RZ, RZ, R37 ;  /* 0x000000ffff287224 */ /* 0x000fe400078e0025 */
[----:B-----5:R-:W-:-:S07]  /*f610*/  IMAD.MOV.U32 R37, RZ, RZ, R38 ;  /* 0x000000ffff257224 */ /* 0x020fce00078e0026 */
.L_x_9336:
[----:B------:R-:W-:Y:S05]  /*f620*/  BSYNC.RECONVERGENT B0 ;  /* 0x0000000000007941 */ /* 0x000fea0003800200 */
.L_x_9334:
        /* <DEDUP_REMOVED lines=9> */
.L_x_9338:
[----:B------:R-:W-:Y:S01]  /*f6c0*/  IMAD.MOV.U32 R38, RZ, RZ, R15 ;  /* 0x000000ffff267224 */ /* 0x000fe200078e000f */
[----:B------:R-:W-:Y:S01]  /*f6d0*/  MOV R39, R16 ;  /* 0x0000001000277202 */ /* 0x000fe20000000f00 */
[----:B------:R-:W-:Y:S02]  /*f6e0*/  IMAD.MOV.U32 R15, RZ, RZ, R14 ;  /* 0x000000ffff0f7224 */ /* 0x000fe400078e000e */
[----:B------:R-:W-:-:S07]  /*f6f0*/  IMAD.MOV.U32 R16, RZ, RZ, R37 ;  /* 0x000000ffff107224 */ /* 0x000fce00078e0025 */
.L_x_9339:
[----:B------:R-:W-:Y:S05]  /*f700*/  BSYNC.RECONVERGENT B0 ;  /* 0x0000000000007941 */ /* 0x000fea0003800200 */
.L_x_9337:
        /* <DEDUP_REMOVED lines=9> */
.L_x_9341:
[----:B------:R-:W-:Y:S01]  /*f7a0*/  MOV R37, R18 ;  /* 0x0000001200257202 */ /* 0x000fe20000000f00 */
[----:B------:R-:W-:Y:S02]  /*f7b0*/  IMAD.MOV.U32 R14, RZ, RZ, R17 ;  /* 0x000000ffff0e7224 */ /* 0x000fe400078e0011 */
[----:B------:R-:W-:Y:S02]  /*f7c0*/  IMAD.MOV.U32 R18, RZ, RZ, R15 ;  /* 0x000000ffff127224 */ /* 0x000fe400078e000f */
[----:B------:R-:W-:-:S07]  /*f7d0*/  IMAD.MOV.U32 R17, RZ, RZ, R16 ;  /* 0x000000ffff117224 */ /* 0x000fce00078e0010 */
.L_x_9342:
[----:B------:R-:W-:Y:S05]  /*f7e0*/  BSYNC.RECONVERGENT B0 ;  /* 0x0000000000007941 */ /* 0x000fea0003800200 */
.L_x_9340:
        /* <DEDUP_REMOVED lines=9> */
.L_x_9344:
[----:B------:R-:W-:Y:S02]  /*f880*/  IMAD.MOV.U32 R16, RZ, RZ, R19 ;  /* 0x000000ffff107224 */ /* 0x000fe400078e0013 */
[----:B------:R-:W-:Y:S02]  /*f890*/  IMAD.MOV.U32 R15, RZ, RZ, R20 ;  /* 0x000000ffff0f7224 */ /* 0x000fe400078e0014 */
[----:B------:R-:W-:Y:S02]  /*f8a0*/  IMAD.MOV.U32 R19, RZ, RZ, R18 ;  /* 0x000000ffff137224 */ /* 0x000fe400078e0012 */
[----:B------:R-:W-:-:S07]  /*f8b0*/  IMAD.MOV.U32 R20, RZ, RZ, R17 ;  /* 0x000000ffff147224 */ /* 0x000fce00078e0011 */
.L_x_9345:
[----:B------:R-:W-:Y:S05]  /*f8c0*/  BSYNC.RECONVERGENT B0 ;  /* 0x0000000000007941 */ /* 0x000fea0003800200 */
.L_x_9343:
        /* <DEDUP_REMOVED lines=9> */
.L_x_9347:
[----:B------:R-:W-:Y:S02]  /*f960*/  IMAD.MOV.U32 R17, RZ, RZ, R22 ;  /* 0x000000ffff117224 */ /* 0x000fe400078e0016 */
[----:B------:R-:W-:Y:S01]  /*f970*/  IMAD.MOV.U32 R18, RZ, RZ, R21 ;  /* 0x000000ffff127224 */ /* 0x000fe200078e0015 */
[----:B------:R-:W-:Y:S01]  /*f980*/  MOV R21, R20 ;  /* 0x0000001400157202 */ /* 0x000fe20000000f00 */
[----:B------:R-:W-:-:S07]  /*f990*/  IMAD.MOV.U32 R22, RZ, RZ, R19 ;  /* 0x000000ffff167224 */ /* 0x000fce00078e0013 */
.L_x_9348:
[----:B------:R-:W-:Y:S05]  /*f9a0*/  BSYNC.RECONVERGENT B0 ;  /* 0x0000000000007941 */ /* 0x000fea0003800200 */
.L_x_9346:
        /* <DEDUP_REMOVED lines=9> */
.L_x_9350:
[----:B------:R-:W-:Y:S01]  /*fa40*/  IMAD.MOV.U32 R20, RZ, RZ, R23 ;  /* 0x000000ffff147224 */ /* 0x000fe200078e0017 */
[----:B------:R-:W-:Y:S01]  /*fa50*/  MOV R23, R22 ;  /* 0x0000001600177202 */ /* 0x000fe20000000f00 */
[----:B------:R-:W-:Y:S02]  /*fa60*/  IMAD.MOV.U32 R19, RZ, RZ, R24 ;  /* 0x000000ffff137224 */ /* 0x000fe400078e0018 */
[----:B------:R-:W-:-:S07]  /*fa70*/  IMAD.MOV.U32 R24, RZ, RZ, R21 ;  /* 0x000000ffff187224 */ /* 0x000fce00078e0015 */
.L_x_9351:
[----:B------:R-:W-:Y:S05]  /*fa80*/  BSYNC.RECONVERGENT B0 ;  /* 0x0000000000007941 */ /* 0x000fea0003800200 */
.L_x_9349:
        /* <DEDUP_REMOVED lines=9> */
.L_x_9353:
[----:B------:R-:W-:Y:S01]  /*fb20*/  IMAD.MOV.U32 R21, RZ, RZ, R26 ;  /* 0x000000ffff157224 */ /* 0x000fe200078e001a */
[----:B------:R-:W-:Y:S01]  /*fb30*/  MOV R22, R25 ;  /* 0x0000001900167202 */ /* 0x000fe20000000f00 */
[----:B------:R-:W-:Y:S02]  /*fb40*/  IMAD.MOV.U32 R26, RZ, RZ, R23 ;  /* 0x000000ffff1a7224 */ /* 0x000fe400078e0017 */
[----:B------:R-:W-:-:S07]  /*fb50*/  IMAD.MOV.U32 R25, RZ, RZ, R24 ;  /* 0x000000ffff197224 */ /* 0x000fce00078e0018 */
.L_x_9354:
[----:B------:R-:W-:Y:S05]  /*fb60*/  BSYNC.RECONVERGENT B0 ;  /* 0x0000000000007941 */ /* 0x000fea0003800200 */
.L_x_9352:
        /* <DEDUP_REMOVED lines=9> */
.L_x_9356:
[----:B------:R-:W-:Y:S01]  /*fc00*/  MOV R24, R27 ;  /* 0x0000001b00187202 */ /* 0x000fe20000000f00 */
[----:B------:R-:W-:Y:S02]  /*fc10*/  IMAD.MOV.U32 R23, RZ, RZ, R28 ;  /* 0x000000ffff177224 */ /* 0x000fe400078e001c */
[----:B------:R-:W-:Y:S02]  /*fc20*/  IMAD.MOV.U32 R27, RZ, RZ, R26 ;  /* 0x000000ffff1b7224 */ /* 0x000fe400078e001a */
[----:B------:R-:W-:-:S07]  /*fc30*/  IMAD.MOV.U32 R28, RZ, RZ, R25 ;  /* 0x000000ffff1c7224 */ /* 0x000fce00078e0019 */
.L_x_9357:
[----:B------:R-:W-:Y:S05]  /*fc40*/  BSYNC.RECONVERGENT B0 ;  /* 0x0000000000007941 */ /* 0x000fea0003800200 */
.L_x_9355:
        /* <DEDUP_REMOVED lines=9> */
.L_x_9359:
[----:B------:R-:W-:Y:S02]  /*fce0*/  IMAD.MOV.U32 R25, RZ, RZ, R30 ;  /* 0x000000ffff197224 */ /* 0x000fe400078e001e */
[----:B------:R-:W-:Y:S02]  /*fcf0*/  IMAD.MOV.U32 R26, RZ, RZ, R29 ;  /* 0x000000ffff1a7224 */ /* 0x000fe400078e001d */
[----:B------:R-:W-:Y:S02]  /*fd00*/  IMAD.MOV.U32 R30, RZ, RZ, R27 ;  /* 0x000000ffff1e7224 */ /* 0x000fe400078e001b */
[----:B------:R-:W-:-:S07]  /*fd10*/  IMAD.MOV.U32 R29, RZ, RZ, R28 ;  /* 0x000000ffff1d7224 */ /* 0x000fce00078e001c */
.L_x_9360:
[----:B------:R-:W-:Y:S05]  /*fd20*/  BSYNC.RECONVERGENT B0 ;  /* 0x0000000000007941 */ /* 0x000fea0003800200 */
.L_x_9358:
        /* <DEDUP_REMOVED lines=9> */
.L_x_9362:
[----:B------:R-:W-:Y:S02]  /*fdc0*/  IMAD.MOV.U32 R28, RZ, RZ, R31 ;  /* 0x000000ffff1c7224 */ /* 0x000fe400078e001f */
[----:B------:R-:W-:Y:S01]  /*fdd0*/  IMAD.MOV.U32 R27, RZ, RZ, R32 ;  /* 0x000000ffff1b7224 */ /* 0x000fe200078e0020 */
[----:B------:R-:W-:Y:S01]  /*fde0*/  MOV R32, R29 ;  /* 0x0000001d00207202 */ /* 0x000fe20000000f00 */
[----:B------:R-:W-:-:S07]  /*fdf0*/  IMAD.MOV.U32 R31, RZ, RZ, R30 ;  /* 0x000000ffff1f7224 */ /* 0x000fce00078e001e */
.L_x_9363:
[----:B------:R-:W-:Y:S05]  /*fe00*/  BSYNC.RECONVERGENT B0 ;  /* 0x0000000000007941 */ /* 0x000fea0003800200 */
.L_x_9361:
        /* <DEDUP_REMOVED lines=9> */
.L_x_9365:
[----:B------:R-:W-:Y:S01]  /*fea0*/  IMAD.MOV.U32 R29, RZ, RZ, R34 ;  /* 0x000000ffff1d7224 */ /* 0x000fe200078e0022 */
[----:B------:R-:W-:Y:S01]  /*feb0*/  MOV R34, R31 ;  /* 0x0000001f00227202 */ /* 0x000fe20000000f00 */
[----:B------:R-:W-:Y:S02]  /*fec0*/  IMAD.MOV.U32 R30, RZ, RZ, R33 ;  /* 0x000000ffff1e7224 */ /* 0x000fe400078e0021 */
[----:B------:R-:W-:-:S07]  /*fed0*/  IMAD.MOV.U32 R33, RZ, RZ, R32 ;  /* 0x000000ffff217224 */ /* 0x000fce00078e0020 */
.L_x_9366:
[----:B------:R-:W-:Y:S05]  /*fee0*/  BSYNC.RECONVERGENT B0 ;  /* 0x0000000000007941 */ /* 0x000fea0003800200 */
.L_x_9364:
        /* <DEDUP_REMOVED lines=9> */
.L_x_9368:
[----:B------:R-:W-:Y:S01]  /*ff80*/  IMAD.MOV.U32 R32, RZ, RZ, R35 ;  /* 0x000000ffff207224 */ /* 0x000fe200078e0023 */
[----:B------:R-:W-:Y:S01]  /*ff90*/  MOV R31, R36 ;  /* 0x00000024001f7202 */ /* 0x000fe20000000f00 */
[----:B------:R-:W-:Y:S02]  /*ffa0*/  IMAD.MOV.U32 R35, RZ, RZ, R34 ;  /* 0x000000ffff237224 */ /* 0x000fe400078e0022 */
[----:B------:R-:W-:-:S07]  /*ffb0*/  IMAD.MOV.U32 R36, RZ, RZ, R33 ;  /* 0x000000ffff247224 */ /* 0x000fce00078e0021 */
.L_x_9369:
[----:B------:R-:W-:Y:S05]  /*ffc0*/  BSYNC.RECONVERGENT B0 ;  /* 0x0000000000007941 */ /* 0x000fea0003800200 */
.L_x_9367:
        /* <DEDUP_REMOVED lines=9> */
.L_x_9371:
[----:B------:R-:W-:Y:S01]  /*10060*/  MOV R33, R8 ;  /* 0x0000000800217202 */ /* 0x000fe20000000f00 */
[----:B------:R-:W-:Y:S02]  /*10070*/  IMAD.MOV.U32 R34, RZ, RZ, R9 ;  /* 0x000000ffff227224 */ /* 0x000fe400078e0009 */
[----:B------:R-:W-:Y:S02]  /*10080*/  IMAD.MOV.U32 R8, RZ, RZ, R35 ;  /* 0x000000ffff087224 */ /* 0x000fe400078e0023 */
[----:B------:R-:W-:-:S07]  /*10090*/  IMAD.MOV.U32 R9, RZ, RZ, R36 ;  /* 0x000000ffff097224 */ /* 0x000fce00078e0024 */
.L_x_9372:
[----:B------:R-:W-:Y:S05]  /*100a0*/  BSYNC.RECONVERGENT B0 ;  /* 0x0000000000007941 */ /* 0x000fea0003800200 */
.L_x_9370:
        /* <DEDUP_REMOVED lines=9> */
.L_x_9374:
[----:B------:R-:W-:Y:S02]  /*10140*/  IMAD.MOV.U32 R36, RZ, RZ, R7 ;  /* 0x000000ffff247224 */ /* 0x000fe400078e0007 */
[----:B------:R-:W-:Y:S02]  /*10150*/  IMAD.MOV.U32 R35, RZ, RZ, R6 ;  /* 0x000000ffff237224 */ /* 0x000fe400078e0006 */
[----:B------:R-:W-:Y:S02]  /*10160*/  IMAD.MOV.U32 R7, RZ, RZ, R8 ;  /* 0x000000ffff077224 */ /* 0x000fe400078e0008 */
[----:B------:R-:W-:-:S07]  /*10170*/  IMAD.MOV.U32 R6, RZ, RZ, R9 ;  /* 0x000000ffff067224 */ /* 0x000fce00078e0009 */
.L_x_9375:
[----:B------:R-:W-:Y:S05]  /*10180*/  BSYNC.RECONVERGENT B0 ;  /* 0x0000000000007941 */ /* 0x000fea0003800200 */
.L_x_9373:
        /* <DEDUP_REMOVED lines=9> */
.L_x_9377:
[----:B------:R-:W-:Y:S02]  /*10220*/  IMAD.MOV.U32 R9, RZ, RZ, R4 ;  /* 0x000000ffff097224 */ /* 0x000fe400078e0004 */
[----:B------:R-:W-:Y:S01]  /*10230*/  IMAD.MOV.U32 R8, RZ, RZ, R5 ;  /* 0x000000ffff087224 */ /* 0x000fe200078e0005 */
[----:B------:R-:W-:Y:S01]  /*10240*/  MOV R5, R6 ;  /* 0x0000000600057202 */ /* 0x000fe20000000f00 */
[----:B------:R-:W-:-:S07]  /*10250*/  IMAD.MOV.U32 R4, RZ, RZ, R7 ;  /* 0x000000ffff047224 */ /* 0x000fce00078e0007 */
.L_x_9378:
[----:B------:R-:W-:Y:S05]  /*10260*/  BSYNC.RECONVERGENT B0 ;  /* 0x0000000000007941 */ /* 0x000fea0003800200 */
.L_x_9376:
        /* <DEDUP_REMOVED lines=9> */
.L_x_9380:
[----:B------:R-:W-:Y:S01]  /*10300*/  IMAD.MOV.U32 R6, RZ, RZ, R3 ;  /* 0x000000ffff067224 */ /* 0x000fe200078e0003 */
[----:B------:R-:W-:Y:S01]  /*10310*/  MOV R3, R4 ;  /* 0x0000000400037202 */ /* 0x000fe20000000f00 */
[----:B------:R-:W-:Y:S02]  /*10320*/  IMAD.MOV.U32 R7, RZ, RZ, R2 ;  /* 0x000000ffff077224 */ /* 0x000fe400078e0002 */
[----:B------:R-:W-:-:S07]  /*10330*/  IMAD.MOV.U32 R2, RZ, RZ, R5 ;  /* 0x000000ffff027224 */ /* 0x000fce00078e0005 */
.L_x_9381:
[----:B------:R-:W-:Y:S05]  /*10340*/  BSYNC.RECONVERGENT B0 ;  /* 0x0000000000007941 */ /* 0x000fea0003800200 */
.L_x_9379:
        /* <DEDUP_REMOVED lines=9> */
.L_x_9383:
[----:B------:R-:W-:Y:S01]  /*103e0*/  IMAD.MOV.U32 R5, RZ, RZ, R54 ;  /* 0x000000ffff057224 */ /* 0x000fe200078e0036 */
[----:B------:R-:W-:Y:S01]  /*103f0*/  MOV R4, R55 ;  /* 0x0000003700047202 */ /* 0x000fe20000000f00 */
[----:B------:R-:W-:Y:S02]  /*10400*/  IMAD.MOV.U32 R54, RZ, RZ, R3 ;  /* 0x000000ffff367224 */ /* 0x000fe400078e0003 */
[----:B------:R-:W-:-:S07]  /*10410*/  IMAD.MOV.U32 R55, RZ, RZ, R2 ;  /* 0x000000ffff377224 */ /* 0x000fce00078e0002 */
.L_x_9384:
[----:B------:R-:W-:Y:S05]  /*10420*/  BSYNC.RECONVERGENT B0 ;  /* 0x0000000000007941 */ /* 0x000fea0003800200 */
.L_x_9382:
        /* <DEDUP_REMOVED lines=9> */
.L_x_9386:
[----:B------:R-:W-:Y:S01]  /*104c0*/  MOV R2, R53 ;  /* 0x0000003500027202 */ /* 0x000fe20000000f00 */
[----:B------:R-:W-:Y:S02]  /*104d0*/  IMAD.MOV.U32 R3, RZ, RZ, R52 ;  /* 0x000000ffff037224 */ /* 0x000fe400078e0034 */
[----:B------:R-:W-:Y:S02]  /*104e0*/  IMAD.MOV.U32 R53, RZ, RZ, R54 ;  /* 0x000000ffff357224 */ /* 0x000fe400078e0036 */
[----:B------:R-:W-:-:S07]  /*104f0*/  IMAD.MOV.U32 R52, RZ, RZ, R55 ;  /* 0x000000ffff347224 */ /* 0x000fce00078e0037 */
.L_x_9387:
[----:B------:R-:W-:Y:S05]  /*10500*/  BSYNC.RECONVERGENT B0 ;  /* 0x0000000000007941 */ /* 0x000fea0003800200 */
.L_x_9385:
        /* <DEDUP_REMOVED lines=9> */
.L_x_9389:
[----:B------:R-:W-:Y:S02]  /*105a0*/  IMAD.MOV.U32 R57, RZ, RZ, R50 ;  /* 0x000000ffff397224 */ /* 0x000fe400078e0032 */
[----:B------:R-:W-:Y:S02]  /*105b0*/  IMAD.MOV.U32 R56, RZ, RZ, R51 ;  /* 0x000000ffff387224 */ /* 0x000fe400078e0033 */
[----:B------:R-:W-:Y:S02]  /*105c0*/  IMAD.MOV.U32 R50, RZ, RZ, R53 ;  /* 0x000000ffff327224 */ /* 0x000fe400078e0035 */
[----:B------:R-:W-:-:S07]  /*105d0*/  IMAD.MOV.U32 R51, RZ, RZ, R52 ;  /* 0x000000ffff337224 */ /* 0x000fce00078e0034 */
.L_x_9390:
[----:B------:R-:W-:Y:S05]  /*105e0*/  BSYNC.RECONVERGENT B0 ;  /* 0x0000000000007941 */ /* 0x000fea0003800200 */
.L_x_9388:
        /* <DEDUP_REMOVED lines=9> */
.L_x_9392:
[----:B------:R-:W-:Y:S02]  /*10680*/  IMAD.MOV.U32 R54, RZ, RZ, R49 ;  /* 0x000000ffff367224 */ /* 0x000fe400078e0031 */
[----:B------:R-:W-:Y:S01]  /*10690*/  IMAD.MOV.U32 R55, RZ, RZ, R48 ;  /* 0x000000ffff377224 */ /* 0x000fe200078e0030 */
[----:B------:R-:W-:Y:S01]  /*106a0*/  MOV R48, R51 ;  /* 0x0000003300307202 */ /* 0x000fe20000000f00 */
[----:B------:R-:W-:-:S07]  /*106b0*/  IMAD.MOV.U32 R49, RZ, RZ, R50 ;  /* 0x000000ffff317224 */ /* 0x000fce00078e0032 */
.L_x_9393:
[----:B------:R-:W-:Y:S05]  /*106c0*/  BSYNC.RECONVERGENT B0 ;  /* 0x0000000000007941 */ /* 0x000fea0003800200 */
.L_x_9391:
        /* <DEDUP_REMOVED lines=9> */
.L_x_9395:
[----:B------:R-:W-:Y:S01]  /*10760*/  IMAD.MOV.U32 R53, RZ, RZ, R46 ;  /* 0x000000ffff357224 */ /* 0x000fe200078e002e */
[----:B------:R-:W-:Y:S01]  /*10770*/  MOV R46, R49 ;  /* 0x00000031002e7202 */ /* 0x000fe20000000f00 */
[----:B------:R-:W-:Y:S02]  /*10780*/  IMAD.MOV.U32 R52, RZ, RZ, R47 ;  /* 0x000000ffff347224 */ /* 0x000fe400078e002f */
[----:B------:R-:W-:-:S07]  /*10790*/  IMAD.MOV.U32 R47, RZ, RZ, R48 ;  /* 0x000000ffff2f7224 */ /* 0x000fce00078e0030 */
.L_x_9396:
[----:B------:R-:W-:Y:S05]  /*107a0*/  BSYNC.RECONVERGENT B0 ;  /* 0x0000000000007941 */ /* 0x000fea0003800200 */
.L_x_9394:
        /* <DEDUP_REMOVED lines=9> */
.L_x_9398:
[----:B------:R-:W-:Y:S01]  /*10840*/  IMAD.MOV.U32 R50, RZ, RZ, R45 ;  /* 0x000000ffff327224 */ /* 0x000fe200078e002d */
[----:B------:R-:W-:Y:S01]  /*10850*/  MOV R51, R44 ;  /* 0x0000002c00337202 */ /* 0x000fe20000000f00 */
[----:B------:R-:W-:Y:S02]  /*10860*/  IMAD.MOV.U32 R45, RZ, RZ, R46 ;  /* 0x000000ffff2d7224 */ /* 0x000fe400078e002e */
[----:B------:R-:W-:-:S07]  /*10870*/  IMAD.MOV.U32 R44, RZ, RZ, R47 ;  /* 0x000000ffff2c7224 */ /* 0x000fce00078e002f */
.L_x_9399:
[----:B------:R-:W-:Y:S05]  /*10880*/  BSYNC.RECONVERGENT B0 ;  /* 0x0000000000007941 */ /* 0x000fea0003800200 */
.L_x_9397:
        /* <DEDUP_REMOVED lines=9> */
.L_x_9401:
[----:B------:R-:W-:Y:S01]  /*10920*/  MOV R49, R42 ;  /* 0x0000002a00317202 */ /* 0x000fe20000000f00 */
[----:B------:R-:W-:Y:S02]  /*10930*/  IMAD.MOV.U32 R48, RZ, RZ, R43 ;  /* 0x000000ffff307224 */ /* 0x000fe400078e002b */
[----:B------:R-:W-:Y:S02]  /*10940*/  IMAD.MOV.U32 R42, RZ, RZ, R45 ;  /* 0x000000ffff2a7224 */ /* 0x000fe400078e002d */
[----:B------:R-:W-:-:S07]  /*10950*/  IMAD.MOV.U32 R43, RZ, RZ, R44 ;  /* 0x000000ffff2b7224 */ /* 0x000fce00078e002c */
.L_x_9402:
[----:B------:R-:W-:Y:S05]  /*10960*/  BSYNC.RECONVERGENT B0 ;  /* 0x0000000000007941 */ /* 0x000fea0003800200 */
.L_x_9400:
        /* <DEDUP_REMOVED lines=9> */
.L_x_9404:
[----:B------:R-:W-:Y:S02]  /*10a00*/  IMAD.MOV.U32 R46, RZ, RZ, R73 ;  /* 0x000000ffff2e7224 */ /* 0x000fe400078e0049 */
[----:B------:R-:W-:Y:S02]  /*10a10*/  IMAD.MOV.U32 R47, RZ, RZ, R72 ;  /* 0x000000ffff2f7224 */ /* 0x000fe400078e0048 */
[----:B------:R-:W-:Y:S02]  /*10a20*/  IMAD.MOV.U32 R73, RZ, RZ, R42 ;  /* 0x000000ffff497224 */ /* 0x000fe400078e002a */
[----:B------:R-:W-:-:S07]  /*10a30*/  IMAD.MOV.U32 R72, RZ, RZ, R43 ;  /* 0x000000ffff487224 */ /* 0x000fce00078e002b */
.L_x_9405:
[----:B------:R-:W-:Y:S05]  /*10a40*/  BSYNC.RECONVERGENT B0 ;  /* 0x0000000000007941 */ /* 0x000fea0003800200 */
.L_x_9403:
        /* <DEDUP_REMOVED lines=11> */
.L_x_9407:
[----:B------:R-:W-:Y:S02]  /*10b00*/  IMAD.MOV.U32 R44, RZ, RZ, R41 ;  /* 0x000000ffff2c7224 */ /* 0x000fe400078e0029 */
[----:B------:R-:W-:Y:S01]  /*10b10*/  IMAD.MOV.U32 R45, RZ, RZ, R40 ;  /* 0x000000ffff2d7224 */ /* 0x000fe200078e0028 */
[----:B-----5:R-:W-:Y:S01]  /*10b20*/  MOV R40, R43 ;  /* 0x0000002b00287202 */ /* 0x020fe20000000f00 */
[----:B------:R-:W-:-:S07]  /*10b30*/  IMAD.MOV.U32 R41, RZ, RZ, R42 ;  /* 0x000000ffff297224 */ /* 0x000fce00078e002a */
.L_x_9408:
[----:B------:R-:W-:Y:S05]  /*10b40*/  BSYNC.RECONVERGENT B0 ;  /* 0x0000000000007941 */ /* 0x000fea0003800200 */
.L_x_9406:
        /* <DEDUP_REMOVED lines=9> */
.L_x_9410:
[----:B------:R-:W-:Y:S01]  /*10be0*/  IMAD.MOV.U32 R43, RZ, RZ, R38 ;  /* 0x000000ffff2b7224 */ /* 0x000fe200078e0026 */
[----:B------:R-:W-:Y:S01]  /*10bf0*/  MOV R38, R41 ;  /* 0x0000002900267202 */ /* 0x000fe20000000f00 */
[----:B------:R-:W-:Y:S02]  /*10c00*/  IMAD.MOV.U32 R42, RZ, RZ, R39 ;  /* 0x000000ffff2a7224 */ /* 0x000fe400078e0027 */
[----:B------:R-:W-:-:S07]  /*10c10*/  IMAD.MOV.U32 R39, RZ, RZ, R40 ;  /* 0x000000ffff277224 */ /* 0x000fce00078e0028 */
.L_x_9411:
[----:B------:R-:W-:Y:S05]  /*10c20*/  BSYNC.RECONVERGENT B0 ;  /* 0x0000000000007941 */ /* 0x000fea0003800200 */
.L_x_9409:
        /* <DEDUP_REMOVED lines=9> */
.L_x_9413:
[----:B------:R-:W-:Y:S01]  /*10cc0*/  IMAD.MOV.U32 R40, RZ, RZ, R37 ;  /* 0x000000ffff287224 */ /* 0x000fe200078e0025 */
[----:B------:R-:W-:Y:S01]  /*10cd0*/  MOV R41, R14 ;  /* 0x0000000e00297202 */ /* 0x000fe20000000f00 */
[----:B------:R-:W-:Y:S02]  /*10ce0*/  IMAD.MOV.U32 R37, RZ, RZ, R38 ;  /* 0x000000ffff257224 */ /* 0x000fe400078e0026 */
[----:B------:R-:W-:-:S07]  /*10cf0*/  IMAD.MOV.U32 R14, RZ, RZ, R39 ;  /* 0x000000ffff0e7224 */ /* 0x000fce00078e0027 */
.L_x_9414:
[----:B------:R-:W-:Y:S05]  /*10d00*/  BSYNC.RECONVERGENT B0 ;  /* 0x0000000000007941 */ /* 0x000fea0003800200 */
.L_x_9412:
        /* <DEDUP_REMOVED lines=9> */
.L_x_9416:
[----:B------:R-:W-:Y:S01]  /*10da0*/  MOV R39, R16 ;  /* 0x0000001000277202 */ /* 0x000fe20000000f00 */
[----:B------:R-:W-:Y:S02]  /*10db0*/  IMAD.MOV.U32 R38, RZ, RZ, R15 ;  /* 0x000000ffff267224 */ /* 0x000fe400078e000f */
[----:B------:R-:W-:Y:S02]  /*10dc0*/  IMAD.MOV.U32 R16, RZ, RZ, R37 ;  /* 0x000000ffff107224 */ /* 0x000fe400078e0025 */
[----:B------:R-:W-:-:S07]  /*10dd0*/  IMAD.MOV.U32 R15, RZ, RZ, R14 ;  /* 0x000000ffff0f7224 */ /* 0x000fce00078e000e */
.L_x_9417:
[----:B------:R-:W-:Y:S05]  /*10de0*/  BSYNC.RECONVERGENT B0 ;  /* 0x0000000000007941 */ /* 0x000fea0003800200 */
.L_x_9415:
        /* <DEDUP_REMOVED lines=9> */
.L_x_9419:
[----:B------:R-:W-:Y:S02]  /*10e80*/  IMAD.MOV.U32 R14, RZ, RZ, R17 ;  /* 0x000000ffff0e7224 */ /* 0x000fe400078e0011 */
[----:B------:R-:W-:Y:S02]  /*10e90*/  IMAD.MOV.U32 R37, RZ, RZ, R18 ;  /* 0x000000ffff257224 */ /* 0x000fe400078e0012 */
[----:B------:R-:W-:Y:S02]  /*10ea0*/  IMAD.MOV.U32 R17, RZ, RZ, R16 ;  /* 0x000000ffff117224 */ /* 0x000fe400078e0010 */
[----:B------:R-:W-:-:S07]  /*10eb0*/  IMAD.MOV.U32 R18, RZ, RZ, R15 ;  /* 0x000000ffff127224 */ /* 0x000fce00078e000f */
.L_x_9420:
[----:B------:R-:W-:Y:S05]  /*10ec0*/  BSYNC.RECONVERGENT B0 ;  /* 0x0000000000007941 */ /* 0x000fea0003800200 */
.L_x_9418:
        /* <DEDUP_REMOVED lines=9> */
.L_x_9422:
[----:B------:R-:W-:Y:S02]  /*10f60*/  IMAD.MOV.U32 R15, RZ, RZ, R20 ;  /* 0x000000ffff0f7224 */ /* 0x000fe400078e0014 */
[----:B------:R-:W-:Y:S01]  /*10f70*/  IMAD.MOV.U32 R16, RZ, RZ, R19 ;  /* 0x000000ffff107224 */ /* 0x000fe200078e0013 */
[----:B------:R-:W-:Y:S01]  /*10f80*/  MOV R19, R18 ;  /* 0x0000001200137202 */ /* 0x000fe20000000f00 */
[----:B------:R-:W-:-:S07]  /*10f90*/  IMAD.MOV.U32 R20, RZ, RZ, R17 ;  /* 0x000000ffff147224 */ /* 0x000fce00078e0011 */
.L_x_9423:
[----:B------:R-:W-:Y:S05]  /*10fa0*/  BSYNC.RECONVERGENT B0 ;  /* 0x0000000000007941 */ /* 0x000fea0003800200 */
.L_x_9421:
        /* <DEDUP_REMOVED lines=9> */
.L_x_9425:
[----:B------:R-:W-:Y:S01]  /*11040*/  IMAD.MOV.U32 R18, RZ, RZ, R21 ;  /* 0x000000ffff127224 */ /* 0x000fe200078e0015 */
[----:B------:R-:W-:Y:S01]  /*11050*/  MOV R21, R20 ;  /* 0x0000001400157202 */ /* 0x000fe20000000f00 */
[----:B------:R-:W-:Y:S02]  /*11060*/  IMAD.MOV.U32 R17, RZ, RZ, R22 ;  /* 0x000000ffff117224 */ /* 0x000fe400078e0016 */
[----:B------:R-:W-:-:S07]  /*11070*/  IMAD.MOV.U32 R22, RZ, RZ, R19 ;  /* 0x000000ffff167224 */ /* 0x000fce00078e0013 */
.L_x_9426:
[----:B------:R-:W-:Y:S05]  /*11080*/  BSYNC.RECONVERGENT B0 ;  /* 0x0000000000007941 */ /* 0x000fea0003800200 */
.L_x_9424:
        /* <DEDUP_REMOVED lines=9> */
.L_x_9428:
[----:B------:R-:W-:Y:S01]  /*11120*/  IMAD.MOV.U32 R19, RZ, RZ, R24 ;  /* 0x000000ffff137224 */ /* 0x000fe200078e0018 */
[----:B------:R-:W-:Y:S01]  /*11130*/  MOV R20, R23 ;  /* 0x0000001700147202 */ /* 0x000fe20000000f00 */
[----:B------:R-:W-:Y:S02]  /*11140*/  IMAD.MOV.U32 R24, RZ, RZ, R21 ;  /* 0x000000ffff187224 */ /* 0x000fe400078e0015 */
[----:B------:R-:W-:-:S07]  /*11150*/  IMAD.MOV.U32 R23, RZ, RZ, R22 ;  /* 0x000000ffff177224 */ /* 0x000fce00078e0016 */
.L_x_9429:
[----:B------:R-:W-:Y:S05]  /*11160*/  BSYNC.RECONVERGENT B0 ;  /* 0x0000000000007941 */ /* 0x000fea0003800200 */
.L_x_9427:
        /* <DEDUP_REMOVED lines=9> */
.L_x_9431:
[----:B------:R-:W-:Y:S01]  /*11200*/  MOV R22, R25 ;  /* 0x0000001900167202 */ /* 0x000fe20000000f00 */
[----:B------:R-:W-:Y:S02]  /*11210*/  IMAD.MOV.U32 R21, RZ, RZ, R26 ;  /* 0x000000ffff157224 */ /* 0x000fe400078e001a */
[----:B------:R-:W-:Y:S02]  /*11220*/  IMAD.MOV.U32 R25, RZ, RZ, R24 ;  /* 0x000000ffff197224 */ /* 0x000fe400078e0018 */
[----:B------:R-:W-:-:S07]  /*11230*/  IMAD.MOV.U32 R26, RZ, RZ, R23 ;  /* 0x000000ffff1a7224 */ /* 0x000fce00078e0017 */
.L_x_9432:
[----:B------:R-:W-:Y:S05]  /*11240*/  BSYNC.RECONVERGENT B0 ;  /* 0x0000000000007941 */ /* 0x000fea0003800200 */
.L_x_9430:
        /* <DEDUP_REMOVED lines=9> */
.L_x_9434:
[----:B------:R-:W-:Y:S02]  /*112e0*/  IMAD.MOV.U32 R23, RZ, RZ, R28 ;  /* 0x000000ffff177224 */ /* 0x000fe400078e001c */
[----:B------:R-:W-:Y:S02]  /*112f0*/  IMAD.MOV.U32 R24, RZ, RZ, R27 ;  /* 0x000000ffff187224 */ /* 0x000fe400078e001b */
[----:B------:R-:W-:Y:S02]  /*11300*/  IMAD.MOV.U32 R28, RZ, RZ, R25 ;  /* 0x000000ffff1c7224 */ /* 0x000fe400078e0019 */
[----:B------:R-:W-:-:S07]  /*11310*/  IMAD.MOV.U32 R27, RZ, RZ, R26 ;  /* 0x000000ffff1b7224 */ /* 0x000fce00078e001a */
.L_x_9435:
[----:B------:R-:W-:Y:S05]  /*11320*/  BSYNC.RECONVERGENT B0 ;  /* 0x0000000000007941 */ /* 0x000fea0003800200 */
.L_x_9433:
        /* <DEDUP_REMOVED lines=9> */
.L_x_9437:
[----:B------:R-:W-:Y:S02]  /*113c0*/  IMAD.MOV.U32 R26, RZ, RZ, R29 ;  /* 0x000000ffff1a7224 */ /* 0x000fe400078e001d */
[----:B------:R-:W-:Y:S01]  /*113d0*/  IMAD.MOV.U32 R25, RZ, RZ, R30 ;  /* 0x000000ffff197224 */ /* 0x000fe200078e001e */
[----:B------:R-:W-:Y:S01]  /*113e0*/  MOV R30, R27 ;  /* 0x0000001b001e7202 */ /* 0x000fe20000000f00 */
[----:B------:R-:W-:-:S07]  /*113f0*/  IMAD.MOV.U32 R29, RZ, RZ, R28 ;  /* 0x000000ffff1d7224 */ /* 0x000fce00078e001c */
.L_x_9438:
[----:B------:R-:W-:Y:S05]  /*11400*/  BSYNC.RECONVERGENT B0 ;  /* 0x0000000000007941 */ /* 0x000fea0003800200 */
.L_x_9436:
        /* <DEDUP_REMOVED lines=9> */
.L_x_9440:
[----:B------:R-:W-:Y:S01]  /*114a0*/  IMAD.MOV.U32 R27, RZ, RZ, R32 ;  /* 0x000000ffff1b7224 */ /* 0x000fe200078e0020 */
[----:B------:R-:W-:Y:S01]  /*114b0*/  MOV R32, R29 ;  /* 0x0000001d00207202 */ /* 0x000fe20000000f00 */
[----:B------:R-:W-:Y:S02]  /*114c0*/  IMAD.MOV.U32 R28, RZ, RZ, R31 ;  /* 0x000000ffff1c7224 */ /* 0x000fe400078e001f */
[----:B------:R-:W-:-:S07]  /*114d0*/  IMAD.MOV.U32 R31, RZ, RZ, R30 ;  /* 0x000000ffff1f7224 */ /* 0x000fce00078e001e */
.L_x_9441:
[----:B------:R-:W-:Y:S05]  /*114e0*/  BSYNC.RECONVERGENT B0 ;  /* 0x0000000000007941 */ /* 0x000fea0003800200 */
.L_x_9439:
        /* <DEDUP_REMOVED lines=9> */
.L_x_9443:
[----:B------:R-:W-:Y:S01]  /*11580*/  IMAD.MOV.U32 R30, RZ, RZ, R33 ;  /* 0x000000ffff1e7224 */ /* 0x000fe200078e0021 */
[----:B------:R-:W-:Y:S01]  /*11590*/  MOV R29, R34 ;  /* 0x00000022001d7202 */ /* 0x000fe20000000f00 */
[----:B------:R-:W-:Y:S02]  /*115a0*/  IMAD.MOV.U32 R33, RZ, RZ, R32 ;  /* 0x000000ffff217224 */ /* 0x000fe400078e0020 */
[----:B------:R-:W-:-:S07]  /*115b0*/  IMAD.MOV.U32 R34, RZ, RZ, R31 ;  /* 0x000000ffff227224 */ /* 0x000fce00078e001f */
.L_x_9444:
[----:B------:R-:W-:Y:S05]  /*115c0*/  BSYNC.RECONVERGENT B0 ;  /* 0x0000000000007941 */ /* 0x000fea0003800200 */
.L_x_9442:
        /* <DEDUP_REMOVED lines=9> */
.L_x_9446:
[----:B------:R-:W-:Y:S01]  /*11660*/  MOV R31, R36 ;  /* 0x00000024001f7202 */ /* 0x000fe20000000f00 */
[----:B------:R-:W-:Y:S02]  /*11670*/  IMAD.MOV.U32 R32, RZ, RZ, R35 ;  /* 0x000000ffff207224 */ /* 0x000fe400078e0023 */
[----:B------:R-:W-:Y:S02]  /*11680*/  IMAD.MOV.U32 R36, RZ, RZ, R33 ;  /* 0x000000ffff247224 */ /* 0x000fe400078e0021 */
[----:B------:R-:W-:-:S07]  /*11690*/  IMAD.MOV.U32 R35, RZ, RZ, R34 ;  /* 0x000000ffff237224 */ /* 0x000fce00078e0022 */
.L_x_9447:
[----:B------:R-:W-:Y:S05]  /*116a0*/  BSYNC.RECONVERGENT B0 ;  /* 0x0000000000007941 */ /* 0x000fea0003800200 */
.L_x_9445:
        /* <DEDUP_REMOVED lines=9> */
.L_x_9449:
[----:B------:R-:W-:Y:S02]  /*11740*/  IMAD.MOV.U32 R34, RZ, RZ, R9 ;  /* 0x000000ffff227224 */ /* 0x000fe400078e0009 */
[----:B------:R-:W-:Y:S02]  /*11750*/  IMAD.MOV.U32 R33, RZ, RZ, R8 ;  /* 0x000000ffff217224 */ /* 0x000fe400078e0008 */
[----:B------:R-:W-:Y:S02]  /*11760*/  IMAD.MOV.U32 R9, RZ, RZ, R36 ;  /* 0x000000ffff097224 */ /* 0x000fe400078e0024 */
[----:B------:R-:W-:-:S07]  /*11770*/  IMAD.MOV.U32 R8, RZ, RZ, R35 ;  /* 0x000000ffff087224 */ /* 0x000fce00078e0023 */
.L_x_9450:
[----:B------:R-:W-:Y:S05]  /*11780*/  BSYNC.RECONVERGENT B0 ;  /* 0x0000000000007941 */ /* 0x000fea0003800200 */
.L_x_9448:
        /* <DEDUP_REMOVED lines=9> */
.L_x_9452:
[----:B------:R-:W-:Y:S02]  /*11820*/  IMAD.MOV.U32 R35, RZ, RZ, R6 ;  /* 0x000000ffff237224 */ /* 0x000fe400078e0006 */
[----:B------:R-:W-:Y:S01]  /*11830*/  IMAD.MOV.U32 R36, RZ, RZ, R7 ;  /* 0x000000ffff247224 */ /* 0x000fe200078e0007 */
[----:B------:R-:W-:Y:S01]  /*11840*/  MOV R7, R8 ;  /* 0x0000000800077202 */ /* 0x000fe20000000f00 */
[----:B------:R-:W-:-:S07]  /*11850*/  IMAD.MOV.U32 R6, RZ, RZ, R9 ;  /* 0x000000ffff067224 */ /* 0x000fce00078e0009 */
.L_x_9453:
[----:B------:R-:W-:Y:S05]  /*11860*/  BSYNC.RECONVERGENT B0 ;  /* 0x0000000000007941 */ /* 0x000fea0003800200 */
.L_x_9451:
        /* <DEDUP_REMOVED lines=9> */
.L_x_9455:
[----:B------:R-:W-:Y:S01]  /*11900*/  IMAD.MOV.U32 R8, RZ, RZ, R5 ;  /* 0x000000ffff087224 */ /* 0x000fe200078e0005 */
[----:B------:R-:W-:Y:S01]  /*11910*/  MOV R5, R6 ;  /* 0x0000000600057202 */ /* 0x000fe20000000f00 */
[----:B------:R-:W-:Y:S02]  /*11920*/  IMAD.MOV.U32 R9, RZ, RZ, R4 ;  /* 0x000000ffff097224 */ /* 0x000fe400078e0004 */
[----:B------:R-:W-:-:S07]  /*11930*/  IMAD.MOV.U32 R4, RZ, RZ, R7 ;  /* 0x000000ffff047224 */ /* 0x000fce00078e0007 */
.L_x_9456:
[----:B------:R-:W-:Y:S05]  /*11940*/  BSYNC.RECONVERGENT B0 ;  /* 0x0000000000007941 */ /* 0x000fea0003800200 */
.L_x_9454:
        /* <DEDUP_REMOVED lines=9> */
.L_x_9458:
[----:B------:R-:W-:Y:S01]  /*119e0*/  IMAD.MOV.U32 R7, RZ, RZ, R2 ;  /* 0x000000ffff077224 */ /* 0x000fe200078e0002 */
[----:B------:R-:W-:Y:S01]  /*119f0*/  MOV R6, R3 ;  /* 0x0000000300067202 */ /* 0x000fe20000000f00 */
[----:B------:R-:W-:Y:S02]  /*11a00*/  IMAD.MOV.U32 R2, RZ, RZ, R5 ;  /* 0x000000ffff027224 */ /* 0x000fe400078e0005 */
[----:B------:R-:W-:-:S07]  /*11a10*/  IMAD.MOV.U32 R3, RZ, RZ, R4 ;  /* 0x000000ffff037224 */ /* 0x000fce00078e0004 */
.L_x_9459:
[----:B------:R-:W-:Y:S05]  /*11a20*/  BSYNC.RECONVERGENT B0 ;  /* 0x0000000000007941 */ /* 0x000fea0003800200 */
.L_x_9457:
        /* <DEDUP_REMOVED lines=9> */
.L_x_9461:
[----:B------:R-:W-:Y:S01]  /*11ac0*/  MOV R4, R57 ;  /* 0x0000003900047202 */ /* 0x000fe20000000f00 */
[----:B------:R-:W-:Y:S02]  /*11ad0*/  IMAD.MOV.U32 R5, RZ, RZ, R56 ;  /* 0x000000ffff057224 */ /* 0x000fe400078e0038 */
[----:B------:R-:W-:Y:S02]  /*11ae0*/  IMAD.MOV.U32 R57, RZ, RZ, R2 ;  /* 0x000000ffff397224 */ /* 0x000fe400078e0002 */
[----:B------:R-:W-:-:S07]  /*11af0*/  IMAD.MOV.U32 R56, RZ, RZ, R3 ;  /* 0x000000ffff387224 */ /* 0x000fce00078e0003 */
.L_x_9462:
[----:B------:R-:W-:Y:S05]  /*11b00*/  BSYNC.RECONVERGENT B0 ;  /* 0x0000000000007941 */ /* 0x000fea0003800200 */
.L_x_9460:
        /* <DEDUP_REMOVED lines=9> */
.L_x_9464:
[----:B------:R-:W-:Y:S02]  /*11ba0*/  IMAD.MOV.U32 R3, RZ, RZ, R54 ;  /* 0x000000ffff037224 */ /* 0x000fe400078e0036 */
[----:B------:R-:W-:Y:S02]  /*11bb0*/  IMAD.MOV.U32 R2, RZ, RZ, R55 ;  /* 0x000000ffff027224 */ /* 0x000fe400078e0037 */
[----:B------:R-:W-:Y:S02]  /*11bc0*/  IMAD.MOV.U32 R54, RZ, RZ, R57 ;  /* 0x000000ffff367224 */ /* 0x000fe400078e0039 */
[----:B------:R-:W-:-:S07]  /*11bd0*/  IMAD.MOV.U32 R55, RZ, RZ, R56 ;  /* 0x000000ffff377224 */ /* 0x000fce00078e0038 */
.L_x_9465:
[----:B------:R-:W-:Y:S05]  /*11be0*/  BSYNC.RECONVERGENT B0 ;  /* 0x0000000000007941 */ /* 0x000fea0003800200 */
.L_x_9463:
        /* <DEDUP_REMOVED lines=9> */
.L_x_9467:
[----:B------:R-:W-:Y:S02]  /*11c80*/  IMAD.MOV.U32 R58, RZ, RZ, R53 ;  /* 0x000000ffff3a7224 */ /* 0x000fe400078e0035 */
[----:B------:R-:W-:Y:S01]  /*11c90*/  IMAD.MOV.U32 R59, RZ, RZ, R52 ;  /* 0x000000ffff3b7224 */ /* 0x000fe200078e0034 */
[----:B------:R-:W-:Y:S01]  /*11ca0*/  MOV R52, R55 ;  /* 0x0000003700347202 */ /* 0x000fe20000000f00 */
[----:B------:R-:W-:-:S07]  /*11cb0*/  IMAD.MOV.U32 R53, RZ, RZ, R54 ;  /* 0x000000ffff357224 */ /* 0x000fce00078e0036 */
.L_x_9468:
[----:B------:R-:W-:Y:S05]  /*11cc0*/  BSYNC.RECONVERGENT B0 ;  /* 0x0000000000007941 */ /* 0x000fea0003800200 */
.L_x_9466:
        /* <DEDUP_REMOVED lines=9> */
.L_x_9470:
[----:B------:R-:W-:Y:S01]  /*11d60*/  IMAD.MOV.U32 R57, RZ, RZ, R50 ;  /* 0x000000ffff397224 */ /* 0x000fe200078e0032 */
[----:B------:R-:W-:Y:S01]  /*11d70*/  MOV R50, R53 ;  /* 0x0000003500327202 */ /* 0x000fe20000000f00 */
[----:B------:R-:W-:Y:S02]  /*11d80*/  IMAD.MOV.U32 R56, RZ, RZ, R51 ;  /* 0x000000ffff387224 */ /* 0x000fe400078e0033 */
[----:B------:R-:W-:-:S07]  /*11d90*/  IMAD.MOV.U32 R51, RZ, RZ, R52 ;  /* 0x000000ffff337224 */ /* 0x000fce00078e0034 */
.L_x_9471:
[----:B------:R-:W-:Y:S05]  /*11da0*/  BSYNC.RECONVERGENT B0 ;  /* 0x0000000000007941 */ /* 0x000fea0003800200 */
.L_x_9469:
        /* <DEDUP_REMOVED lines=9> */
.L_x_9473:
[----:B------:R-:W-:Y:S01]  /*11e40*/  IMAD.MOV.U32 R54, RZ, RZ, R49 ;  /* 0x000000ffff367224 */ /* 0x000fe200078e0031 */
[----:B------:R-:W-:Y:S01]  /*11e50*/  MOV R55, R48 ;  /* 0x0000003000377202 */ /* 0x000fe20000000f00 */
[----:B------:R-:W-:Y:S02]  /*11e60*/  IMAD.MOV.U32 R49, RZ, RZ, R50 ;  /* 0x000000ffff317224 */ /* 0x000fe400078e0032 */
[----:B------:R-:W-:-:S07]  /*11e70*/  IMAD.MOV.U32 R48, RZ, RZ, R51 ;  /* 0x000000ffff307224 */ /* 0x000fce00078e0033 */
.L_x_9474:
[----:B------:R-:W-:Y:S05]  /*11e80*/  BSYNC.RECONVERGENT B0 ;  /* 0x0000000000007941 */ /* 0x000fea0003800200 */
.L_x_9472:
        /* <DEDUP_REMOVED lines=9> */
.L_x_9476:
[----:B------:R-:W-:Y:S01]  /*11f20*/  MOV R53, R46 ;  /* 0x0000002e00357202 */ /* 0x000fe20000000f00 */
[----:B------:R-:W-:Y:S02]  /*11f30*/  IMAD.MOV.U32 R52, RZ, RZ, R47 ;  /* 0x000000ffff347224 */ /* 0x000fe400078e002f */
[----:B------:R-:W-:Y:S02]  /*11f40*/  IMAD.MOV.U32 R46, RZ, RZ, R49 ;  /* 0x000000ffff2e7224 */ /* 0x000fe400078e0031 */
[----:B------:R-:W-:-:S07]  /*11f50*/  IMAD.MOV.U32 R47, RZ, RZ, R48 ;  /* 0x000000ffff2f7224 */ /* 0x000fce00078e0030 */
.L_x_9477:
[----:B------:R-:W-:Y:S05]  /*11f60*/  BSYNC.RECONVERGENT B0 ;  /* 0x0000000000007941 */ /* 0x000fea0003800200 */
.L_x_9475:
        /* <DEDUP_REMOVED lines=9> */
.L_x_9479:
[----:B------:R-:W-:Y:S02]  /*12000*/  IMAD.MOV.U32 R50, RZ, RZ, R73 ;  /* 0x000000ffff327224 */ /* 0x000fe400078e0049 */
[----:B------:R-:W-:Y:S02]  /*12010*/  IMAD.MOV.U32 R51, RZ, RZ, R72 ;  /* 0x000000ffff337224 */ /* 0x000fe400078e0048 */
[----:B------:R-:W-:Y:S02]  /*12020*/  IMAD.MOV.U32 R73, RZ, RZ, R46 ;  /* 0x000000ffff497224 */ /* 0x000fe400078e002e */
[----:B------:R-:W-:-:S07]  /*12030*/  IMAD.MOV.U32 R72, RZ, RZ, R47 ;  /* 0x000000ffff487224 */ /* 0x000fce00078e002f */
.L_x_9480:
[----:B------:R-:W-:Y:S05]  /*12040*/  BSYNC.RECONVERGENT B0 ;  /* 0x0000000000007941 */ /* 0x000fea0003800200 */
.L_x_9478:
        /* <DEDUP_REMOVED lines=11> */
.L_x_9482:
[----:B------:R-:W-:Y:S02]  /*12100*/  IMAD.MOV.U32 R49, RZ, RZ, R44 ;  /* 0x000000ffff317224 */ /* 0x000fe400078e002c */
[----:B------:R-:W-:Y:S01]  /*12110*/  IMAD.MOV.U32 R48, RZ, RZ, R45 ;  /* 0x000000ffff307224 */ /* 0x000fe200078e002d */
[----:B-----5:R-:W-:Y:S01]  /*12120*/  MOV R45, R46 ;  /* 0x0000002e002d7202 */ /* 0x020fe20000000f00 */
[----:B------:R-:W-:-:S07]  /*12130*/  IMAD.MOV.U32 R44, RZ, RZ, R47 ;  /* 0x000000ffff2c7224 */ /* 0x000fce00078e002f */
.L_x_9483:
[----:B------:R-:W-:Y:S05]  /*12140*/  BSYNC.RECONVERGENT B0 ;  /* 0x0000000000007941 */ /* 0x000fea0003800200 */
.L_x_9481:
        /* <DEDUP_REMOVED lines=9> */
.L_x_9485:
[----:B------:R-:W-:Y:S01]  /*121e0*/  IMAD.MOV.U32 R46, RZ, RZ, R43 ;  /* 0x000000ffff2e7224 */ /* 0x000fe200078e002b */
[----:B------:R-:W-:Y:S01]  /*121f0*/  MOV R43, R44 ;  /* 0x0000002c002b7202 */ /* 0x000fe20000000f00 */
[----:B------:R-:W-:Y:S02]  /*12200*/  IMAD.MOV.U32 R47, RZ, RZ, R42 ;  /* 0x000000ffff2f7224 */ /* 0x000fe400078e002a */
[----:B------:R-:W-:-:S07]  /*12210*/  IMAD.MOV.U32 R42, RZ, RZ, R45 ;  /* 0x000000ffff2a7224 */ /* 0x000fce00078e002d */
.L_x_9486:
[----:B------:R-:W-:Y:S05]  /*12220*/  BSYNC.RECONVERGENT B0 ;  /* 0x0000000000007941 */ /* 0x000fea0003800200 */
.L_x_9484:
        /* <DEDUP_REMOVED lines=9> */
.L_x_9488:
[----:B------:R-:W-:Y:S01]  /*122c0*/  IMAD.MOV.U32 R45, RZ, RZ, R40 ;  /* 0x000000ffff2d7224 */ /* 0x000fe200078e0028 */
[----:B------:R-:W-:Y:S01]  /*122d0*/  MOV R44, R41 ;  /* 0x00000029002c7202 */ /* 0x000fe20000000f00 */
[----:B------:R-:W-:Y:S02]  /*122e0*/  IMAD.MOV.U32 R40, RZ, RZ, R43 ;  /* 0x000000ffff287224 */ /* 0x000fe400078e002b */
[----:B------:R-:W-:-:S07]  /*122f0*/  IMAD.MOV.U32 R41, RZ, RZ, R42 ;  /* 0x000000ffff297224 */ /* 0x000fce00078e002a */
.L_x_9489:
[----:B------:R-:W-:Y:S05]  /*12300*/  BSYNC.RECONVERGENT B0 ;  /* 0x0000000000007941 */ /* 0x000fea0003800200 */
.L_x_9487:
        /* <DEDUP_REMOVED lines=9> */
.L_x_9491:
[----:B------:R-:W-:Y:S01]  /*123a0*/  MOV R42, R39 ;  /* 0x00000027002a7202 */ /* 0x000fe20000000f00 */
[----:B------:R-:W-:Y:S02]  /*123b0*/  IMAD.MOV.U32 R43, RZ, RZ, R38 ;  /* 0x000000ffff2b7224 */ /* 0x000fe400078e0026 */
[----:B------:R-:W-:Y:S02]  /*123c0*/  IMAD.MOV.U32 R39, RZ, RZ, R40 ;  /* 0x000000ffff277224 */ /* 0x000fe400078e0028 */
[----:B------:R-:W-:-:S07]  /*123d0*/  IMAD.MOV.U32 R38, RZ, RZ, R41 ;  /* 0x000000ffff267224 */ /* 0x000fce00078e0029 */
.L_x_9492:
[----:B------:R-:W-:Y:S05]  /*123e0*/  BSYNC.RECONVERGENT B0 ;  /* 0x0000000000007941 */ /* 0x000fea0003800200 */
.L_x_9490:
        /* <DEDUP_REMOVED lines=9> */
.L_x_9494:
[----:B------:R-:W-:Y:S02]  /*12480*/  IMAD.MOV.U32 R41, RZ, RZ, R14 ;  /* 0x000000ffff297224 */ /* 0x000fe400078e000e */
[----:B------:R-:W-:Y:S02]  /*12490*/  IMAD.MOV.U32 R40, RZ, RZ, R37 ;  /* 0x000000ffff287224 */ /* 0x000fe400078e0025 */
[----:B------:R-:W-:Y:S02]  /*124a0*/  IMAD.MOV.U32 R14, RZ, RZ, R39 ;  /* 0x000000ffff0e7224 */ /* 0x000fe400078e0027 */
[----:B------:R-:W-:-:S07]  /*124b0*/  IMAD.MOV.U32 R37, RZ, RZ, R38 ;  /* 0x000000ffff257224 */ /* 0x000fce00078e0026 */
.L_x_9495:
[----:B------:R-:W-:Y:S05]  /*124c0*/  BSYNC.RECONVERGENT B0 ;  /* 0x0000000000007941 */ /* 0x000fea0003800200 */
.L_x_9493:
        /* <DEDUP_REMOVED lines=9> */
.L_x_9497:
[----:B------:R-:W-:Y:S02]  /*12560*/  IMAD.MOV.U32 R38, RZ, RZ, R15 ;  /* 0x000000ffff267224 */ /* 0x000fe400078e000f */
[----:B------:R-:W-:Y:S01]  /*12570*/  IMAD.MOV.U32 R39, RZ, RZ, R16 ;  /* 0x000000ffff277224 */ /* 0x000fe200078e0010 */
[----:B------:R-:W-:Y:S01]  /*12580*/  MOV R16, R37 ;  /* 0x0000002500107202 */ /* 0x000fe20000000f00 */
[----:B------:R-:W-:-:S07]  /*12590*/  IMAD.MOV.U32 R15, RZ, RZ, R14 ;  /* 0x000000ffff0f7224 */ /* 0x000fce00078e000e */
.L_x_9498:
[----:B------:R-:W-:Y:S05]  /*125a0*/  BSYNC.RECONVERGENT B0 ;  /* 0x0000000000007941 */ /* 0x000fea0003800200 */
.L_x_9496:
        /* <DEDUP_REMOVED lines=9> */
.L_x_9500:
[----:B------:R-:W-:Y:S01]  /*12640*/  IMAD.MOV.U32 R37, RZ, RZ, R18 ;  /* 0x000000ffff257224 */ /* 0x000fe200078e0012 */
[----:B------:R-:W-:Y:S01]  /*12650*/  MOV R18, R15 ;  /* 0x0000000f00127202 */ /* 0x000fe20000000f00 */
[----:B------:R-:W-:Y:S02]  /*12660*/  IMAD.MOV.U32 R14, RZ, RZ, R17 ;  /* 0x000000ffff0e7224 */ /* 0x000fe400078e0011 */
[----:B------:R-:W-:-:S07]  /*12670*/  IMAD.MOV.U32 R17, RZ, RZ, R16 ;  /* 0x000000ffff117224 */ /* 0x000fce00078e0010 */
.L_x_9501:
[----:B------:R-:W-:Y:S05]  /*12680*/  BSYNC.RECONVERGENT B0 ;  /* 0x0000000000007941 */ /* 0x000fea0003800200 */
.L_x_9499:
        /* <DEDUP_REMOVED lines=9> */
.L_x_9503:
[----:B------:R-:W-:Y:S01]  /*12720*/  IMAD.MOV.U32 R16, RZ, RZ, R19 ;  /* 0x000000ffff107224 */ /* 0x000fe200078e0013 */
[----:B------:R-:W-:Y:S01]  /*12730*/  MOV R15, R20 ;  /* 0x00000014000f7202 */ /* 0x000fe20000000f00 */
[----:B------:R-:W-:Y:S02]  /*12740*/  IMAD.MOV.U32 R19, RZ, RZ, R18 ;  /* 0x000000ffff137224 */ /* 0x000fe400078e0012 */
[----:B------:R-:W-:-:S07]  /*12750*/  IMAD.MOV.U32 R20, RZ, RZ, R17 ;  /* 0x000000ffff147224 */ /* 0x000fce00078e0011 */
.L_x_9504:
[----:B------:R-:W-:Y:S05]  /*12760*/  BSYNC.RECONVERGENT B0 ;  /* 0x0000000000007941 */ /* 0x000fea0003800200 */
.L_x_9502:
        /* <DEDUP_REMOVED lines=9> */
.L_x_9506:
[----:B------:R-:W-:Y:S01]  /*12800*/  MOV R17, R22 ;  /* 0x0000001600117202 */ /* 0x000fe20000000f00 */
[----:B------:R-:W-:Y:S02]  /*12810*/  IMAD.MOV.U32 R18, RZ, RZ, R21 ;  /* 0x000000ffff127224 */ /* 0x000fe400078e0015 */
[----:B------:R-:W-:Y:S02]  /*12820*/  IMAD.MOV.U32 R22, RZ, RZ, R19 ;  /* 0x000000ffff167224 */ /* 0x000fe400078e0013 */
[----:B------:R-:W-:-:S07]  /*12830*/  IMAD.MOV.U32 R21, RZ, RZ, R20 ;  /* 0x000000ffff157224 */ /* 0x000fce00078e0014 */
.L_x_9507:
[----:B------:R-:W-:Y:S05]  /*12840*/  BSYNC.RECONVERGENT B0 ;  /* 0x0000000000007941 */ /* 0x000fea0003800200 */
.L_x_9505:
        /* <DEDUP_REMOVED lines=9> */
.L_x_9509:
[----:B------:R-:W-:Y:S02]  /*128e0*/  IMAD.MOV.U32 R20, RZ, RZ, R23 ;  /* 0x000000ffff147224 */ /* 0x000fe400078e0017 */
[----:B------:R-:W-:Y:S02]  /*128f0*/  IMAD.MOV.U32 R19, RZ, RZ, R24 ;  /* 0x000000ffff137224 */ /* 0x000fe400078e0018 */
[----:B------:R-:W-:Y:S02]  /*12900*/  IMAD.MOV.U32 R23, RZ, RZ, R22 ;  /* 0x000000ffff177224 */ /* 0x000fe400078e0016 */
[----:B------:R-:W-:-:S07]  /*12910*/  IMAD.MOV.U32 R24, RZ, RZ, R21 ;  /* 0x000000ffff187224 */ /* 0x000fce00078e0015 */
.L_x_9510:
[----:B------:R-:W-:Y:S05]  /*12920*/  BSYNC.RECONVERGENT B0 ;  /* 0x0000000000007941 */ /* 0x000fea0003800200 */
.L_x_9508:
        /* <DEDUP_REMOVED lines=9> */
.L_x_9512:
[----:B------:R-:W-:Y:S02]  /*129c0*/  IMAD.MOV.U32 R21, RZ, RZ, R26 ;  /* 0x000000ffff157224 */ /* 0x000fe400078e001a */
[----:B------:R-:W-:Y:S01]  /*129d0*/  IMAD.MOV.U32 R22, RZ, RZ, R25 ;  /* 0x000000ffff167224 */ /* 0x000fe200078e0019 */
[----:B------:R-:W-:Y:S01]  /*129e0*/  MOV R25, R24 ;  /* 0x0000001800197202 */ /* 0x000fe20000000f00 */
[----:B------:R-:W-:-:S07]  /*129f0*/  IMAD.MOV.U32 R26, RZ, RZ, R23 ;  /* 0x000000ffff1a7224 */ /* 0x000fce00078e0017 */
.L_x_9513:
[----:B------:R-:W-:Y:S05]  /*12a00*/  BSYNC.RECONVERGENT B0 ;  /* 0x0000000000007941 */ /* 0x000fea0003800200 */
.L_x_9511:
        /* <DEDUP_REMOVED lines=9> */
.L_x_9515:
[----:B------:R-:W-:Y:S01]  /*12aa0*/  IMAD.MOV.U32 R24, RZ, RZ, R27 ;  /* 0x000000ffff187224 */ /* 0x000fe200078e001b */
[----:B------:R-:W-:Y:S01]  /*12ab0*/  MOV R27, R26 ;  /* 0x0000001a001b7202 */ /* 0x000fe20000000f00 */
[----:B------:R-:W-:Y:S02]  /*12ac0*/  IMAD.MOV.U32 R23, RZ, RZ, R28 ;  /* 0x000000ffff177224 */ /* 0x000fe400078e001c */
[----:B------:R-:W-:-:S07]  /*12ad0*/  IMAD.MOV.U32 R28, RZ, RZ, R25 ;  /* 0x000000ffff1c7224 */ /* 0x000fce00078e0019 */
.L_x_9516:
[----:B------:R-:W-:Y:S05]  /*12ae0*/  BSYNC.RECONVERGENT B0 ;  /* 0x0000000000007941 */ /* 0x000fea0003800200 */
.L_x_9514:
        /* <DEDUP_REMOVED lines=9> */
.L_x_9518:
[----:B------:R-:W-:Y:S01]  /*12b80*/  IMAD.MOV.U32 R25, RZ, RZ, R30 ;  /* 0x000000ffff197224 */ /* 0x000fe200078e001e */
[----:B------:R-:W-:Y:S01]  /*12b90*/  MOV R26, R29 ;  /* 0x0000001d001a7202 */ /* 0x000fe20000000f00 */
[----:B------:R-:W-:Y:S02]  /*12ba0*/  IMAD.MOV.U32 R30, RZ, RZ, R27 ;  /* 0x000000ffff1e7224 */ /* 0x000fe400078e001b */
[----:B------:R-:W-:-:S07]  /*12bb0*/  IMAD.MOV.U32 R29, RZ, RZ, R28 ;  /* 0x000000ffff1d7224 */ /* 0x000fce00078e001c */
.L_x_9519:
[----:B------:R-:W-:Y:S05]  /*12bc0*/  BSYNC.RECONVERGENT B0 ;  /* 0x0000000000007941 */ /* 0x000fea0003800200 */
.L_x_9517:
        /* <DEDUP_REMOVED lines=9> */
.L_x_9521:
[----:B------:R-:W-:Y:S01]  /*12c60*/  MOV R28, R31 ;  /* 0x0000001f001c7202 */ /* 0x000fe20000000f00 */
[----:B------:R-:W-:Y:S02]  /*12c70*/  IMAD.MOV.U32 R27, RZ, RZ, R32 ;  /* 0x000000ffff1b7224 */ /* 0x000fe400078e0020 */
[----:B------:R-:W-:Y:S02]  /*12c80*/  IMAD.MOV.U32 R31, RZ, RZ, R30 ;  /* 0x000000ffff1f7224 */ /* 0x000fe400078e001e */
[----:B------:R-:W-:-:S07]  /*12c90*/  IMAD.MOV.U32 R32, RZ, RZ, R29 ;  /* 0x000000ffff207224 */ /* 0x000fce00078e001d */
.L_x_9522:
[----:B------:R-:W-:Y:S05]  /*12ca0*/  BSYNC.RECONVERGENT B0 ;  /* 0x0000000000007941 */ /* 0x000fea0003800200 */
.L_x_9520:
        /* <DEDUP_REMOVED lines=9> */
.L_x_9524:
[----:B------:R-:W-:Y:S02]  /*12d40*/  IMAD.MOV.U32 R29, RZ, RZ, R34 ;  /* 0x000000ffff1d7224 */ /* 0x000fe400078e0022 */
[----:B------:R-:W-:Y:S02]  /*12d50*/  IMAD.MOV.U32 R30, RZ, RZ, R33 ;  /* 0x000000ffff1e7224 */ /* 0x000fe400078e0021 */
[----:B------:R-:W-:Y:S02]  /*12d60*/  IMAD.MOV.U32 R34, RZ, RZ, R31 ;  /* 0x000000ffff227224 */ /* 0x000fe400078e001f */
[----:B------:R-:W-:-:S07]  /*12d70*/  IMAD.MOV.U32 R33, RZ, RZ, R32 ;  /* 0x000000ffff217224 */ /* 0x000fce00078e0020 */
.L_x_9525:
[----:B------:R-:W-:Y:S05]  /*12d80*/  BSYNC.RECONVERGENT B0 ;  /* 0x0000000000007941 */ /* 0x000fea0003800200 */
.L_x_9523:
        /* <DEDUP_REMOVED lines=9> */
.L_x_9527:
[----:B------:R-:W-:Y:S02]  /*12e20*/  IMAD.MOV.U32 R32, RZ, RZ, R35 ;  /* 0x000000ffff207224 */ /* 0x000fe400078e0023 */
[----:B------:R-:W-:Y:S01]  /*12e30*/  IMAD.MOV.U32 R31, RZ, RZ, R36 ;  /* 0x000000ffff1f7224 */ /* 0x000fe200078e0024 */
[----:B------:R-:W-:Y:S01]  /*12e40*/  MOV R36, R33 ;  /* 0x0000002100247202 */ /* 0x000fe20000000f00 */
[----:B------:R-:W-:-:S07]  /*12e50*/  IMAD.MOV.U32 R35, RZ, RZ, R34 ;  /* 0x000000ffff237224 */ /* 0x000fce00078e0022 */
.L_x_9528:
[----:B------:R-:W-:Y:S05]  /*12e60*/  BSYNC.RECONVERGENT B0 ;  /* 0x0000000000007941 */ /* 0x000fea0003800200 */
.L_x_9526:
        /* <DEDUP_REMOVED lines=9> */
.L_x_9530:
[----:B------:R-:W-:Y:S01]  /*12f00*/  IMAD.MOV.U32 R33, RZ, RZ, R8 ;  /* 0x000000ffff217224 */ /* 0x000fe200078e0008 */
[----:B------:R-:W-:Y:S01]  /*12f10*/  MOV R8, R35 ;  /* 0x0000002300087202 */ /* 0x000fe20000000f00 */
[----:B------:R-:W-:Y:S02]  /*12f20*/  IMAD.MOV.U32 R34, RZ, RZ, R9 ;  /* 0x000000ffff227224 */ /* 0x000fe400078e0009 */
[----:B------:R-:W-:-:S07]  /*12f30*/  IMAD.MOV.U32 R9, RZ, RZ, R36 ;  /* 0x000000ffff097224 */ /* 0x000fce00078e0024 */
.L_x_9531:
[----:B------:R-:W-:Y:S05]  /*12f40*/  BSYNC.RECONVERGENT B0 ;  /* 0x0000000000007941 */ /* 0x000fea0003800200 */
.L_x_9529:
        /* <DEDUP_REMOVED lines=9> */
.L_x_9533:
[----:B------:R-:W-:Y:S01]  /*12fe0*/  IMAD.MOV.U32 R36, RZ, RZ, R7 ;  /* 0x000000ffff247224 */ /* 0x000fe200078e0007 */
[----:B------:R-:W-:Y:S01]  /*12ff0*/  MOV R35, R6 ;  /* 0x0000000600237202 */ /* 0x000fe20000000f00 */
[----:B------:R-:W-:Y:S02]  /*13000*/  IMAD.MOV.U32 R7, RZ, RZ, R8 ;  /* 0x000000ffff077224 */ /* 0x000fe400078e0008 */
[----:B------:R-:W-:-:S07]  /*13010*/  IMAD.MOV.U32 R6, RZ, RZ, R9 ;  /* 0x000000ffff067224 */ /* 0x000fce00078e0009 */
.L_x_9534:
[----:B------:R-:W-:Y:S05]  /*13020*/  BSYNC.RECONVERGENT B0 ;  /* 0x0000000000007941 */ /* 0x000fea0003800200 */
.L_x_9532:
        /* <DEDUP_REMOVED lines=9> */
.L_x_9536:
[----:B------:R-:W-:Y:S01]  /*130c0*/  MOV R9, R4 ;  /* 0x0000000400097202 */ /* 0x000fe20000000f00 */
[----:B------:R-:W-:Y:S02]  /*130d0*/  IMAD.MOV.U32 R8, RZ, RZ, R5 ;  /* 0x000000ffff087224 */ /* 0x000fe400078e0005 */
[----:B------:R-:W-:Y:S02]  /*130e0*/  IMAD.MOV.U32 R4, RZ, RZ, R7 ;  /* 0x000000ffff047224 */ /* 0x000fe400078e0007 */
[----:B------:R-:W-:-:S07]  /*130f0*/  IMAD.MOV.U32 R5, RZ, RZ, R6 ;  /* 0x000000ffff057224 */ /* 0x000fce00078e0006 */
.L_x_9537:
[----:B------:R-:W-:Y:S05]  /*13100*/  BSYNC.RECONVERGENT B0 ;  /* 0x0000000000007941 */ /* 0x000fea0003800200 */
.L_x_9535:
        /* <DEDUP_REMOVED lines=9> */
.L_x_9539:
[----:B------:R-:W-:Y:S02]  /*131a0*/  IMAD.MOV.U32 R6, RZ, RZ, R3 ;  /* 0x000000ffff067224 */ /* 0x000fe400078e0003 */
[----:B------:R-:W-:Y:S02]  /*131b0*/  IMAD.MOV.U32 R7, RZ, RZ, R2 ;  /* 0x000000ffff077224 */ /* 0x000fe400078e0002 */
[----:B------:R-:W-:Y:S02]  /*131c0*/  IMAD.MOV.U32 R3, RZ, RZ, R4 ;  /* 0x000000ffff037224 */ /* 0x000fe400078e0004 */
[----:B------:R-:W-:-:S07]  /*131d0*/  IMAD.MOV.U32 R2, RZ, RZ, R5 ;  /* 0x000000ffff027224 */ /* 0x000fce00078e0005 */
.L_x_9540:
[----:B------:R-:W-:Y:S05]  /*131e0*/  BSYNC.RECONVERGENT B0 ;  /* 0x0000000000007941 */ /* 0x000fea0003800200 */
.L_x_9538:
        /* <DEDUP_REMOVED lines=9> */
.L_x_9542:
[----:B------:R-:W-:Y:S02]  /*13280*/  IMAD.MOV.U32 R5, RZ, RZ, R58 ;  /* 0x000000ffff057224 */ /* 0x000fe400078e003a */
[----:B------:R-:W-:Y:S01]  /*13290*/  IMAD.MOV.U32 R4, RZ, RZ, R59 ;  /* 0x000000ffff047224 */ /* 0x000fe200078e003b */
[----:B------:R-:W-:Y:S01]  /*132a0*/  MOV R59, R2 ;  /* 0x00000002003b7202 */ /* 0x000fe20000000f00 */
[----:B------:R-:W-:-:S07]  /*132b0*/  IMAD.MOV.U32 R58, RZ, RZ, R3 ;  /* 0x000000ffff3a7224 */ /* 0x000fce00078e0003 */
.L_x_9543:
[----:B------:R-:W-:Y:S05]  /*132c0*/  BSYNC.RECONVERGENT B0 ;  /* 0x0000000000007941 */ /* 0x000fea0003800200 */
.L_x_9541:
        /* <DEDUP_REMOVED lines=9> */
.L_x_9545:
[----:B------:R-:W-:Y:S01]  /*13360*/  IMAD.MOV.U32 R2, RZ, RZ, R57 ;  /* 0x000000ffff027224 */ /* 0x000fe200078e0039 */
[----:B------:R-:W-:Y:S01]  /*13370*/  MOV R57, R58 ;  /* 0x0000003a00397202 */ /* 0x000fe20000000f00 */
[----:B------:R-:W-:Y:S02]  /*13380*/  IMAD.MOV.U32 R3, RZ, RZ, R56 ;  /* 0x000000ffff037224 */ /* 0x000fe400078e0038 */
[----:B------:R-:W-:-:S07]  /*13390*/  IMAD.MOV.U32 R56, RZ, RZ, R59 ;  /* 0x000000ffff387224 */ /* 0x000fce00078e003b */
.L_x_9546:
[----:B------:R-:W-:Y:S05]  /*133a0*/  BSYNC.RECONVERGENT B0 ;  /* 0x0000000000007941 */ /* 0x000fea0003800200 */
.L_x_9544:
        /* <DEDUP_REMOVED lines=9> */
.L_x_9548:
[----:B------:R-:W-:Y:S01]  /*13440*/  IMAD.MOV.U32 R61, RZ, RZ, R54 ;  /* 0x000000ffff3d7224 */ /* 0x000fe200078e0036 */
[----:B------:R-:W-:Y:S01]  /*13450*/  MOV R60, R55 ;  /* 0x00000037003c7202 */ /* 0x000fe20000000f00 */
[----:B------:R-:W-:Y:S02]  /*13460*/  IMAD.MOV.U32 R54, RZ, RZ, R57 ;  /* 0x000000ffff367224 */ /* 0x000fe400078e0039 */
[----:B------:R-:W-:-:S07]  /*13470*/  IMAD.MOV.U32 R55, RZ, RZ, R56 ;  /* 0x000000ffff377224 */ /* 0x000fce00078e0038 */
.L_x_9549:
[----:B------:R-:W-:Y:S05]  /*13480*/  BSYNC.RECONVERGENT B0 ;  /* 0x0000000000007941 */ /* 0x000fea0003800200 */
.L_x_9547:
        /* <DEDUP_REMOVED lines=9> */
.L_x_9551:
[----:B------:R-:W-:Y:S01]  /*13520*/  MOV R58, R53 ;  /* 0x00000035003a7202 */ /* 0x000fe20000000f00 */
[----:B------:R-:W-:Y:S02]  /*13530*/  IMAD.MOV.U32 R59, RZ, RZ, R52 ;  /* 0x000000ffff3b7224 */ /* 0x000fe400078e0034 */
[----:B------:R-:W-:Y:S02]  /*13540*/  IMAD.MOV.U32 R53, RZ, RZ, R54 ;  /* 0x000000ffff357224 */ /* 0x000fe400078e0036 */
[----:B------:R-:W-:-:S07]  /*13550*/  IMAD.MOV.U32 R52, RZ, RZ, R55 ;  /* 0x000000ffff347224 */ /* 0x000fce00078e0037 */
.L_x_9552:
[----:B------:R-:W-:Y:S05]  /*13560*/  BSYNC.RECONVERGENT B0 ;  /* 0x0000000000007941 */ /* 0x000fea0003800200 */
.L_x_9550:
        /* <DEDUP_REMOVED lines=9> */
.L_x_9554:
[----:B------:R-:W-:Y:S02]  /*13600*/  IMAD.MOV.U32 R57, RZ, RZ, R50 ;  /* 0x000000ffff397224 */ /* 0x000fe400078e0032 */
[----:B------:R-:W-:Y:S02]  /*13610*/  IMAD.MOV.U32 R56, RZ, RZ, R51 ;  /* 0x000000ffff387224 */ /* 0x000fe400078e0033 */
[----:B------:R-:W-:Y:S02]  /*13620*/  IMAD.MOV.U32 R50, RZ, RZ, R53 ;  /* 0x000000ffff327224 */ /* 0x000fe400078e0035 */
[----:B------:R-:W-:-:S07]  /*13630*/  IMAD.MOV.U32 R51, RZ, RZ, R52 ;  /* 0x000000ffff337224 */ /* 0x000fce00078e0034 */
.L_x_9555:
[----:B------:R-:W-:Y:S05]  /*13640*/  BSYNC.RECONVERGENT B0 ;  /* 0x0000000000007941 */ /* 0x000fea0003800200 */
.L_x_9553:
        /* <DEDUP_REMOVED lines=9> */
.L_x_9557:
[----:B------:R-:W-:Y:S02]  /*136e0*/  IMAD.MOV.U32 R54, RZ, RZ, R73 ;  /* 0x000000ffff367224 */ /* 0x000fe400078e0049 */
[----:B------:R-:W-:Y:S01]  /*136f0*/  IMAD.MOV.U32 R55, RZ, RZ, R72 ;  /* 0x000000ffff377224 */ /* 0x000fe200078e0048 */
[----:B------:R-:W-:Y:S01]  /*13700*/  MOV R72, R51 ;  /* 0x0000003300487202 */ /* 0x000fe20000000f00 */
[----:B------:R-:W-:-:S07]  /*13710*/  IMAD.MOV.U32 R73, RZ, RZ, R50 ;  /* 0x000000ffff497224 */ /* 0x000fce00078e0032 */
.L_x_9558:
[----:B------:R-:W-:Y:S05]  /*13720*/  BSYNC.RECONVERGENT B0 ;  /* 0x0000000000007941 */ /* 0x000fea0003800200 */
.L_x_9556:
        /* <DEDUP_REMOVED lines=11> */
.L_x_9560:
[----:B------:R-:W-:Y:S01]  /*137e0*/  IMAD.MOV.U32 R52, RZ, RZ, R49 ;  /* 0x000000ffff347224 */ /* 0x000fe200078e0031 */
[----:B------:R-:W-:Y:S01]  /*137f0*/  MOV R49, R50 ;  /* 0x0000003200317202 */ /* 0x000fe20000000f00 */
[----:B------:R-:W-:Y:S02]  /*13800*/  IMAD.MOV.U32 R53, RZ, RZ, R48 ;  /* 0x000000ffff357224 */ /* 0x000fe400078e0030 */
[----:B-----5:R-:W-:-:S07]  /*13810*/  IMAD.MOV.U32 R48, RZ, RZ, R51 ;  /* 0x000000ffff307224 */ /* 0x020fce00078e0033 */
.L_x_9561:
[----:B------:R-:W-:Y:S05]  /*13820*/  BSYNC.RECONVERGENT B0 ;  /* 0x0000000000007941 */ /* 0x000fea0003800200 */
.L_x_9559:
        /* <DEDUP_REMOVED lines=9> */
.L_x_9563:
[----:B------:R-:W-:Y:S01]  /*138c0*/  IMAD.MOV.U32 R51, RZ, RZ, R46 ;  /* 0x000000ffff337224 */ /* 0x000fe200078e002e */
[----:B------:R-:W-:Y:S01]  /*138d0*/  MOV R50, R47 ;  /* 0x0000002f00327202 */ /* 0x000fe20000000f00 */
[----:B------:R-:W-:Y:S02]  /*138e0*/  IMAD.MOV.U32 R46, RZ, RZ, R49 ;  /* 0x000000ffff2e7224 */ /* 0x000fe400078e0031 */
[----:B------:R-:W-:-:S07]  /*138f0*/  IMAD.MOV.U32 R47, RZ, RZ, R48 ;  /* 0x000000ffff2f7224 */ /* 0x000fce00078e0030 */
.L_x_9564:
[----:B------:R-:W-:Y:S05]  /*13900*/  BSYNC.RECONVERGENT B0 ;  /* 0x0000000000007941 */ /* 0x000fea0003800200 */
.L_x_9562:
        /* <DEDUP_REMOVED lines=9> */
.L_x_9566:
[----:B------:R-:W-:Y:S01]  /*139a0*/  MOV R48, R45 ;  /* 0x0000002d00307202 */ /* 0x000fe20000000f00 */
[----:B------:R-:W-:Y:S02]  /*139b0*/  IMAD.MOV.U32 R49, RZ, RZ, R44 ;  /* 0x000000ffff317224 */ /* 0x000fe400078e002c */
[----:B------:R-:W-:Y:S02]  /*139c0*/  IMAD.MOV.U32 R45, RZ, RZ, R46 ;  /* 0x000000ffff2d7224 */ /* 0x000fe400078e002e */
[----:B------:R-:W-:-:S07]  /*139d0*/  IMAD.MOV.U32 R44, RZ, RZ, R47 ;  /* 0x000000ffff2c7224 */ /* 0x000fce00078e002f */
.L_x_9567:
[----:B------:R-:W-:Y:S05]  /*139e0*/  BSYNC.RECONVERGENT B0 ;  /* 0x0000000000007941 */ /* 0x000fea0003800200 */
.L_x_9565:
        /* <DEDUP_REMOVED lines=9> */
.L_x_9569:
[----:B------:R-:W-:Y:S02]  /*13a80*/  IMAD.MOV.U32 R47, RZ, RZ, R42 ;  /* 0x000000ffff2f7224 */ /* 0x000fe400078e002a */
[----:B------:R-:W-:Y:S02]  /*13a90*/  IMAD.MOV.U32 R46, RZ, RZ, R43 ;  /* 0x000000ffff2e7224 */ /* 0x000fe400078e002b */
[----:B------:R-:W-:Y:S02]  /*13aa0*/  IMAD.MOV.U32 R42, RZ, RZ, R45 ;  /* 0x000000ffff2a7224 */ /* 0x000fe400078e002d */
[----:B------:R-:W-:-:S07]  /*13ab0*/  IMAD.MOV.U32 R43, RZ, RZ, R44 ;  /* 0x000000ffff2b7224 */ /* 0x000fce00078e002c */
.L_x_9570:
[----:B------:R-:W-:Y:S05]  /*13ac0*/  BSYNC.RECONVERGENT B0 ;  /* 0x0000000000007941 */ /* 0x000fea0003800200 */
.L_x_9568:
        /* <DEDUP_REMOVED lines=9> */
.L_x_9572:
[----:B------:R-:W-:Y:S02]  /*13b60*/  IMAD.MOV.U32 R44, RZ, RZ, R41 ;  /* 0x000000ffff2c7224 */ /* 0x000fe400078e0029 */
[----:B------:R-:W-:Y:S01]  /*13b70*/  IMAD.MOV.U32 R45, RZ, RZ, R40 ;  /* 0x000000ffff2d7224 */ /* 0x000fe200078e0028 */
[----:B------:R-:W-:Y:S01]  /*13b80*/  MOV R40, R43 ;  /* 0x0000002b00287202 */ /* 0x000fe20000000f00 */
[----:B------:R-:W-:-:S07]  /*13b90*/  IMAD.MOV.U32 R41, RZ, RZ, R42 ;  /* 0x000000ffff297224 */ /* 0x000fce00078e002a */
.L_x_9573:
[----:B------:R-:W-:Y:S05]  /*13ba0*/  BSYNC.RECONVERGENT B0 ;  /* 0x0000000000007941 */ /* 0x000fea0003800200 */
.L_x_9571:
        /* <DEDUP_REMOVED lines=9> */
.L_x_9575:
[----:B------:R-:W-:Y:S01]  /*13c40*/  IMAD.MOV.U32 R43, RZ, RZ, R38 ;  /* 0x000000ffff2b7224 */ /* 0x000fe200078e0026 */
[----:B------:R-:W-:Y:S01]  /*13c50*/  MOV R38, R41 ;  /* 0x0000002900267202 */ /* 0x000fe20000000f00 */
[----:B------:R-:W-:Y:S02]  /*13c60*/  IMAD.MOV.U32 R42, RZ, RZ, R39 ;  /* 0x000000ffff2a7224 */ /* 0x000fe400078e0027 */
[----:B------:R-:W-:-:S07]  /*13c70*/  IMAD.MOV.U32 R39, RZ, RZ, R40 ;  /* 0x000000ffff277224 */ /* 0x000fce00078e0028 */
.L_x_9576:
[----:B------:R-:W-:Y:S05]  /*13c80*/  BSYNC.RECONVERGENT B0 ;  /* 0x0000000000007941 */ /* 0x000fea0003800200 */
.L_x_9574:
        /* <DEDUP_REMOVED lines=9> */
.L_x_9578:
[----:B------:R-:W-:Y:S01]  /*13d20*/  IMAD.MOV.U32 R40, RZ, RZ, R37 ;  /* 0x000000ffff287224 */ /* 0x000fe200078e0025 */
[----:B------:R-:W-:Y:S01]  /*13d30*/  MOV R41, R14 ;  /* 0x0000000e00297202 */ /* 0x000fe20000000f00 */
[----:B------:R-:W-:Y:S02]  /*13d40*/  IMAD.MOV.U32 R37, RZ, RZ, R38 ;  /* 0x000000ffff257224 */ /* 0x000fe400078e0026 */
[----:B------:R-:W-:-:S07]  /*13d50*/  IMAD.MOV.U32 R14, RZ, RZ, R39 ;  /* 0x000000ffff0e7224 */ /* 0x000fce00078e0027 */
.L_x_9579:
[----:B------:R-:W-:Y:S05]  /*13d60*/  BSYNC.RECONVERGENT B0 ;  /* 0x0000000000007941 */ /* 0x000fea0003800200 */
.L_x_9577:
        /* <DEDUP_REMOVED lines=9> */
.L_x_9581:
[----:B------:R-:W-:Y:S01]  /*13e00*/  MOV R39, R16 ;  /* 0x0000001000277202 */ /* 0x000fe20000000f00 */
[----:B------:R-:W-:Y:S02]  /*13e10*/  IMAD.MOV.U32 R38, RZ, RZ, R15 ;  /* 0x000000ffff267224 */ /* 0x000fe400078e000f */
[----:B------:R-:W-:Y:S02]  /*13e20*/  IMAD.MOV.U32 R16, RZ, RZ, R37 ;  /* 0x000000ffff107224 */ /* 0x000fe400078e0025 */
[----:B------:R-:W-:-:S07]  /*13e30*/  IMAD.MOV.U32 R15, RZ, RZ, R14 ;  /* 0x000000ffff0f7224 */ /* 0x000fce00078e000e */
.L_x_9582:
[----:B------:R-:W-:Y:S05]  /*13e40*/  BSYNC.RECONVERGENT B0 ;  /* 0x0000000000007941 */ /* 0x000fea0003800200 */
.L_x_9580:
        /* <DEDUP_REMOVED lines=9> */
.L_x_9584:
[----:B------:R-:W-:Y:S02]  /*13ee0*/  IMAD.MOV.U32 R14, RZ, RZ, R17 ;  /* 0x000000ffff0e7224 */ /* 0x000fe400078e0011 */
[----:B------:R-:W-:Y:S02]  /*13ef0*/  IMAD.MOV.U32 R37, RZ, RZ, R18 ;  /* 0x000000ffff257224 */ /* 0x000fe400078e0012 */
[----:B------:R-:W-:Y:S02]  /*13f00*/  IMAD.MOV.U32 R17, RZ, RZ, R16 ;  /* 0x000000ffff117224 */ /* 0x000fe400078e0010 */
[----:B------:R-:W-:-:S07]  /*13f10*/  IMAD.MOV.U32 R18, RZ, RZ, R15 ;  /* 0x000000ffff127224 */ /* 0x000fce00078e000f */
.L_x_9585:
[----:B------:R-:W-:Y:S05]  /*13f20*/  BSYNC.RECONVERGENT B0 ;  /* 0x0000000000007941 */ /* 0x000fea0003800200 */
.L_x_9583:
        /* <DEDUP_REMOVED lines=9> */
.L_x_9587:
[----:B------:R-:W-:Y:S02]  /*13fc0*/  IMAD.MOV.U32 R15, RZ, RZ, R20 ;  /* 0x000000ffff0f7224 */ /* 0x000fe400078e0014 */
[----:B------:R-:W-:Y:S01]  /*13fd0*/  IMAD.MOV.U32 R16, RZ, RZ, R19 ;  /* 0x000000ffff107224 */ /* 0x000fe200078e0013 */
[----:B------:R-:W-:Y:S01]  /*13fe0*/  MOV R19, R18 ;  /* 0x0000001200137202 */ /* 0x000fe20000000f00 */
[----:B------:R-:W-:-:S07]  /*13ff0*/  IMAD.MOV.U32 R20, RZ, RZ, R17 ;  /* 0x000000ffff147224 */ /* 0x000fce00078e0011 */
.L_x_9588:
[----:B------:R-:W-:Y:S05]  /*14000*/  BSYNC.RECONVERGENT B0 ;  /* 0x0000000000007941 */ /* 0x000fea0003800200 */
.L_x_9586:
        /* <DEDUP_REMOVED lines=9> */
.L_x_9590:
[----:B------:R-:W-:Y:S01]  /*140a0*/  IMAD.MOV.U32 R18, RZ, RZ, R21 ;  /* 0x000000ffff127224 */ /* 0x000fe200078e0015 */
[----:B------:R-:W-:Y:S01]  /*140b0*/  MOV R21, R20 ;  /* 0x0000001400157202 */ /* 0x000fe20000000f00 */
[----:B------:R-:W-:Y:S02]  /*140c0*/  IMAD.MOV.U32 R17, RZ, RZ, R22 ;  /* 0x000000ffff117224 */ /* 0x000fe400078e0016 */
[----:B------:R-:W-:-:S07]  /*140d0*/  IMAD.MOV.U32 R22, RZ, RZ, R19 ;  /* 0x000000ffff167224 */ /* 0x000fce00078e0013 */
.L_x_9591:
[----:B------:R-:W-:Y:S05]  /*140e0*/  BSYNC.RECONVERGENT B0 ;  /* 0x0000000000007941 */ /* 0x000fea0003800200 */
.L_x_9589:
        /* <DEDUP_REMOVED lines=9> */
.L_x_9593:
[----:B------:R-:W-:Y:S01]  /*14180*/  IMAD.MOV.U32 R19, RZ, RZ, R24 ;  /* 0x000000ffff137224 */ /* 0x000fe200078e0018 */
[----:B------:R-:W-:Y:S01]  /*14190*/  MOV R20, R23 ;  /* 0x0000001700147202 */ /* 0x000fe20000000f00 */
[----:B------:R-:W-:Y:S02]  /*141a0*/  IMAD.MOV.U32 R24, RZ, RZ, R21 ;  /* 0x000000ffff187224 */ /* 0x000fe400078e0015 */
[----:B------:R-:W-:-:S07]  /*141b0*/  IMAD.MOV.U32 R23, RZ, RZ, R22 ;  /* 0x000000ffff177224 */ /* 0x000fce00078e0016 */
.L_x_9594:
[----:B------:R-:W-:Y:S05]  /*141c0*/  BSYNC.RECONVERGENT B0 ;  /* 0x0000000000007941 */ /* 0x000fea0003800200 */
.L_x_9592:
        /* <DEDUP_REMOVED lines=9> */
.L_x_9596:
[----:B------:R-:W-:Y:S01]  /*14260*/  MOV R22, R25 ;  /* 0x0000001900167202 */ /* 0x000fe20000000f00 */
[----:B------:R-:W-:Y:S02]  /*14270*/  IMAD.MOV.U32 R21, RZ, RZ, R26 ;  /* 0x000000ffff157224 */ /* 0x000fe400078e001a */
[----:B------:R-:W-:Y:S02]  /*14280*/  IMAD.MOV.U32 R25, RZ, RZ, R24 ;  /* 0x000000ffff197224 */ /* 0x000fe400078e0018 */
[----:B------:R-:W-:-:S07]  /*14290*/  IMAD.MOV.U32 R26, RZ, RZ, R23 ;  /* 0x000000ffff1a7224 */ /* 0x000fce00078e0017 */
.L_x_9597:
[----:B------:R-:W-:Y:S05]  /*142a0*/  BSYNC.RECONVERGENT B0 ;  /* 0x0000000000007941 */ /* 0x000fea0003800200 */
.L_x_9595:
        /* <DEDUP_REMOVED lines=9> */
.L_x_9599:
[----:B------:R-:W-:Y:S02]  /*14340*/  IMAD.MOV.U32 R23, RZ, RZ, R28 ;  /* 0x000000ffff177224 */ /* 0x000fe400078e001c */
[----:B------:R-:W-:Y:S02]  /*14350*/  IMAD.MOV.U32 R24, RZ, RZ, R27 ;  /* 0x000000ffff187224 */ /* 0x000fe400078e001b */
[----:B------:R-:W-:Y:S02]  /*14360*/  IMAD.MOV.U32 R28, RZ, RZ, R25 ;  /* 0x000000ffff1c7224 */ /* 0x000fe400078e0019 */
[----:B------:R-:W-:-:S07]  /*14370*/  IMAD.MOV.U32 R27, RZ, RZ, R26 ;  /* 0x000000ffff1b7224 */ /* 0x000fce00078e001a */
.L_x_9600:
[----:B------:R-:W-:Y:S05]  /*14380*/  BSYNC.RECONVERGENT B0 ;  /* 0x0000000000007941 */ /* 0x000fea0003800200 */
.L_x_9598:
        /* <DEDUP_REMOVED lines=9> */
.L_x_9602:
[----:B------:R-:W-:Y:S02]  /*14420*/  IMAD.MOV.U32 R26, RZ, RZ, R29 ;  /* 0x000000ffff1a7224 */ /* 0x000fe400078e001d */
[----:B------:R-:W-:Y:S01]  /*14430*/  IMAD.MOV.U32 R25, RZ, RZ, R30 ;  /* 0x000000ffff197224 */ /* 0x000fe200078e001e */
[----:B------:R-:W-:Y:S01]  /*14440*/  MOV R30, R27 ;  /* 0x0000001b001e7202 */ /* 0x000fe20000000f00 */
[----:B------:R-:W-:-:S07]  /*14450*/  IMAD.MOV.U32 R29, RZ, RZ, R28 ;  /* 0x000000ffff1d7224 */ /* 0x000fce00078e001c */
.L_x_9603:
[----:B------:R-:W-:Y:S05]  /*14460*/  BSYNC.RECONVERGENT B0 ;  /* 0x0000000000007941 */ /* 0x000fea0003800200 */
.L_x_9601:
        /* <DEDUP_REMOVED lines=9> */
.L_x_9605:
[----:B------:R-:W-:Y:S01]  /*14500*/  IMAD.MOV.U32 R27, RZ, RZ, R32 ;  /* 0x000000ffff1b7224 */ /* 0x000fe200078e0020 */
[----:B------:R-:W-:Y:S01]  /*14510*/  MOV R32, R29 ;  /* 0x0000001d00207202 */ /* 0x000fe20000000f00 */
[----:B------:R-:W-:Y:S02]  /*14520*/  IMAD.MOV.U32 R28, RZ, RZ, R31 ;  /* 0x000000ffff1c7224 */ /* 0x000fe400078e001f */
[----:B------:R-:W-:-:S07]  /*14530*/  IMAD.MOV.U32 R31, RZ, RZ, R30 ;  /* 0x000000ffff1f7224 */ /* 0x000fce00078e001e */
.L_x_9606:
[----:B------:R-:W-:Y:S05]  /*14540*/  BSYNC.RECONVERGENT B0 ;  /* 0x0000000000007941 */ /* 0x000fea0003800200 */
.L_x_9604:
        /* <DEDUP_REMOVED lines=9> */
.L_x_9608:
[----:B------:R-:W-:Y:S01]  /*145e0*/  IMAD.MOV.U32 R30, RZ, RZ, R33 ;  /* 0x000000ffff1e7224 */ /* 0x000fe200078e0021 */
[----:B------:R-:W-:Y:S01]  /*145f0*/  MOV R29, R34 ;  /* 0x00000022001d7202 */ /* 0x000fe20000000f00 */
[----:B------:R-:W-:Y:S02]  /*14600*/  IMAD.MOV.U32 R33, RZ, RZ, R32 ;  /* 0x000000ffff217224 */ /* 0x000fe400078e0020 */
[----:B------:R-:W-:-:S07]  /*14610*/  IMAD.MOV.U32 R34, RZ, RZ, R31 ;  /* 0x000000ffff227224 */ /* 0x000fce00078e001f */
.L_x_9609:
[----:B------:R-:W-:Y:S05]  /*14620*/  BSYNC.RECONVERGENT B0 ;  /* 0x0000000000007941 */ /* 0x000fea0003800200 */
.L_x_9607:
        /* <DEDUP_REMOVED lines=9> */
.L_x_9611:
[----:B------:R-:W-:Y:S01]  /*146c0*/  MOV R31, R36 ;  /* 0x00000024001f7202 */ /* 0x000fe20000000f00 */
[----:B------:R-:W-:Y:S02]  /*146d0*/  IMAD.MOV.U32 R32, RZ, RZ, R35 ;  /* 0x000000ffff207224 */ /* 0x000fe400078e0023 */
[----:B------:R-:W-:Y:S02]  /*146e0*/  IMAD.MOV.U32 R36, RZ, RZ, R33 ;  /* 0x000000ffff247224 */ /* 0x000fe400078e0021 */
[----:B------:R-:W-:-:S07]  /*146f0*/  IMAD.MOV.U32 R35, RZ, RZ, R34 ;  /* 0x000000ffff237224 */ /* 0x000fce00078e0022 */
.L_x_9612:
[----:B------:R-:W-:Y:S05]  /*14700*/  BSYNC.RECONVERGENT B0 ;  /* 0x0000000000007941 */ /* 0x000fea0003800200 */
.L_x_9610:
        /* <DEDUP_REMOVED lines=9> */
.L_x_9614:
[----:B------:R-:W-:Y:S02]  /*147a0*/  IMAD.MOV.U32 R34, RZ, RZ, R9 ;  /* 0x000000ffff227224 */ /* 0x000fe400078e0009 */
[----:B------:R-:W-:Y:S02]  /*147b0*/  IMAD.MOV.U32 R33, RZ, RZ, R8 ;  /* 0x000000ffff217224 */ /* 0x000fe400078e0008 */
[----:B------:R-:W-:Y:S02]  /*147c0*/  IMAD.MOV.U32 R9, RZ, RZ, R36 ;  /* 0x000000ffff097224 */ /* 0x000fe400078e0024 */
[----:B------:R-:W-:-:S07]  /*147d0*/  IMAD.MOV.U32 R8, RZ, RZ, R35 ;  /* 0x000000ffff087224 */ /* 0x000fce00078e0023 */
.L_x_9615:
[----:B------:R-:W-:Y:S05]  /*147e0*/  BSYNC.RECONVERGENT B0 ;  /* 0x0000000000007941 */ /* 0x000fea0003800200 */
.L_x_9613:
        /* <DEDUP_REMOVED lines=9> */
.L_x_9617:
[----:B------:R-:W-:Y:S02]  /*14880*/  IMAD.MOV.U32 R35, RZ, RZ, R6 ;  /* 0x000000ffff237224 */ /* 0x000fe400078e0006 */
[----:B------:R-:W-:Y:S01]  /*14890*/  IMAD.MOV.U32 R36, RZ, RZ, R7 ;  /* 0x000000ffff247224 */ /* 0x000fe200078e0007 */
[----:B------:R-:W-:Y:S01]  /*148a0*/  MOV R7, R8 ;  /* 0x0000000800077202 */ /* 0x000fe20000000f00 */
[----:B------:R-:W-:-:S07]  /*148b0*/  IMAD.MOV.U32 R6, RZ, RZ, R9 ;  /* 0x000000ffff067224 */ /* 0x000fce00078e0009 */
.L_x_9618:
[----:B------:R-:W-:Y:S05]  /*148c0*/  BSYNC.RECONVERGENT B0 ;  /* 0x0000000000007941 */ /* 0x000fea0003800200 */
.L_x_9616:
        /* <DEDUP_REMOVED lines=9> */
.L_x_9620:
[----:B------:R-:W-:Y:S01]  /*14960*/  IMAD.MOV.U32 R8, RZ, RZ, R5 ;  /* 0x000000ffff087224 */ /* 0x000fe200078e0005 */
[----:B------:R-:W-:Y:S01]  /*14970*/  MOV R5, R6 ;  /* 0x0000000600057202 */ /* 0x000fe20000000f00 */
[----:B------:R-:W-:Y:S02]  /*14980*/  IMAD.MOV.U32 R9, RZ, RZ, R4 ;  /* 0x000000ffff097224 */ /* 0x000fe400078e0004 */
[----:B------:R-:W-:-:S07]  /*14990*/  IMAD.MOV.U32 R4, RZ, RZ, R7 ;  /* 0x000000ffff047224 */ /* 0x000fce00078e0007 */
.L_x_9621:
[----:B------:R-:W-:Y:S05]  /*149a0*/  BSYNC.RECONVERGENT B0 ;  /* 0x0000000000007941 */ /* 0x000fea0003800200 */
.L_x_9619:
        /* <DEDUP_REMOVED lines=9> */
.L_x_9623:
[----:B------:R-:W-:Y:S01]  /*14a40*/  IMAD.MOV.U32 R7, RZ, RZ, R2 ;  /* 0x000000ffff077224 */ /* 0x000fe200078e0002 */
[----:B------:R-:W-:Y:S01]  /*14a50*/  MOV R6, R3 ;  /* 0x0000000300067202 */ /* 0x000fe20000000f00 */
[----:B------:R-:W-:Y:S02]  /*14a60*/  IMAD.MOV.U32 R2, RZ, RZ, R5 ;  /* 0x000000ffff027224 */ /* 0x000fe400078e0005 */
[----:B------:R-:W-:-:S07]  /*14a70*/  IMAD.MOV.U32 R3, RZ, RZ, R4 ;  /* 0x000000ffff037224 */ /* 0x000fce00078e0004 */
.L_x_9624:
[----:B------:R-:W-:Y:S05]  /*14a80*/  BSYNC.RECONVERGENT B0 ;  /* 0x0000000000007941 */ /* 0x000fea0003800200 */
.L_x_9622:
        /* <DEDUP_REMOVED lines=9> */
.L_x_9626:
[----:B------:R-:W-:Y:S01]  /*14b20*/  MOV R4, R61 ;  /* 0x0000003d00047202 */ /* 0x000fe20000000f00 */
[----:B------:R-:W-:Y:S02]  /*14b30*/  IMAD.MOV.U32 R5, RZ, RZ, R60 ;  /* 0x000000ffff057224 */ /* 0x000fe400078e003c */
[----:B------:R-:W-:Y:S02]  /*14b40*/  IMAD.MOV.U32 R61, RZ, RZ, R2 ;  /* 0x000000ffff3d7224 */ /* 0x000fe400078e0002 */
[----:B------:R-:W-:-:S07]  /*14b50*/  IMAD.MOV.U32 R60, RZ, RZ, R3 ;  /* 0x000000ffff3c7224 */ /* 0x000fce00078e0003 */
.L_x_9627:
[----:B------:R-:W-:Y:S05]  /*14b60*/  BSYNC.RECONVERGENT B0 ;  /* 0x0000000000007941 */ /* 0x000fea0003800200 */
.L_x_9625:
        /* <DEDUP_REMOVED lines=9> */
.L_x_9629:
[----:B------:R-:W-:Y:S02]  /*14c00*/  IMAD.MOV.U32 R3, RZ, RZ, R58 ;  /* 0x000000ffff037224 */ /* 0x000fe400078e003a */
[----:B------:R-:W-:Y:S02]  /*14c10*/  IMAD.MOV.U32 R2, RZ, RZ, R59 ;  /* 0x000000ffff027224 */ /* 0x000fe400078e003b */
[----:B------:R-:W-:Y:S02]  /*14c20*/  IMAD.MOV.U32 R58, RZ, RZ, R61 ;  /* 0x000000ffff3a7224 */ /* 0x000fe400078e003d */
[----:B------:R-:W-:-:S07]  /*14c30*/  IMAD.MOV.U32 R59, RZ, RZ, R60 ;  /* 0x000000ffff3b7224 */ /* 0x000fce00078e003c */
.L_x_9630:
[----:B------:R-:W-:Y:S05]  /*14c40*/  BSYNC.RECONVERGENT B0 ;  /* 0x0000000000007941 */ /* 0x000fea0003800200 */
.L_x_9628:
        /* <DEDUP_REMOVED lines=9> */
.L_x_9632:
[----:B------:R-:W-:Y:S02]  /*14ce0*/  IMAD.MOV.U32 R62, RZ, RZ, R57 ;  /* 0x000000ffff3e7224 */ /* 0x000fe400078e0039 */
[----:B------:R-:W-:Y:S01]  /*14cf0*/  IMAD.MOV.U32 R63, RZ, RZ, R56 ;  /* 0x000000ffff3f7224 */ /* 0x000fe200078e0038 */
[----:B------:R-:W-:Y:S01]  /*14d00*/  MOV R56, R59 ;  /* 0x0000003b00387202 */ /* 0x000fe20000000f00 */
[----:B------:R-:W-:-:S07]  /*14d10*/  IMAD.MOV.U32 R57, RZ, RZ, R58 ;  /* 0x000000ffff397224 */ /* 0x000fce00078e003a */
.L_x_9633:
[----:B------:R-:W-:Y:S05]  /*14d20*/  BSYNC.RECONVERGENT B0 ;  /* 0x0000000000007941 */ /* 0x000fea0003800200 */
.L_x_9631:
        /* <DEDUP_REMOVED lines=9> */
.L_x_9635:
[----:B------:R-:W-:Y:S01]  /*14dc0*/  IMAD.MOV.U32 R61, RZ, RZ, R54 ;  /* 0x000000ffff3d7224 */ /* 0x000fe200078e0036 */
[----:B------:R-:W-:Y:S01]  /*14dd0*/  MOV R54, R57 ;  /* 0x0000003900367202 */ /* 0x000fe20000000f00 */
[----:B------:R-:W-:Y:S02]  /*14de0*/  IMAD.MOV.U32 R60, RZ, RZ, R55 ;  /* 0x000000ffff3c7224 */ /* 0x000fe400078e0037 */
[----:B------:R-:W-:-:S07]  /*14df0*/  IMAD.MOV.U32 R55, RZ, RZ, R56 ;  /* 0x000000ffff377224 */ /* 0x000fce00078e0038 */
.L_x_9636:
[----:B------:R-:W-:Y:S05]  /*14e00*/  BSYNC.RECONVERGENT B0 ;  /* 0x0000000000007941 */ /* 0x000fea0003800200 */
.L_x_9634:
        /* <DEDUP_REMOVED lines=9> */
.L_x_9638:
[----:B------:R-:W-:Y:S01]  /*14ea0*/  IMAD.MOV.U32 R58, RZ, RZ, R73 ;  /* 0x000000ffff3a7224 */ /* 0x000fe200078e0049 */
[----:B------:R-:W-:Y:S01]  /*14eb0*/  MOV R59, R72 ;  /* 0x00000048003b7202 */ /* 0x000fe20000000f00 */
[----:B------:R-:W-:Y:S02]  /*14ec0*/  IMAD.MOV.U32 R73, RZ, RZ, R54 ;  /* 0x000000ffff497224 */ /* 0x000fe400078e0036 */
[----:B------:R-:W-:-:S07]  /*14ed0*/  IMAD.MOV.U32 R72, RZ, RZ, R55 ;  /* 0x000000ffff487224 */ /* 0x000fce00078e0037 */
.L_x_9639:
[----:B------:R-:W-:Y:S05]  /*14ee0*/  BSYNC.RECONVERGENT B0 ;  /* 0x0000000000007941 */ /* 0x000fea0003800200 */
.L_x_9637:
        /* <DEDUP_REMOVED lines=11> */
.L_x_9641:
[----:B------:R-:W-:Y:S01]  /*14fa0*/  MOV R57, R52 ;  /* 0x0000003400397202 */ /* 0x000fe20000000f00 */
[----:B------:R-:W-:Y:S02]  /*14fb0*/  IMAD.MOV.U32 R56, RZ, RZ, R53 ;  /* 0x000000ffff387224 */ /* 0x000fe400078e0035 */
[----:B------:R-:W-:Y:S02]  /*14fc0*/  IMAD.MOV.U32 R52, RZ, RZ, R55 ;  /* 0x000000ffff347224 */ /* 0x000fe400078e0037 */
[----:B-----5:R-:W-:-:S07]  /*14fd0*/  IMAD.MOV.U32 R53, RZ, RZ, R54 ;  /* 0x000000ffff357224 */ /* 0x020fce00078e0036 */
.L_x_9642:
[----:B------:R-:W-:Y:S05]  /*14fe0*/  BSYNC.RECONVERGENT B0 ;  /* 0x0000000000007941 */ /* 0x000fea0003800200 */
.L_x_9640:
        /* <DEDUP_REMOVED lines=9> */
.L_x_9644:
[----:B------:R-:W-:Y:S02]  /*15080*/  IMAD.MOV.U32 R54, RZ, RZ, R51 ;  /* 0x000000ffff367224 */ /* 0x000fe400078e0033 */
[----:B------:R-:W-:Y:S02]  /*15090*/  IMAD.MOV.U32 R55, RZ, RZ, R50 ;  /* 0x000000ffff377224 */ /* 0x000fe400078e0032 */
[----:B------:R-:W-:Y:S02]  /*150a0*/  IMAD.MOV.U32 R51, RZ, RZ, R52 ;  /* 0x000000ffff337224 */ /* 0x000fe400078e0034 */
[----:B------:R-:W-:-:S07]  /*150b0*/  IMAD.MOV.U32 R50, RZ, RZ, R53 ;  /* 0x000000ffff327224 */ /* 0x000fce00078e0035 */
.L_x_9645:
[----:B------:R-:W-:Y:S05]  /*150c0*/  BSYNC.RECONVERGENT B0 ;  /* 0x0000000000007941 */ /* 0x000fea0003800200 */
.L_x_9643:
        /* <DEDUP_REMOVED lines=9> */
.L_x_9647:
[----:B------:R-:W-:Y:S02]  /*15160*/  IMAD.MOV.U32 R53, RZ, RZ, R48 ;  /* 0x000000ffff357224 */ /* 0x000fe400078e0030 */
[----:B------:R-:W-:Y:S01]  /*15170*/  IMAD.MOV.U32 R52, RZ, RZ, R49 ;  /* 0x000000ffff347224 */ /* 0x000fe200078e0031 */
[----:B------:R-:W-:Y:S01]  /*15180*/  MOV R49, R50 ;  /* 0x0000003200317202 */ /* 0x000fe20000000f00 */
[----:B------:R-:W-:-:S07]  /*15190*/  IMAD.MOV.U32 R48, RZ, RZ, R51 ;  /* 0x000000ffff307224 */ /* 0x000fce00078e0033 */
.L_x_9648:
[----:B------:R-:W-:Y:S05]  /*151a0*/  BSYNC.RECONVERGENT B0 ;  /* 0x0000000000007941 */ /* 0x000fea0003800200 */
.L_x_9646:
        /* <DEDUP_REMOVED lines=9> */
.L_x_9650:
[----:B------:R-:W-:Y:S01]  /*15240*/  IMAD.MOV.U32 R50, RZ, RZ, R47 ;  /* 0x000000ffff327224 */ /* 0x000fe200078e002f */
[----:B------:R-:W-:Y:S01]  /*15250*/  MOV R47, R48 ;  /* 0x00000030002f7202 */ /* 0x000fe20000000f00 */
[----:B------:R-:W-:Y:S02]  /*15260*/  IMAD.MOV.U32 R51, RZ, RZ, R46 ;  /* 0x000000ffff337224 */ /* 0x000fe400078e002e */
[----:B------:R-:W-:-:S07]  /*15270*/  IMAD.MOV.U32 R46, RZ, RZ, R49 ;  /* 0x000000ffff2e7224 */ /* 0x000fce00078e0031 */
.L_x_9651:
[----:B------:R-:W-:Y:S05]  /*15280*/  BSYNC.RECONVERGENT B0 ;  /* 0x0000000000007941 */ /* 0x000fea0003800200 */
.L_x_9649:
        /* <DEDUP_REMOVED lines=9> */
.L_x_9653:
[----:B------:R-:W-:Y:S01]  /*15320*/  IMAD.MOV.U32 R49, RZ, RZ, R44 ;  /* 0x000000ffff317224 */ /* 0x000fe200078e002c */
[----:B------:R-:W-:Y:S01]  /*15330*/  MOV R48, R45 ;  /* 0x0000002d00307202 */ /* 0x000fe20000000f00 */
[----:B------:R-:W-:Y:S02]  /*15340*/  IMAD.MOV.U32 R44, RZ, RZ, R47 ;  /* 0x000000ffff2c7224 */ /* 0x000fe400078e002f */
[----:B------:R-:W-:-:S07]  /*15350*/  IMAD.MOV.U32 R45, RZ, RZ, R46 ;  /* 0x000000ffff2d7224 */ /* 0x000fce00078e002e */
.L_x_9654:
[----:B------:R-:W-:Y:S05]  /*15360*/  BSYNC.RECONVERGENT B0 ;  /* 0x0000000000007941 */ /* 0x000fea0003800200 */
.L_x_9652:
        /* <DEDUP_REMOVED lines=9> */
.L_x_9656:
[----:B------:R-:W-:Y:S01]  /*15400*/  MOV R46, R43 ;  /* 0x0000002b002e7202 */ /* 0x000fe20000000f00 */
[----:B------:R-:W-:Y:S02]  /*15410*/  IMAD.MOV.U32 R47, RZ, RZ, R42 ;  /* 0x000000ffff2f7224 */ /* 0x000fe400078e002a */
[----:B------:R-:W-:Y:S02]  /*15420*/  IMAD.MOV.U32 R43, RZ, RZ, R44 ;  /* 0x000000ffff2b7224 */ /* 0x000fe400078e002c */
[----:B------:R-:W-:-:S07]  /*15430*/  IMAD.MOV.U32 R42, RZ, RZ, R45 ;  /* 0x000000ffff2a7224 */ /* 0x000fce00078e002d */
.L_x_9657:
[----:B------:R-:W-:Y:S05]  /*15440*/  BSYNC.RECONVERGENT B0 ;  /* 0x0000000000007941 */ /* 0x000fea0003800200 */
.L_x_9655:
        /* <DEDUP_REMOVED lines=9> */
.L_x_9659:
[----:B------:R-:W-:Y:S02]  /*154e0*/  IMAD.MOV.U32 R45, RZ, RZ, R40 ;  /* 0x000000ffff2d7224 */ /* 0x000fe400078e0028 */
[----:B------:R-:W-:Y:S02]  /*154f0*/  IMAD.MOV.U32 R44, RZ, RZ, R41 ;  /* 0x000000ffff2c7224 */ /* 0x000fe400078e0029 */
[----:B------:R-:W-:Y:S02]  /*15500*/  IMAD.MOV.U32 R40, RZ, RZ, R43 ;  /* 0x000000ffff287224 */ /* 0x000fe400078e002b */
[----:B------:R-:W-:-:S07]  /*15510*/  IMAD.MOV.U32 R41, RZ, RZ, R42 ;  /* 0x000000ffff297224 */ /* 0x000fce00078e002a */
.L_x_9660:
[----:B------:R-:W-:Y:S05]  /*15520*/  BSYNC.RECONVERGENT B0 ;  /* 0x0000000000007941 */ /* 0x000fea0003800200 */
.L_x_9658:
        /* <DEDUP_REMOVED lines=9> */
.L_x_9662:
[----:B------:R-:W-:Y:S02]  /*155c0*/  IMAD.MOV.U32 R42, RZ, RZ, R39 ;  /* 0x000000ffff2a7224 */ /* 0x000fe400078e0027 */
[----:B------:R-:W-:Y:S01]  /*155d0*/  IMAD.MOV.U32 R43, RZ, RZ, R38 ;  /* 0x000000ffff2b7224 */ /* 0x000fe200078e0026 */
[----:B------:R-:W-:Y:S01]  /*155e0*/  MOV R38, R41 ;  /* 0x0000002900267202 */ /* 0x000fe20000000f00 */
[----:B------:R-:W-:-:S07]  /*155f0*/  IMAD.MOV.U32 R39, RZ, RZ, R40 ;  /* 0x000000ffff277224 */ /* 0x000fce00078e0028 */
.L_x_9663:
[----:B------:R-:W-:Y:S05]  /*15600*/  BSYNC.RECONVERGENT B0 ;  /* 0x0000000000007941 */ /* 0x000fea0003800200 */
.L_x_9661:
        /* <DEDUP_REMOVED lines=9> */
.L_x_9665:
[----:B------:R-:W-:Y:S01]  /*156a0*/  IMAD.MOV.U32 R41, RZ, RZ, R14 ;  /* 0x000000ffff297224 */ /* 0x000fe200078e000e */
[----:B------:R-:W-:Y:S01]  /*156b0*/  MOV R14, R39 ;  /* 0x00000027000e7202 */ /* 0x000fe20000000f00 */
[----:B------:R-:W-:Y:S02]  /*156c0*/  IMAD.MOV.U32 R40, RZ, RZ, R37 ;  /* 0x000000ffff287224 */ /* 0x000fe400078e0025 */
[----:B------:R-:W-:-:S07]  /*156d0*/  IMAD.MOV.U32 R37, RZ, RZ, R38 ;  /* 0x000000ffff257224 */ /* 0x000fce00078e0026 */
.L_x_9666:
[----:B------:R-:W-:Y:S05]  /*156e0*/  BSYNC.RECONVERGENT B0 ;  /* 0x0000000000007941 */ /* 0x000fea0003800200 */
.L_x_9664:
        /* <DEDUP_REMOVED lines=9> */
.L_x_9668:
[----:B------:R-:W-:Y:S01]  /*15780*/  IMAD.MOV.U32 R38, RZ, RZ, R15 ;  /* 0x000000ffff267224 */ /* 0x000fe200078e000f */
[----:B------:R-:W-:Y:S01]  /*15790*/  MOV R39, R16 ;  /* 0x0000001000277202 */ /* 0x000fe20000000f00 */
[----:B------:R-:W-:Y:S02]  /*157a0*/  IMAD.MOV.U32 R15, RZ, RZ, R14 ;  /* 0x000000ffff0f7224 */ /* 0x000fe400078e000e */
[----:B------:R-:W-:-:S07]  /*157b0*/  IMAD.MOV.U32 R16, RZ, RZ, R37 ;  /* 0x000000ffff107224 */ /* 0x000fce00078e0025 */
.L_x_9669:
[----:B------:R-:W-:Y:S05]  /*157c0*/  BSYNC.RECONVERGENT B0 ;  /* 0x0000000000007941 */ /* 0x000fea0003800200 */
.L_x_9667:
        /* <DEDUP_REMOVED lines=9> */
.L_x_9671:
[----:B------:R-:W-:Y:S01]  /*15860*/  MOV R37, R18 ;  /* 0x0000001200257202 */ /* 0x000fe20000000f00 */
[----:B------:R-:W-:Y:S02]  /*15870*/  IMAD.MOV.U32 R14, RZ, RZ, R17 ;  /* 0x000000ffff0e7224 */ /* 0x000fe400078e0011 */
[----:B------:R-:W-:Y:S02]  /*15880*/  IMAD.MOV.U32 R18, RZ, RZ, R15 ;  /* 0x000000ffff127224 */ /* 0x000fe400078e000f */
[----:B------:R-:W-:-:S07]  /*15890*/  IMAD.MOV.U32 R17, RZ, RZ, R16 ;  /* 0x000000ffff117224 */ /* 0x000fce00078e0010 */
.L_x_9672:
[----:B------:R-:W-:Y:S05]  /*158a0*/  BSYNC.RECONVERGENT B0 ;  /* 0x0000000000007941 */ /* 0x000fea0003800200 */
.L_x_9670:
        /* <DEDUP_REMOVED lines=9> */
.L_x_9674:
[----:B------:R-:W-:Y:S02]  /*15940*/  IMAD.MOV.U32 R16, RZ, RZ, R19 ;  /* 0x000000ffff107224 */ /* 0x000fe400078e0013 */
[----:B------:R-:W-:Y:S02]  /*15950*/  IMAD.MOV.U32 R15, RZ, RZ, R20 ;  /* 0x000000ffff0f7224 */ /* 0x000fe400078e0014 */
[----:B------:R-:W-:Y:S02]  /*15960*/  IMAD.MOV.U32 R19, RZ, RZ, R18 ;  /* 0x000000ffff137224 */ /* 0x000fe400078e0012 */
[----:B------:R-:W-:-:S07]  /*15970*/  IMAD.MOV.U32 R20, RZ, RZ, R17 ;  /* 0x000000ffff147224 */ /* 0x000fce00078e0011 */
.L_x_9675:
[----:B------:R-:W-:Y:S05]  /*15980*/  BSYNC.RECONVERGENT B0 ;  /* 0x0000000000007941 */ /* 0x000fea0003800200 */
.L_x_9673:
        /* <DEDUP_REMOVED lines=9> */
.L_x_9677:
[----:B------:R-:W-:Y:S02]  /*15a20*/  IMAD.MOV.U32 R17, RZ, RZ, R22 ;  /* 0x000000ffff117224 */ /* 0x000fe400078e0016 */
[----:B------:R-:W-:Y:S01]  /*15a30*/  IMAD.MOV.U32 R18, RZ, RZ, R21 ;  /* 0x000000ffff127224 */ /* 0x000fe200078e0015 */
[----:B------:R-:W-:Y:S01]  /*15a40*/  MOV R21, R20 ;  /* 0x0000001400157202 */ /* 0x000fe20000000f00 */
[----:B------:R-:W-:-:S07]  /*15a50*/  IMAD.MOV.U32 R22, RZ, RZ, R19 ;  /* 0x000000ffff167224 */ /* 0x000fce00078e0013 */
.L_x_9678:
[----:B------:R-:W-:Y:S05]  /*15a60*/  BSYNC.RECONVERGENT B0 ;  /* 0x0000000000007941 */ /* 0x000fea0003800200 */
.L_x_9676:
        /* <DEDUP_REMOVED lines=9> */
.L_x_9680:
[----:B------:R-:W-:Y:S01]  /*15b00*/  IMAD.MOV.U32 R20, RZ, RZ, R23 ;  /* 0x000000ffff147224 */ /* 0x000fe200078e0017 */
[----:B------:R-:W-:Y:S01]  /*15b10*/  MOV R23, R22 ;  /* 0x0000001600177202 */ /* 0x000fe20000000f00 */
[----:B------:R-:W-:Y:S02]  /*15b20*/  IMAD.MOV.U32 R19, RZ, RZ, R24 ;  /* 0x000000ffff137224 */ /* 0x000fe400078e0018 */
[----:B------:R-:W-:-:S07]  /*15b30*/  IMAD.MOV.U32 R24, RZ, RZ, R21 ;  /* 0x000000ffff187224 */ /* 0x000fce00078e0015 */
.L_x_9681:
[----:B------:R-:W-:Y:S05]  /*15b40*/  BSYNC.RECONVERGENT B0 ;  /* 0x0000000000007941 */ /* 0x000fea0003800200 */
.L_x_9679:
        /* <DEDUP_REMOVED lines=9> */
.L_x_9683:
[----:B------:R-:W-:Y:S01]  /*15be0*/  IMAD.MOV.U32 R21, RZ, RZ, R26 ;  /* 0x000000ffff157224 */ /* 0x000fe200078e001a */
[----:B------:R-:W-:Y:S01]  /*15bf0*/  MOV R22, R25 ;  /* 0x0000001900167202 */ /* 0x000fe20000000f00 */
[----:B------:R-:W-:Y:S02]  /*15c00*/  IMAD.MOV.U32 R26, RZ, RZ, R23 ;  /* 0x000000ffff1a7224 */ /* 0x000fe400078e0017 */
[----:B------:R-:W-:-:S07]  /*15c10*/  IMAD.MOV.U32 R25, RZ, RZ, R24 ;  /* 0x000000ffff197224 */ /* 0x000fce00078e0018 */
.L_x_9684:
[----:B------:R-:W-:Y:S05]  /*15c20*/  BSYNC.RECONVERGENT B0 ;  /* 0x0000000000007941 */ /* 0x000fea0003800200 */
.L_x_9682:
        /* <DEDUP_REMOVED lines=9> */
.L_x_9686:
[----:B------:R-:W-:Y:S01]  /*15cc0*/  MOV R24, R27 ;  /* 0x0000001b00187202 */ /* 0x000fe20000000f00 */
[----:B------:R-:W-:Y:S02]  /*15cd0*/  IMAD.MOV.U32 R23, RZ, RZ, R28 ;  /* 0x000000ffff177224 */ /* 0x000fe400078e001c */
[----:B------:R-:W-:Y:S02]  /*15ce0*/  IMAD.MOV.U32 R27, RZ, RZ, R26 ;  /* 0x000000ffff1b7224 */ /* 0x000fe400078e001a */
[----:B------:R-:W-:-:S07]  /*15cf0*/  IMAD.MOV.U32 R28, RZ, RZ, R25 ;  /* 0x000000ffff1c7224 */ /* 0x000fce00078e0019 */
.L_x_9687:
[----:B------:R-:W-:Y:S05]  /*15d00*/  BSYNC.RECONVERGENT B0 ;  /* 0x0000000000007941 */ /* 0x000fea0003800200 */
.L_x_9685:
        /* <DEDUP_REMOVED lines=9> */
.L_x_9689:
[----:B------:R-:W-:Y:S02]  /*15da0*/  IMAD.MOV.U32 R25, RZ, RZ, R30 ;  /* 0x000000ffff197224 */ /* 0x000fe400078e001e */
[----:B------:R-:W-:Y:S02]  /*15db0*/  IMAD.MOV.U32 R26, RZ, RZ, R29 ;  /* 0x000000ffff1a7224 */ /* 0x000fe400078e001d */
[----:B------:R-:W-:Y:S02]  /*15dc0*/  IMAD.MOV.U32 R30, RZ, RZ, R27 ;  /* 0x000000ffff1e7224 */ /* 0x000fe400078e001b */
[----:B------:R-:W-:-:S07]  /*15dd0*/  IMAD.MOV.U32 R29, RZ, RZ, R28 ;  /* 0x000000ffff1d7224 */ /* 0x000fce00078e001c */
.L_x_9690:
[----:B------:R-:W-:Y:S05]  /*15de0*/  BSYNC.RECONVERGENT B0 ;  /* 0x0000000000007941 */ /* 0x000fea0003800200 */
.L_x_9688:
        /* <DEDUP_REMOVED lines=9> */
.L_x_9692:
[----:B------:R-:W-:Y:S02]  /*15e80*/  IMAD.MOV.U32 R28, RZ, RZ, R31 ;  /* 0x000000ffff1c7224 */ /* 0x000fe400078e001f */
[----:B------:R-:W-:Y:S01]  /*15e90*/  IMAD.MOV.U32 R27, RZ, RZ, R32 ;  /* 0x000000ffff1b7224 */ /* 0x000fe200078e0020 */
[----:B------:R-:W-:Y:S01]  /*15ea0*/  MOV R32, R29 ;  /* 0x0000001d00207202 */ /* 0x000fe20000000f00 */
[----:B------:R-:W-:-:S07]  /*15eb0*/  IMAD.MOV.U32 R31, RZ, RZ, R30 ;  /* 0x000000ffff1f7224 */ /* 0x000fce00078e001e */
.L_x_9693:
[----:B------:R-:W-:Y:S05]  /*15ec0*/  BSYNC.RECONVERGENT B0 ;  /* 0x0000000000007941 */ /* 0x000fea0003800200 */
.L_x_9691:
        /* <DEDUP_REMOVED lines=9> */
.L_x_9695:
[----:B------:R-:W-:Y:S01]  /*15f60*/  IMAD.MOV.U32 R29, RZ, RZ, R34 ;  /* 0x000000ffff1d7224 */ /* 0x000fe200078e0022 */
[----:B------:R-:W-:Y:S01]  /*15f70*/  MOV R34, R31 ;  /* 0x0000001f00227202 */ /* 0x000fe20000000f00 */
[----:B------:R-:W-:Y:S02]  /*15f80*/  IMAD.MOV.U32 R30, RZ, RZ, R33 ;  /* 0x000000ffff1e7224 */ /* 0x000fe400078e0021 */
[----:B------:R-:W-:-:S07]  /*15f90*/  IMAD.MOV.U32 R33, RZ, RZ, R32 ;  /* 0x000000ffff217224 */ /* 0x000fce00078e0020 */
.L_x_9696:
[----:B------:R-:W-:Y:S05]  /*15fa0*/  BSYNC.RECONVERGENT B0 ;  /* 0x0000000000007941 */ /* 0x000fea0003800200 */
.L_x_9694:
        /* <DEDUP_REMOVED lines=9> */
.L_x_9698:
[----:B------:R-:W-:Y:S01]  /*16040*/  IMAD.MOV.U32 R32, RZ, RZ, R35 ;  /* 0x000000ffff207224 */ /* 0x000fe200078e0023 */
[----:B------:R-:W-:Y:S01]  /*16050*/  MOV R31, R36 ;  /* 0x00000024001f7202 */ /* 0x000fe20000000f00 */
[----:B------:R-:W-:Y:S02]  /*16060*/  IMAD.MOV.U32 R35, RZ, RZ, R34 ;  /* 0x000000ffff237224 */ /* 0x000fe400078e0022 */
[----:B------:R-:W-:-:S07]  /*16070*/  IMAD.MOV.U32 R36, RZ, RZ, R33 ;  /* 0x000000ffff247224 */ /* 0x000fce00078e0021 */
.L_x_9699:
[----:B------:R-:W-:Y:S05]  /*16080*/  BSYNC.RECONVERGENT B0 ;  /* 0x0000000000007941 */ /* 0x000fea0003800200 */
.L_x_9697:
        /* <DEDUP_REMOVED lines=9> */
.L_x_9701:
[----:B------:R-:W-:Y:S01]  /*16120*/  MOV R33, R8 ;  /* 0x0000000800217202 */ /* 0x000fe20000000f00 */
[----:B------:R-:W-:Y:S02]  /*16130*/  IMAD.MOV.U32 R34, RZ, RZ, R9 ;  /* 0x000000ffff227224 */ /* 0x000fe400078e0009 */
[----:B------:R-:W-:Y:S02]  /*16140*/  IMAD.MOV.U32 R8, RZ, RZ, R35 ;  /* 0x000000ffff087224 */ /* 0x000fe400078e0023 */
[----:B------:R-:W-:-:S07]  /*16150*/  IMAD.MOV.U32 R9, RZ, RZ, R36 ;  /* 0x000000ffff097224 */ /* 0x000fce00078e0024 */
.L_x_9702:
[----:B------:R-:W-:Y:S05]  /*16160*/  BSYNC.RECONVERGENT B0 ;  /* 0x0000000000007941 */ /* 0x000fea0003800200 */
.L_x_9700:
        /* <DEDUP_REMOVED lines=9> */
.L_x_9704:
[----:B------:R-:W-:Y:S02]  /*16200*/  IMAD.MOV.U32 R36, RZ, RZ, R7 ;  /* 0x000000ffff247224 */ /* 0x000fe400078e0007 */
[----:B------:R-:W-:Y:S02]  /*16210*/  IMAD.MOV.U32 R35, RZ, RZ, R6 ;  /* 0x000000ffff237224 */ /* 0x000fe400078e0006 */
[----:B------:R-:W-:Y:S02]  /*16220*/  IMAD.MOV.U32 R7, RZ, RZ, R8 ;  /* 0x000000ffff077224 */ /* 0x000fe400078e0008 */
[----:B------:R-:W-:-:S07]  /*16230*/  IMAD.MOV.U32 R6, RZ, RZ, R9 ;  /* 0x000000ffff067224 */ /* 0x000fce00078e0009 */
.L_x_9705:
[----:B------:R-:W-:Y:S05]  /*16240*/  BSYNC.RECONVERGENT B0 ;  /* 0x0000000000007941 */ /* 0x000fea0003800200 */
.L_x_9703:
        /* <DEDUP_REMOVED lines=9> */
.L_x_9707:
[----:B------:R-:W-:Y:S02]  /*162e0*/  IMAD.MOV.U32 R9, RZ, RZ, R4 ;  /* 0x000000ffff097224 */ /* 0x000fe400078e0004 */
[----:B------:R-:W-:Y:S01]  /*162f0*/  IMAD.MOV.U32 R8, RZ, RZ, R5 ;  /* 0x000000ffff087224 */ /* 0x000fe200078e0005 */
[----:B------:R-:W-:Y:S01]  /*16300*/  MOV R5, R6 ;  /* 0x0000000600057202 */ /* 0x000fe20000000f00 */
[----:B------:R-:W-:-:S07]  /*16310*/  IMAD.MOV.U32 R4, RZ, RZ, R7 ;  /* 0x000000ffff047224 */ /* 0x000fce00078e0007 */
.L_x_9708:
[----:B------:R-:W-:Y:S05]  /*16320*/  BSYNC.RECONVERGENT B0 ;  /* 0x0000000000007941 */ /* 0x000fea0003800200 */
.L_x_9706:
        /* <DEDUP_REMOVED lines=9> */
.L_x_9710:
[----:B------:R-:W-:Y:S01]  /*163c0*/  IMAD.MOV.U32 R6, RZ, RZ, R3 ;  /* 0x000000ffff067224 */ /* 0x000fe200078e0003 */
[----:B------:R-:W-:Y:S01]  /*163d0*/  MOV R3, R4 ;  /* 0x0000000400037202 */ /* 0x000fe20000000f00 */
[----:B------:R-:W-:Y:S02]  /*163e0*/  IMAD.MOV.U32 R7, RZ, RZ, R2 ;  /* 0x000000ffff077224 */ /* 0x000fe400078e0002 */
[----:B------:R-:W-:-:S07]  /*163f0*/  IMAD.MOV.U32 R2, RZ, RZ, R5 ;  /* 0x000000ffff027224 */ /* 0x000fce00078e0005 */
.L_x_9711:
[----:B------:R-:W-:Y:S05]  /*16400*/  BSYNC.RECONVERGENT B0 ;  /* 0x0000000000007941 */ /* 0x000fea0003800200 */
.L_x_9709:
        /* <DEDUP_REMOVED lines=9> */
.L_x_9713:
[----:B------:R-:W-:Y:S01]  /*164a0*/  IMAD.MOV.U32 R5, RZ, RZ, R62 ;  /* 0x000000ffff057224 */ /* 0x000fe200078e003e */
[----:B------:R-:W-:Y:S01]  /*164b0*/  MOV R4, R63 ;  /* 0x0000003f00047202 */ /* 0x000fe20000000f00 */
[----:B------:R-:W-:Y:S02]  /*164c0*/  IMAD.MOV.U32 R62, RZ, RZ, R3 ;  /* 0x000000ffff3e7224 */ /* 0x000fe400078e0003 */
[----:B------:R-:W-:-:S07]  /*164d0*/  IMAD.MOV.U32 R63, RZ, RZ, R2 ;  /* 0x000000ffff3f7224 */ /* 0x000fce00078e0002 */
.L_x_9714:
[----:B------:R-:W-:Y:S05]  /*164e0*/  BSYNC.RECONVERGENT B0 ;  /* 0x0000000000007941 */ /* 0x000fea0003800200 */
.L_x_9712:
        /* <DEDUP_REMOVED lines=9> */
.L_x_9716:
[----:B------:R-:W-:Y:S01]  /*16580*/  MOV R2, R61 ;  /* 0x0000003d00027202 */ /* 0x000fe20000000f00 */
[----:B------:R-:W-:Y:S02]  /*16590*/  IMAD.MOV.U32 R3, RZ, RZ, R60 ;  /* 0x000000ffff037224 */ /* 0x000fe400078e003c */
[----:B------:R-:W-:Y:S02]  /*165a0*/  IMAD.MOV.U32 R61, RZ, RZ, R62 ;  /* 0x000000ffff3d7224 */ /* 0x000fe400078e003e */
[----:B------:R-:W-:-:S07]  /*165b0*/  IMAD.MOV.U32 R60, RZ, RZ, R63 ;  /* 0x000000ffff3c7224 */ /* 0x000fce00078e003f */
.L_x_9717:
[----:B------:R-:W-:Y:S05]  /*165c0*/  BSYNC.RECONVERGENT B0 ;  /* 0x0000000000007941 */ /* 0x000fea0003800200 */
.L_x_9715:
        /* <DEDUP_REMOVED lines=9> */
.L_x_9719:
[----:B------:R-:W-:Y:S02]  /*16660*/  IMAD.MOV.U32 R65, RZ, RZ, R58 ;  /* 0x000000ffff417224 */ /* 0x000fe400078e003a */
[----:B------:R-:W-:Y:S02]  /*16670*/  IMAD.MOV.U32 R64, RZ, RZ, R59 ;  /* 0x000000ffff407224 */ /* 0x000fe400078e003b */
[----:B------:R-:W-:Y:S02]  /*16680*/  IMAD.MOV.U32 R58, RZ, RZ, R61 ;  /* 0x000000ffff3a7224 */ /* 0x000fe400078e003d */
[----:B------:R-:W-:-:S07]  /*16690*/  IMAD.MOV.U32 R59, RZ, RZ, R60 ;  /* 0x000000ffff3b7224 */ /* 0x000fce00078e003c */
.L_x_9720:
[----:B------:R-:W-:Y:S05]  /*166a0*/  BSYNC.RECONVERGENT B0 ;  /* 0x0000000000007941 */ /* 0x000fea0003800200 */
.L_x_9718:
        /* <DEDUP_REMOVED lines=9> */
.L_x_9722:
[----:B------:R-:W-:Y:S02]  /*16740*/  IMAD.MOV.U32 R62, RZ, RZ, R73 ;  /* 0x000000ffff3e7224 */ /* 0x000fe400078e0049 */
[----:B------:R-:W-:Y:S01]  /*16750*/  IMAD.MOV.U32 R63, RZ, RZ, R72 ;  /* 0x000000ffff3f7224 */ /* 0x000fe200078e0048 */
[----:B------:R-:W-:Y:S01]  /*16760*/  MOV R72, R59 ;  /* 0x0000003b00487202 */ /* 0x000fe20000000f00 */
[----:B------:R-:W-:-:S07]  /*16770*/  IMAD.MOV.U32 R73, RZ, RZ, R58 ;  /* 0x000000ffff497224 */ /* 0x000fce00078e003a */
.L_x_9723:
[----:B------:R-:W-:Y:S05]  /*16780*/  BSYNC.RECONVERGENT B0 ;  /* 0x0000000000007941 */ /* 0x000fea0003800200 */
.L_x_9721:
        /* <DEDUP_REMOVED lines=11> */
.L_x_9725:
[----:B------:R-:W-:Y:S01]  /*16840*/  IMAD.MOV.U32 R60, RZ, RZ, R57 ;  /* 0x000000ffff3c7224 */ /* 0x000fe200078e0039 */
[----:B------:R-:W-:Y:S01]  /*16850*/  MOV R57, R58 ;  /* 0x0000003a00397202 */ /* 0x000fe20000000f00 */
[----:B------:R-:W-:Y:S02]  /*16860*/  IMAD.MOV.U32 R61, RZ, RZ, R56 ;  /* 0x000000ffff3d7224 */ /* 0x000fe400078e0038 */
[----:B-----5:R-:W-:-:S07]  /*16870*/  IMAD.MOV.U32 R56, RZ, RZ, R59 ;  /* 0x000000ffff387224 */ /* 0x020fce00078e003b */
.L_x_9726:
[----:B------:R-:W-:Y:S05]  /*16880*/  BSYNC.RECONVERGENT B0 ;  /* 0x0000000000007941 */ /* 0x000fea0003800200 */
.L_x_9724:
        /* <DEDUP_REMOVED lines=9> */
.L_x_9728:
[----:B------:R-:W-:Y:S01]  /*16920*/  IMAD.MOV.U32 R59, RZ, RZ, R54 ;  /* 0x000000ffff3b7224 */ /* 0x000fe200078e0036 */
[----:B------:R-:W-:Y:S01]  /*16930*/  MOV R58, R55 ;  /* 0x00000037003a7202 */ /* 0x000fe20000000f00 */
[----:B------:R-:W-:Y:S02]  /*16940*/  IMAD.MOV.U32 R54, RZ, RZ, R57 ;  /* 0x000000ffff367224 */ /* 0x000fe400078e0039 */
[----:B------:R-:W-:-:S07]  /*16950*/  IMAD.MOV.U32 R55, RZ, RZ, R56 ;  /* 0x000000ffff377224 */ /* 0x000fce00078e0038 */
.L_x_9729:
[----:B------:R-:W-:Y:S05]  /*16960*/  BSYNC.RECONVERGENT B0 ;  /* 0x0000000000007941 */ /* 0x000fea0003800200 */
.L_x_9727:
        /* <DEDUP_REMOVED lines=9> */
.L_x_9731:
[----:B------:R-:W-:Y:S01]  /*16a00*/  MOV R56, R53 ;  /* 0x0000003500387202 */ /* 0x000fe20000000f00 */
[----:B------:R-:W-:Y:S02]  /*16a10*/  IMAD.MOV.U32 R57, RZ, RZ, R52 ;  /* 0x000000ffff397224 */ /* 0x000fe400078e0034 */
[----:B------:R-:W-:Y:S02]  /*16a20*/  IMAD.MOV.U32 R53, RZ, RZ, R54 ;  /* 0x000000ffff357224 */ /* 0x000fe400078e0036 */
[----:B------:R-:W-:-:S07]  /*16a30*/  IMAD.MOV.U32 R52, RZ, RZ, R55 ;  /* 0x000000ffff347224 */ /* 0x000fce00078e0037 */
.L_x_9732:
[----:B------:R-:W-:Y:S05]  /*16a40*/  BSYNC.RECONVERGENT B0 ;  /* 0x0000000000007941 */ /* 0x000fea0003800200 */
.L_x_9730:
        /* <DEDUP_REMOVED lines=9> */
.L_x_9734:
[----:B------:R-:W-:Y:S02]  /*16ae0*/  IMAD.MOV.U32 R55, RZ, RZ, R50 ;  /* 0x000000ffff377224 */ /* 0x000fe400078e0032 */
[----:B------:R-:W-:Y:S02]  /*16af0*/  IMAD.MOV.U32 R54, RZ, RZ, R51 ;  /* 0x000000ffff367224 */ /* 0x000fe400078e0033 */
[----:B------:R-:W-:Y:S02]  /*16b00*/  IMAD.MOV.U32 R50, RZ, RZ, R53 ;  /* 0x000000ffff327224 */ /* 0x000fe400078e0035 */
[----:B------:R-:W-:-:S07]  /*16b10*/  IMAD.MOV.U32 R51, RZ, RZ, R52 ;  /* 0x000000ffff337224 */ /* 0x000fce00078e0034 */
.L_x_9735:
[----:B------:R-:W-:Y:S05]  /*16b20*/  BSYNC.RECONVERGENT B0 ;  /* 0x0000000000007941 */ /* 0x000fea0003800200 */
.L_x_9733:
        /* <DEDUP_REMOVED lines=9> */
.L_x_9737:
[----:B------:R-:W-:Y:S02]  /*16bc0*/  IMAD.MOV.U32 R52, RZ, RZ, R49 ;  /* 0x000000ffff347224 */ /* 0x000fe400078e0031 */
[----:B------:R-:W-:Y:S01]  /*16bd0*/  IMAD.MOV.U32 R53, RZ, RZ, R48 ;  /* 0x000000ffff357224 */ /* 0x000fe200078e0030 */
[----:B------:R-:W-:Y:S01]  /*16be0*/  MOV R48, R51 ;  /* 0x0000003300307202 */ /* 0x000fe20000000f00 */
[----:B------:R-:W-:-:S07]  /*16bf0*/  IMAD.MOV.U32 R49, RZ, RZ, R50 ;  /* 0x000000ffff317224 */ /* 0x000fce00078e0032 */
.L_x_9738:
[----:B------:R-:W-:Y:S05]  /*16c00*/  BSYNC.RECONVERGENT B0 ;  /* 0x0000000000007941 */ /* 0x000fea0003800200 */
.L_x_9736:
        /* <DEDUP_REMOVED lines=9> */
.L_x_9740:
[----:B------:R-:W-:Y:S01]  /*16ca0*/  IMAD.MOV.U32 R51, RZ, RZ, R46 ;  /* 0x000000ffff337224 */ /* 0x000fe200078e002e */
[----:B------:R-:W-:Y:S01]  /*16cb0*/  MOV R46, R49 ;  /* 0x00000031002e7202 */ /* 0x000fe20000000f00 */
[----:B------:R-:W-:Y:S02]  /*16cc0*/  IMAD.MOV.U32 R50, RZ, RZ, R47 ;  /* 0x000000ffff327224 */ /* 0x000fe400078e002f */
[----:B------:R-:W-:-:S07]  /*16cd0*/  IMAD.MOV.U32 R47, RZ, RZ, R48 ;  /* 0x000000ffff2f7224 */ /* 0x000fce00078e0030 */
.L_x_9741:
[----:B------:R-:W-:Y:S05]  /*16ce0*/  BSYNC.RECONVERGENT B0 ;  /* 0x0000000000007941 */ /* 0x000fea0003800200 */
.L_x_9739:
        /* <DEDUP_REMOVED lines=9> */
.L_x_9743:
[----:B------:R-:W-:Y:S01]  /*16d80*/  IMAD.MOV.U32 R48, RZ, RZ, R45 ;  /* 0x000000ffff307224 */ /* 0x000fe200078e002d */
[----:B------:R-:W-:Y:S01]  /*16d90*/  MOV R49, R44 ;  /* 0x0000002c00317202 */ /* 0x000fe20000000f00 */
[----:B------:R-:W-:Y:S02]  /*16da0*/  IMAD.MOV.U32 R45, RZ, RZ, R46 ;  /* 0x000000ffff2d7224 */ /* 0x000fe400078e002e */
[----:B------:R-:W-:-:S07]  /*16db0*/  IMAD.MOV.U32 R44, RZ, RZ, R47 ;  /* 0x000000ffff2c7224 */ /* 0x000fce00078e002f */
.L_x_9744:
[----:B------:R-:W-:Y:S05]  /*16dc0*/  BSYNC.RECONVERGENT B0 ;  /* 0x0000000000007941 */ /* 0x000fea0003800200 */
.L_x_9742:
        /* <DEDUP_REMOVED lines=9> */
.L_x_9746:
[----:B------:R-:W-:Y:S01]  /*16e60*/  MOV R47, R42 ;  /* 0x0000002a002f7202 */ /* 0x000fe20000000f00 */
[----:B------:R-:W-:Y:S02]  /*16e70*/  IMAD.MOV.U32 R46, RZ, RZ, R43 ;  /* 0x000000ffff2e7224 */ /* 0x000fe400078e002b */
[----:B------:R-:W-:Y:S02]  /*16e80*/  IMAD.MOV.U32 R42, RZ, RZ, R45 ;  /* 0x000000ffff2a7224 */ /* 0x000fe400078e002d */
[----:B------:R-:W-:-:S07]  /*16e90*/  IMAD.MOV.U32 R43, RZ, RZ, R44 ;  /* 0x000000ffff2b7224 */ /* 0x000fce00078e002c */
.L_x_9747:
[----:B------:R-:W-:Y:S05]  /*16ea0*/  BSYNC.RECONVERGENT B0 ;  /* 0x0000000000007941 */ /* 0x000fea0003800200 */
.L_x_9745:
        /* <DEDUP_REMOVED lines=9> */
.L_x_9749:
[----:B------:R-:W-:Y:S02]  /*16f40*/  IMAD.MOV.U32 R44, RZ, RZ, R41 ;  /* 0x000000ffff2c7224 */ /* 0x000fe400078e0029 */
[----:B------:R-:W-:Y:S02]  /*16f50*/  IMAD.MOV.U32 R45, RZ, RZ, R40 ;  /* 0x000000ffff2d7224 */ /* 0x000fe400078e0028 */
[----:B------:R-:W-:Y:S02]  /*16f60*/  IMAD.MOV.U32 R41, RZ, RZ, R42 ;  /* 0x000000ffff297224 */ /* 0x000fe400078e002a */
[----:B------:R-:W-:-:S07]  /*16f70*/  IMAD.MOV.U32 R40, RZ, RZ, R43 ;  /* 0x000000ffff287224 */ /* 0x000fce00078e002b */
.L_x_9750:
[----:B------:R-:W-:Y:S05]  /*16f80*/  BSYNC.RECONVERGENT B0 ;  /* 0x0000000000007941 */ /* 0x000fea0003800200 */
.L_x_9748:
        /* <DEDUP_REMOVED lines=9> */
.L_x_9752:
[----:B------:R-:W-:Y:S02]  /*17020*/  IMAD.MOV.U32 R43, RZ, RZ, R38 ;  /* 0x000000ffff2b7224 */ /* 0x000fe400078e0026 */
[----:B------:R-:W-:Y:S01]  /*17030*/  IMAD.MOV.U32 R42, RZ, RZ, R39 ;  /* 0x000000ffff2a7224 */ /* 0x000fe200078e0027 */
[----:B------:R-:W-:Y:S01]  /*17040*/  MOV R39, R40 ;  /* 0x0000002800277202 */ /* 0x000fe20000000f00 */
[----:B------:R-:W-:-:S07]  /*17050*/  IMAD.MOV.U32 R38, RZ, RZ, R41 ;  /* 0x000000ffff267224 */ /* 0x000fce00078e0029 */
.L_x_9753:
[----:B------:R-:W-:Y:S05]  /*17060*/  BSYNC.RECONVERGENT B0 ;  /* 0x0000000000007941 */ /* 0x000fea0003800200 */
.L_x_9751:
        /* <DEDUP_REMOVED lines=9> */
.L_x_9755:
[----:B------:R-:W-:Y:S01]  /*17100*/  IMAD.MOV.U32 R40, RZ, RZ, R37 ;  /* 0x000000ffff287224 */ /* 0x000fe200078e0025 */
[----:B------:R-:W-:Y:S01]  /*17110*/  MOV R37, R38 ;  /* 0x0000002600257202 */ /* 0x000fe20000000f00 */
[----:B------:R-:W-:Y:S02]  /*17120*/  IMAD.MOV.U32 R41, RZ, RZ, R14 ;  /* 0x000000ffff297224 */ /* 0x000fe400078e000e */
[----:B------:R-:W-:-:S07]  /*17130*/  IMAD.MOV.U32 R14, RZ, RZ, R39 ;  /* 0x000000ffff0e7224 */ /* 0x000fce00078e0027 */
.L_x_9756:
[----:B------:R-:W-:Y:S05]  /*17140*/  BSYNC.RECONVERGENT B0 ;  /* 0x0000000000007941 */ /* 0x000fea0003800200 */
.L_x_9754:
        /* <DEDUP_REMOVED lines=9> */
.L_x_9758:
[----:B------:R-:W-:Y:S01]  /*171e0*/  IMAD.MOV.U32 R39, RZ, RZ, R16 ;  /* 0x000000ffff277224 */ /* 0x000fe200078e0010 */
[----:B------:R-:W-:Y:S01]  /*171f0*/  MOV R38, R15 ;  /* 0x0000000f00267202 */ /* 0x000fe20000000f00 */
[----:B------:R-:W-:Y:S02]  /*17200*/  IMAD.MOV.U32 R16, RZ, RZ, R37 ;  /* 0x000000ffff107224 */ /* 0x000fe400078e0025 */
[----:B------:R-:W-:-:S07]  /*17210*/  IMAD.MOV.U32 R15, RZ, RZ, R14 ;  /* 0x000000ffff0f7224 */ /* 0x000fce00078e000e */
.L_x_9759:
[----:B------:R-:W-:Y:S05]  /*17220*/  BSYNC.RECONVERGENT B0 ;  /* 0x0000000000007941 */ /* 0x000fea0003800200 */
.L_x_9757:
        /* <DEDUP_REMOVED lines=9> */
.L_x_9761:
[----:B------:R-:W-:Y:S01]  /*172c0*/  MOV R14, R17 ;  /* 0x00000011000e7202 */ /* 0x000fe20000000f00 */
[----:B------:R-:W-:Y:S02]  /*172d0*/  IMAD.MOV.U32 R37, RZ, RZ, R18 ;  /* 0x000000ffff257224 */ /* 0x000fe400078e0012 */
[----:B------:R-:W-:Y:S02]  /*172e0*/  IMAD.MOV.U32 R17, RZ, RZ, R16 ;  /* 0x000000ffff117224 */ /* 0x000fe400078e0010 */
[----:B------:R-:W-:-:S07]  /*172f0*/  IMAD.MOV.U32 R18, RZ, RZ, R15 ;  /* 0x000000ffff127224 */ /* 0x000fce00078e000f */
.L_x_9762:
[----:B------:R-:W-:Y:S05]  /*17300*/  BSYNC.RECONVERGENT B0 ;  /* 0x0000000000007941 */ /* 0x000fea0003800200 */
.L_x_9760:
        /* <DEDUP_REMOVED lines=9> */
.L_x_9764:
[----:B------:R-:W-:Y:S02]  /*173a0*/  IMAD.MOV.U32 R15, RZ, RZ, R20 ;  /* 0x000000ffff0f7224 */ /* 0x000fe400078e0014 */
[----:B------:R-:W-:Y:S02]  /*173b0*/  IMAD.MOV.U32 R16, RZ, RZ, R19 ;  /* 0x000000ffff107224 */ /* 0x000fe400078e0013 */
[----:B------:R-:W-:Y:S02]  /*173c0*/  IMAD.MOV.U32 R20, RZ, RZ, R17 ;  /* 0x000000ffff147224 */ /* 0x000fe400078e0011 */
[----:B------:R-:W-:-:S07]  /*173d0*/  IMAD.MOV.U32 R19, RZ, RZ, R18 ;  /* 0x000000ffff137224 */ /* 0x000fce00078e0012 */
.L_x_9765:
[----:B------:R-:W-:Y:S05]  /*173e0*/  BSYNC.RECONVERGENT B0 ;  /* 0x0000000000007941 */ /* 0x000fea0003800200 */
.L_x_9763:
        /* <DEDUP_REMOVED lines=9> */
.L_x_9767:
[----:B------:R-:W-:Y:S02]  /*17480*/  IMAD.MOV.U32 R18, RZ, RZ, R21 ;  /* 0x000000ffff127224 */ /* 0x000fe400078e0015 */
[----:B------:R-:W-:Y:S01]  /*17490*/  IMAD.MOV.U32 R17, RZ, RZ, R22 ;  /* 0x000000ffff117224 */ /* 0x000fe200078e0016 */
[----:B------:R-:W-:Y:S01]  /*174a0*/  MOV R22, R19 ;  /* 0x0000001300167202 */ /* 0x000fe20000000f00 */
[----:B------:R-:W-:-:S07]  /*174b0*/  IMAD.MOV.U32 R21, RZ, RZ, R20 ;  /* 0x000000ffff157224 */ /* 0x000fce00078e0014 */
.L_x_9768:
[----:B------:R-:W-:Y:S05]  /*174c0*/  BSYNC.RECONVERGENT B0 ;  /* 0x0000000000007941 */ /* 0x000fea0003800200 */
.L_x_9766:
        /* <DEDUP_REMOVED lines=9> */
.L_x_9770:
[----:B------:R-:W-:Y:S01]  /*17560*/  IMAD.MOV.U32 R19, RZ, RZ, R24 ;  /* 0x000000ffff137224 */ /* 0x000fe200078e0018 */
[----:B------:R-:W-:Y:S01]  /*17570*/  MOV R24, R21 ;  /* 0x0000001500187202 */ /* 0x000fe20000000f00 */
[----:B------:R-:W-:Y:S02]  /*17580*/  IMAD.MOV.U32 R20, RZ, RZ, R23 ;  /* 0x000000ffff147224 */ /* 0x000fe400078e0017 */
[----:B------:R-:W-:-:S07]  /*17590*/  IMAD.MOV.U32 R23, RZ, RZ, R22 ;  /* 0x000000ffff177224 */ /* 0x000fce00078e0016 */
.L_x_9771:
[----:B------:R-:W-:Y:S05]  /*175a0*/  BSYNC.RECONVERGENT B0 ;  /* 0x0000000000007941 */ /* 0x000fea0003800200 */
.L_x_9769:
        /* <DEDUP_REMOVED lines=9> */
.L_x_9773:
[----:B------:R-:W-:Y:S01]  /*17640*/  IMAD.MOV.U32 R22, RZ, RZ, R25 ;  /* 0x000000ffff167224 */ /* 0x000fe200078e0019 */
[----:B------:R-:W-:Y:S01]  /*17650*/  MOV R21, R26 ;  /* 0x0000001a00157202 */ /* 0x000fe20000000f00 */
[----:B------:R-:W-:Y:S02]  /*17660*/  IMAD.MOV.U32 R25, RZ, RZ, R24 ;  /* 0x000000ffff197224 */ /* 0x000fe400078e0018 */
[----:B------:R-:W-:-:S07]  /*17670*/  IMAD.MOV.U32 R26, RZ, RZ, R23 ;  /* 0x000000ffff1a7224 */ /* 0x000fce00078e0017 */
.L_x_9774:
[----:B------:R-:W-:Y:S05]  /*17680*/  BSYNC.RECONVERGENT B0 ;  /* 0x0000000000007941 */ /* 0x000fea0003800200 */
.L_x_9772:
        /* <DEDUP_REMOVED lines=9> */
.L_x_9776:
[----:B------:R-:W-:Y:S01]  /*17720*/  MOV R23, R28 ;  /* 0x0000001c00177202 */ /* 0x000fe20000000f00 */
[----:B------:R-:W-:Y:S02]  /*17730*/  IMAD.MOV.U32 R24, RZ, RZ, R27 ;  /* 0x000000ffff187224 */ /* 0x000fe400078e001b */
[----:B------:R-:W-:Y:S02]  /*17740*/  IMAD.MOV.U32 R28, RZ, RZ, R25 ;  /* 0x000000ffff1c7224 */ /* 0x000fe400078e0019 */
[----:B------:R-:W-:-:S07]  /*17750*/  IMAD.MOV.U32 R27, RZ, RZ, R26 ;  /* 0x000000ffff1b7224 */ /* 0x000fce00078e001a */
.L_x_9777:
[----:B------:R-:W-:Y:S05]  /*17760*/  BSYNC.RECONVERGENT B0 ;  /* 0x0000000000007941 */ /* 0x000fea0003800200 */
.L_x_9775:
        /* <DEDUP_REMOVED lines=9> */
.L_x_9779:
[----:B------:R-:W-:Y:S02]  /*17800*/  IMAD.MOV.U32 R26, RZ, RZ, R29 ;  /* 0x000000ffff1a7224 */ /* 0x000fe400078e001d */
[----:B------:R-:W-:Y:S02]  /*17810*/  IMAD.MOV.U32 R25, RZ, RZ, R30 ;  /* 0x000000ffff197224 */ /* 0x000fe400078e001e */
[----:B------:R-:W-:Y:S02]  /*17820*/  IMAD.MOV.U32 R29, RZ, RZ, R28 ;  /* 0x000000ffff1d7224 */ /* 0x000fe400078e001c */
[----:B------:R-:W-:-:S07]  /*17830*/  IMAD.MOV.U32 R30, RZ, RZ, R27 ;  /* 0x000000ffff1e7224 */ /* 0x000fce00078e001b */
.L_x_9780:
[----:B------:R-:W-:Y:S05]  /*17840*/  BSYNC.RECONVERGENT B0 ;  /* 0x0000000000007941 */ /* 0x000fea0003800200 */
.L_x_9778:
        /* <DEDUP_REMOVED lines=9> */
.L_x_9782:
[----:B------:R-:W-:Y:S02]  /*178e0*/  IMAD.MOV.U32 R27, RZ, RZ, R32 ;  /* 0x000000ffff1b7224 */ /* 0x000fe400078e0020 */
[----:B------:R-:W-:Y:S01]  /*178f0*/  IMAD.MOV.U32 R28, RZ, RZ, R31 ;  /* 0x000000ffff1c7224 */ /* 0x000fe200078e001f */
[----:B------:R-:W-:Y:S01]  /*17900*/  MOV R31, R30 ;  /* 0x0000001e001f7202 */ /* 0x000fe20000000f00 */
[----:B------:R-:W-:-:S07]  /*17910*/  IMAD.MOV.U32 R32, RZ, RZ, R29 ;  /* 0x000000ffff207224 */ /* 0x000fce00078e001d */
.L_x_9783:
[----:B------:R-:W-:Y:S05]  /*17920*/  BSYNC.RECONVERGENT B0 ;  /* 0x0000000000007941 */ /* 0x000fea0003800200 */
.L_x_9781:
        /* <DEDUP_REMOVED lines=9> */
.L_x_9785:
[----:B------:R-:W-:Y:S01]  /*179c0*/  IMAD.MOV.U32 R30, RZ, RZ, R33 ;  /* 0x000000ffff1e7224 */ /* 0x000fe200078e0021 */
[----:B------:R-:W-:Y:S01]  /*179d0*/  MOV R33, R32 ;  /* 0x0000002000217202 */ /* 0x000fe20000000f00 */
[----:B------:R-:W-:Y:S02]  /*179e0*/  IMAD.MOV.U32 R29, RZ, RZ, R34 ;  /* 0x000000ffff1d7224 */ /* 0x000fe400078e0022 */
[----:B------:R-:W-:-:S07]  /*179f0*/  IMAD.MOV.U32 R34, RZ, RZ, R31 ;  /* 0x000000ffff227224 */ /* 0x000fce00078e001f */
.L_x_9786:
[----:B------:R-:W-:Y:S05]  /*17a00*/  BSYNC.RECONVERGENT B0 ;  /* 0x0000000000007941 */ /* 0x000fea0003800200 */
.L_x_9784:
        /* <DEDUP_REMOVED lines=9> */
.L_x_9788:
[----:B------:R-:W-:Y:S01]  /*17aa0*/  IMAD.MOV.U32 R31, RZ, RZ, R36 ;  /* 0x000000ffff1f7224 */ /* 0x000fe200078e0024 */
[----:B------:R-:W-:Y:S01]  /*17ab0*/  MOV R32, R35 ;  /* 0x0000002300207202 */ /* 0x000fe20000000f00 */
[----:B------:R-:W-:Y:S02]  /*17ac0*/  IMAD.MOV.U32 R36, RZ, RZ, R33 ;  /* 0x000000ffff247224 */ /* 0x000fe400078e0021 */
[----:B------:R-:W-:-:S07]  /*17ad0*/  IMAD.MOV.U32 R35, RZ, RZ, R34 ;  /* 0x000000ffff237224 */ /* 0x000fce00078e0022 */
.L_x_9789:
[----:B------:R-:W-:Y:S05]  /*17ae0*/  BSYNC.RECONVERGENT B0 ;  /* 0x0000000000007941 */ /* 0x000fea0003800200 */
.L_x_9787:
        /* <DEDUP_REMOVED lines=9> */
.L_x_9791:
[----:B------:R-:W-:Y:S01]  /*17b80*/  MOV R34, R9 ;  /* 0x0000000900227202 */ /* 0x000fe20000000f00 */
[----:B------:R-:W-:Y:S02]  /*17b90*/  IMAD.MOV.U32 R33, RZ, RZ, R8 ;  /* 0x000000ffff217224 */ /* 0x000fe400078e0008 */
[----:B------:R-:W-:Y:S02]  /*17ba0*/  IMAD.MOV.U32 R9, RZ, RZ, R36 ;  /* 0x000000ffff097224 */ /* 0x000fe400078e0024 */
[----:B------:R-:W-:-:S07]  /*17bb0*/  IMAD.MOV.U32 R8, RZ, RZ, R35 ;  /* 0x000000ffff087224 */ /* 0x000fce00078e0023 */
.L_x_9792:
[----:B------:R-:W-:Y:S05]  /*17bc0*/  BSYNC.RECONVERGENT B0 ;  /* 0x0000000000007941 */ /* 0x000fea0003800200 */
.L_x_9790:
        /* <DEDUP_REMOVED lines=9> */
.L_x_9794:
[----:B------:R-:W-:Y:S02]  /*17c60*/  IMAD.MOV.U32 R35, RZ, RZ, R6 ;  /* 0x000000ffff237224 */ /* 0x000fe400078e0006 */
[----:B------:R-:W-:Y:S02]  /*17c70*/  IMAD.MOV.U32 R36, RZ, RZ, R7 ;  /* 0x000000ffff247224 */ /* 0x000fe400078e0007 */
[----:B------:R-:W-:Y:S02]  /*17c80*/  IMAD.MOV.U32 R6, RZ, RZ, R9 ;  /* 0x000000ffff067224 */ /* 0x000fe400078e0009 */
[----:B------:R-:W-:-:S07]  /*17c90*/  IMAD.MOV.U32 R7, RZ, RZ, R8 ;  /* 0x000000ffff077224 */ /* 0x000fce00078e0008 */
.L_x_9795:
[----:B------:R-:W-:Y:S05]  /*17ca0*/  BSYNC.RECONVERGENT B0 ;  /* 0x0000000000007941 */ /* 0x000fea0003800200 */
.L_x_9793:
        /* <DEDUP_REMOVED lines=9> */
.L_x_9797:
[----:B------:R-:W-:Y:S02]  /*17d40*/  IMAD.MOV.U32 R8, RZ, RZ, R5 ;  /* 0x000000ffff087224 */ /* 0x000fe400078e0005 */
[----:B------:R-:W-:Y:S01]  /*17d50*/  IMAD.MOV.U32 R9, RZ, RZ, R4 ;  /* 0x000000ffff097224 */ /* 0x000fe200078e0004 */
[----:B------:R-:W-:Y:S01]  /*17d60*/  MOV R4, R7 ;  /* 0x0000000700047202 */ /* 0x000fe20000000f00 */
[----:B------:R-:W-:-:S07]  /*17d70*/  IMAD.MOV.U32 R5, RZ, RZ, R6 ;  /* 0x000000ffff057224 */ /* 0x000fce00078e0006 */
.L_x_9798:
[----:B------:R-:W-:Y:S05]  /*17d80*/  BSYNC.RECONVERGENT B0 ;  /* 0x0000000000007941 */ /* 0x000fea0003800200 */
.L_x_9796:
        /* <DEDUP_REMOVED lines=9> */
.L_x_9800:
[----:B------:R-:W-:Y:S01]  /*17e20*/  IMAD.MOV.U32 R7, RZ, RZ, R2 ;  /* 0x000000ffff077224 */ /* 0x000fe200078e0002 */
[----:B------:R-:W-:Y:S01]  /*17e30*/  MOV R2, R5 ;  /* 0x0000000500027202 */ /* 0x000fe20000000f00 */
[----:B------:R-:W-:Y:S02]  /*17e40*/  IMAD.MOV.U32 R6, RZ, RZ, R3 ;  /* 0x000000ffff067224 */ /* 0x000fe400078e0003 */
[----:B------:R-:W-:-:S07]  /*17e50*/  IMAD.MOV.U32 R3, RZ, RZ, R4 ;  /* 0x000000ffff037224 */ /* 0x000fce00078e0004 */
.L_x_9801:
[----:B------:R-:W-:Y:S05]  /*17e60*/  BSYNC.RECONVERGENT B0 ;  /* 0x0000000000007941 */ /* 0x000fea0003800200 */
.L_x_9799:
        /* <DEDUP_REMOVED lines=9> */
.L_x_9803:
[----:B------:R-:W-:Y:S01]  /*17f00*/  IMAD.MOV.U32 R4, RZ, RZ, R65 ;  /* 0x000000ffff047224 */ /* 0x000fe200078e0041 */
[----:B------:R-:W-:Y:S01]  /*17f10*/  MOV R5, R64 ;  /* 0x0000004000057202 */ /* 0x000fe20000000f00 */
[----:B------:R-:W-:Y:S02]  /*17f20*/  IMAD.MOV.U32 R65, RZ, RZ, R2 ;  /* 0x000000ffff417224 */ /* 0x000fe400078e0002 */
[----:B------:R-:W-:-:S07]  /*17f30*/  IMAD.MOV.U32 R64, RZ, RZ, R3 ;  /* 0x000000ffff407224 */ /* 0x000fce00078e0003 */
.L_x_9804:
[----:B------:R-:W-:Y:S05]  /*17f40*/  BSYNC.RECONVERGENT B0 ;  /* 0x0000000000007941 */ /* 0x000fea0003800200 */
.L_x_9802:
        /* <DEDUP_REMOVED lines=9> */
.L_x_9806:
[----:B------:R-:W-:Y:S01]  /*17fe0*/  MOV R3, R62 ;  /* 0x0000003e00037202 */ /* 0x000fe20000000f00 */
[----:B------:R-:W-:Y:S02]  /*17ff0*/  IMAD.MOV.U32 R2, RZ, RZ, R63 ;  /* 0x000000ffff027224 */ /* 0x000fe400078e003f */
[----:B------:R-:W-:Y:S02]  /*18000*/  IMAD.MOV.U32 R62, RZ, RZ, R65 ;  /* 0x000000ffff3e7224 */ /* 0x000fe400078e0041 */
[----:B------:R-:W-:-:S07]  /*18010*/  IMAD.MOV.U32 R63, RZ, RZ, R64 ;  /* 0x000000ffff3f7224 */ /* 0x000fce00078e0040 */
.L_x_9807:
[----:B------:R-:W-:Y:S05]  /*18020*/  BSYNC.RECONVERGENT B0 ;  /* 0x0000000000007941 */ /* 0x000fea0003800200 */
.L_x_9805:
        /* <DEDUP_REMOVED lines=9> */
.L_x_9809:
[----:B------:R-:W-:Y:S02]  /*180c0*/  IMAD.MOV.U32 R66, RZ, RZ, R73 ;  /* 0x000000ffff427224 */ /* 0x000fe400078e0049 */
[----:B------:R-:W-:Y:S02]  /*180d0*/  IMAD.MOV.U32 R67, RZ, RZ, R72 ;  /* 0x000000ffff437224 */ /* 0x000fe400078e0048 */
[----:B------:R-:W-:Y:S02]  /*180e0*/  IMAD.MOV.U32 R73, RZ, RZ, R62 ;  /* 0x000000ffff497224 */ /* 0x000fe400078e003e */
[----:B------:R-:W-:-:S07]  /*180f0*/  IMAD.MOV.U32 R72, RZ, RZ, R63 ;  /* 0x000000ffff487224 */ /* 0x000fce00078e003f */
.L_x_9810:
[----:B------:R-:W-:Y:S05]  /*18100*/  BSYNC.RECONVERGENT B0 ;  /* 0x0000000000007941 */ /* 0x000fea0003800200 */
.L_x_9808:
        /* <DEDUP_REMOVED lines=11> */
.L_x_9812:
[----:B------:R-:W-:Y:S02]  /*181c0*/  IMAD.MOV.U32 R65, RZ, RZ, R60 ;  /* 0x000000ffff417224 */ /* 0x000fe400078e003c */
[----:B------:R-:W-:Y:S01]  /*181d0*/  IMAD.MOV.U32 R64, RZ, RZ, R61 ;  /* 0x000000ffff407224 */ /* 0x000fe200078e003d */
[----:B-----5:R-:W-:Y:S01]  /*181e0*/  MOV R61, R62 ;  /* 0x0000003e003d7202 */ /* 0x020fe20000000f00 */
[----:B------:R-:W-:-:S07]  /*181f0*/  IMAD.MOV.U32 R60, RZ, RZ, R63 ;  /* 0x000000ffff3c7224 */ /* 0x000fce00078e003f */
.L_x_9813:
[----:B------:R-:W-:Y:S05]  /*18200*/  BSYNC.RECONVERGENT B0 ;  /* 0x0000000000007941 */ /* 0x000fea0003800200 */
.L_x_9811:
        /* <DEDUP_REMOVED lines=9> */
.L_x_9815:
[----:B------:R-:W-:Y:S01]  /*182a0*/  IMAD.MOV.U32 R62, RZ, RZ, R59 ;  /* 0x000000ffff3e7224 */ /* 0x000fe200078e003b */
[----:B------:R-:W-:Y:S01]  /*182b0*/  MOV R59, R60 ;  /* 0x0000003c003b7202 */ /* 0x000fe20000000f00 */
[----:B------:R-:W-:Y:S02]  /*182c0*/  IMAD.MOV.U32 R63, RZ, RZ, R58 ;  /* 0x000000ffff3f7224 */ /* 0x000fe400078e003a */
[----:B------:R-:W-:-:S07]  /*182d0*/  IMAD.MOV.U32 R58, RZ, RZ, R61 ;  /* 0x000000ffff3a7224 */ /* 0x000fce00078e003d */
.L_x_9816:
[----:B------:R-:W-:Y:S05]  /*182e0*/  BSYNC.RECONVERGENT B0 ;  /* 0x0000000000007941 */ /* 0x000fea0003800200 */
.L_x_9814:
        /* <DEDUP_REMOVED lines=9> */
.L_x_9818:
[----:B------:R-:W-:Y:S01]  /*18380*/  IMAD.MOV.U32 R61, RZ, RZ, R56 ;  /* 0x000000ffff3d7224 */ /* 0x000fe200078e0038 */
[----:B------:R-:W-:Y:S01]  /*18390*/  MOV R60, R57 ;  /* 0x00000039003c7202 */ /* 0x000fe20000000f00 */
[----:B------:R-:W-:Y:S02]  /*183a0*/  IMAD.MOV.U32 R56, RZ, RZ, R59 ;  /* 0x000000ffff387224 */ /* 0x000fe400078e003b */
[----:B------:R-:W-:-:S07]  /*183b0*/  IMAD.MOV.U32 R57, RZ, RZ, R58 ;  /* 0x000000ffff397224 */ /* 0x000fce00078e003a */
.L_x_9819:
[----:B------:R-:W-:Y:S05]  /*183c0*/  BSYNC.RECONVERGENT B0 ;  /* 0x0000000000007941 */ /* 0x000fea0003800200 */
.L_x_9817:
        /* <DEDUP_REMOVED lines=9> */
.L_x_9821:
[----:B------:R-:W-:Y:S01]  /*18460*/  MOV R58, R55 ;  /* 0x00000037003a7202 */ /* 0x000fe20000000f00 */
[----:B------:R-:W-:Y:S02]  /*18470*/  IMAD.MOV.U32 R59, RZ, RZ, R54 ;  /* 0x000000ffff3b7224 */ /* 0x000fe400078e0036 */
[----:B------:R-:W-:Y:S02]  /*18480*/  IMAD.MOV.U32 R55, RZ, RZ, R56 ;  /* 0x000000ffff377224 */ /* 0x000fe400078e0038 */
[----:B------:R-:W-:-:S07]  /*18490*/  IMAD.MOV.U32 R54, RZ, RZ, R57 ;  /* 0x000000ffff367224 */ /* 0x000fce00078e0039 */
.L_x_9822:
[----:B------:R-:W-:Y:S05]  /*184a0*/  BSYNC.RECONVERGENT B0 ;  /* 0x0000000000007941 */ /* 0x000fea0003800200 */
.L_x_9820:
        /* <DEDUP_REMOVED lines=9> */
.L_x_9824:
[----:B------:R-:W-:Y:S02]  /*18540*/  IMAD.MOV.U32 R57, RZ, RZ, R52 ;  /* 0x000000ffff397224 */ /* 0x000fe400078e0034 */
[----:B------:R-:W-:Y:S02]  /*18550*/  IMAD.MOV.U32 R56, RZ, RZ, R53 ;  /* 0x000000ffff387224 */ /* 0x000fe400078e0035 */
[----:B------:R-:W-:Y:S02]  /*18560*/  IMAD.MOV.U32 R52, RZ, RZ, R55 ;  /* 0x000000ffff347224 */ /* 0x000fe400078e0037 */
[----:B------:R-:W-:-:S07]  /*18570*/  IMAD.MOV.U32 R53, RZ, RZ, R54 ;  /* 0x000000ffff357224 */ /* 0x000fce00078e0036 */
.L_x_9825:
[----:B------:R-:W-:Y:S05]  /*18580*/  BSYNC.RECONVERGENT B0 ;  /* 0x0000000000007941 */ /* 0x000fea0003800200 */
.L_x_9823:
        /* <DEDUP_REMOVED lines=9> */
.L_x_9827:
[----:B------:R-:W-:Y:S02]  /*18620*/  IMAD.MOV.U32 R54, RZ, RZ, R51 ;  /* 0x000000ffff367224 */ /* 0x000fe400078e0033 */
[----:B------:R-:W-:Y:S01]  /*18630*/  IMAD.MOV.U32 R55, RZ, RZ, R50 ;  /* 0x000000ffff377224 */ /* 0x000fe200078e0032 */
[----:B------:R-:W-:Y:S01]  /*18640*/  MOV R50, R53 ;  /* 0x0000003500327202 */ /* 0x000fe20000000f00 */
[----:B------:R-:W-:-:S07]  /*18650*/  IMAD.MOV.U32 R51, RZ, RZ, R52 ;  /* 0x000000ffff337224 */ /* 0x000fce00078e0034 */
.L_x_9828:
[----:B------:R-:W-:Y:S05]  /*18660*/  BSYNC.RECONVERGENT B0 ;  /* 0x0000000000007941 */ /* 0x000fea0003800200 */
.L_x_9826:
        /* <DEDUP_REMOVED lines=9> */
.L_x_9830:
[----:B------:R-:W-:Y:S01]  /*18700*/  IMAD.MOV.U32 R53, RZ, RZ, R48 ;  /* 0x000000ffff357224 */ /* 0x000fe200078e0030 */
[----:B------:R-:W-:Y:S01]  /*18710*/  MOV R48, R51 ;  /* 0x0000003300307202 */ /* 0x000fe20000000f00 */
[----:B------:R-:W-:Y:S02]  /*18720*/  IMAD.MOV.U32 R52, RZ, RZ, R49 ;  /* 0x000000ffff347224 */ /* 0x000fe400078e0031 */
[----:B------:R-:W-:-:S07]  /*18730*/  IMAD.MOV.U32 R49, RZ, RZ, R50 ;  /* 0x000000ffff317224 */ /* 0x000fce00078e0032 */
.L_x_9831:
[----:B------:R-:W-:Y:S05]  /*18740*/  BSYNC.RECONVERGENT B0 ;  /* 0x0000000000007941 */ /* 0x000fea0003800200 */
.L_x_9829:
        /* <DEDUP_REMOVED lines=9> */
.L_x_9833:
[----:B------:R-:W-:Y:S01]  /*187e0*/  IMAD.MOV.U32 R50, RZ, RZ, R47 ;  /* 0x000000ffff327224 */ /* 0x000fe200078e002f */
[----:B------:R-:W-:Y:S01]  /*187f0*/  MOV R51, R46 ;  /* 0x0000002e00337202 */ /* 0x000fe20000000f00 */
[----:B------:R-:W-:Y:S02]  /*18800*/  IMAD.MOV.U32 R47, RZ, RZ, R48 ;  /* 0x000000ffff2f7224 */ /* 0x000fe400078e0030 */
[----:B------:R-:W-:-:S07]  /*18810*/  IMAD.MOV.U32 R46, RZ, RZ, R49 ;  /* 0x000000ffff2e7224 */ /* 0x000fce00078e0031 */
.L_x_9834:
[----:B------:R-:W-:Y:S05]  /*18820*/  BSYNC.RECONVERGENT B0 ;  /* 0x0000000000007941 */ /* 0x000fea0003800200 */
.L_x_9832:
        /* <DEDUP_REMOVED lines=9> */
.L_x_9836:
[----:B------:R-:W-:Y:S01]  /*188c0*/  MOV R49, R44 ;  /* 0x0000002c00317202 */ /* 0x000fe20000000f00 */
[----:B------:R-:W-:Y:S02]  /*188d0*/  IMAD.MOV.U32 R48, RZ, RZ, R45 ;  /* 0x000000ffff307224 */ /* 0x000fe400078e002d */
[----:B------:R-:W-:Y:S02]  /*188e0*/  IMAD.MOV.U32 R44, RZ, RZ, R47 ;  /* 0x000000ffff2c7224 */ /* 0x000fe400078e002f */
[----:B------:R-:W-:-:S07]  /*188f0*/  IMAD.MOV.U32 R45, RZ, RZ, R46 ;  /* 0x000000ffff2d7224 */ /* 0x000fce00078e002e */
.L_x_9837:
[----:B------:R-:W-:Y:S05]  /*18900*/  BSYNC.RECONVERGENT B0 ;  /* 0x0000000000007941 */ /* 0x000fea0003800200 */
.L_x_9835:
        /* <DEDUP_REMOVED lines=9> */
.L_x_9839:
[----:B------:R-:W-:Y:S02]  /*189a0*/  IMAD.MOV.U32 R46, RZ, RZ, R43 ;  /* 0x000000ffff2e7224 */ /* 0x000fe400078e002b */
[----:B------:R-:W-:Y:S02]  /*189b0*/  IMAD.MOV.U32 R47, RZ, RZ, R42 ;  /* 0x000000ffff2f7224 */ /* 0x000fe400078e002a */
[----:B------:R-:W-:Y:S02]  /*189c0*/  IMAD.MOV.U32 R43, RZ, RZ, R44 ;  /* 0x000000ffff2b7224 */ /* 0x000fe400078e002c */
[----:B------:R-:W-:-:S07]  /*189d0*/  IMAD.MOV.U32 R42, RZ, RZ, R45 ;  /* 0x000000ffff2a7224 */ /* 0x000fce00078e002d */
.L_x_9840:
[----:B------:R-:W-:Y:S05]  /*189e0*/  BSYNC.RECONVERGENT B0 ;  /* 0x0000000000007941 */ /* 0x000fea0003800200 */
.L_x_9838:
        /* <DEDUP_REMOVED lines=9> */
.L_x_9842:
[----:B------:R-:W-:Y:S02]  /*18a80*/  IMAD.MOV.U32 R45, RZ, RZ, R40 ;  /* 0x000000ffff2d7224 */ /* 0x000fe400078e0028 */
[----:B------:R-:W-:Y:S01]  /*18a90*/  IMAD.MOV.U32 R44, RZ, RZ, R41 ;  /* 0x000000ffff2c7224 */ /* 0x000fe200078e0029 */
[----:B------:R-:W-:Y:S01]  /*18aa0*/  MOV R41, R42 ;  /* 0x0000002a00297202 */ /* 0x000fe20000000f00 */
[----:B------:R-:W-:-:S07]  /*18ab0*/  IMAD.MOV.U32 R40, RZ, RZ, R43 ;  /* 0x000000ffff287224 */ /* 0x000fce00078e002b */
.L_x_9843:
[----:B------:R-:W-:Y:S05]  /*18ac0*/  BSYNC.RECONVERGENT B0 ;  /* 0x0000000000007941 */ /* 0x000fea0003800200 */
.L_x_9841:
        /* <DEDUP_REMOVED lines=9> */
.L_x_9845:
[----:B------:R-:W-:Y:S01]  /*18b60*/  IMAD.MOV.U32 R42, RZ, RZ, R39 ;  /* 0x000000ffff2a7224 */ /* 0x000fe200078e0027 */
[----:B------:R-:W-:Y:S01]  /*18b70*/  MOV R39, R40 ;  /* 0x0000002800277202 */ /* 0x000fe20000000f00 */
[----:B------:R-:W-:Y:S02]  /*18b80*/  IMAD.MOV.U32 R43, RZ, RZ, R38 ;  /* 0x000000ffff2b7224 */ /* 0x000fe400078e0026 */
[----:B------:R-:W-:-:S07]  /*18b90*/  IMAD.MOV.U32 R38, RZ, RZ, R41 ;  /* 0x000000ffff267224 */ /* 0x000fce00078e0029 */
.L_x_9846:
[----:B------:R-:W-:Y:S05]  /*18ba0*/  BSYNC.RECONVERGENT B0 ;  /* 0x0000000000007941 */ /* 0x000fea0003800200 */
.L_x_9844:
        /* <DEDUP_REMOVED lines=9> */
.L_x_9848:
[----:B------:R-:W-:Y:S01]  /*18c40*/  IMAD.MOV.U32 R41, RZ, RZ, R14 ;  /* 0x000000ffff297224 */ /* 0x000fe200078e000e */
[----:B------:R-:W-:Y:S01]  /*18c50*/  MOV R40, R37 ;  /* 0x0000002500287202 */ /* 0x000fe20000000f00 */
[----:B------:R-:W-:Y:S02]  /*18c60*/  IMAD.MOV.U32 R14, RZ, RZ, R39 ;  /* 0x000000ffff0e7224 */ /* 0x000fe400078e0027 */
[----:B------:R-:W-:-:S07]  /*18c70*/  IMAD.MOV.U32 R37, RZ, RZ, R38 ;  /* 0x000000ffff257224 */ /* 0x000fce00078e0026 */
.L_x_9849:
[----:B------:R-:W-:Y:S05]  /*18c80*/  BSYNC.RECONVERGENT B0 ;  /* 0x0000000000007941 */ /* 0x000fea0003800200 */
.L_x_9847:
        /* <DEDUP_REMOVED lines=9> */
.L_x_9851:
[----:B------:R-:W-:Y:S01]  /*18d20*/  MOV R38, R15 ;  /* 0x0000000f00267202 */ /* 0x000fe20000000f00 */
[----:B------:R-:W-:Y:S02]  /*18d30*/  IMAD.MOV.U32 R39, RZ, RZ, R16 ;  /* 0x000000ffff277224 */ /* 0x000fe400078e0010 */
[----:B------:R-:W-:Y:S02]  /*18d40*/  IMAD.MOV.U32 R15, RZ, RZ, R14 ;  /* 0x000000ffff0f7224 */ /* 0x000fe400078e000e */
[----:B------:R-:W-:-:S07]  /*18d50*/  IMAD.MOV.U32 R16, RZ, RZ, R37 ;  /* 0x000000ffff107224 */ /* 0x000fce00078e0025 */
.L_x_9852:
[----:B------:R-:W-:Y:S05]  /*18d60*/  BSYNC.RECONVERGENT B0 ;  /* 0x0000000000007941 */ /* 0x000fea0003800200 */
.L_x_9850:
        /* <DEDUP_REMOVED lines=9> */
.L_x_9854:
[----:B------:R-:W-:Y:S02]  /*18e00*/  IMAD.MOV.U32 R37, RZ, RZ, R18 ;  /* 0x000000ffff257224 */ /* 0x000fe400078e0012 */
[----:B------:R-:W-:Y:S02]  /*18e10*/  IMAD.MOV.U32 R14, RZ, RZ, R17 ;  /* 0x000000ffff0e7224 */ /* 0x000fe400078e0011 */
[----:B------:R-:W-:Y:S02]  /*18e20*/  IMAD.MOV.U32 R18, RZ, RZ, R15 ;  /* 0x000000ffff127224 */ /* 0x000fe400078e000f */
[----:B------:R-:W-:-:S07]  /*18e30*/  IMAD.MOV.U32 R17, RZ, RZ, R16 ;  /* 0x000000ffff117224 */ /* 0x000fce00078e0010 */
.L_x_9855:
[----:B------:R-:W-:Y:S05]  /*18e40*/  BSYNC.RECONVERGENT B0 ;  /* 0x0000000000007941 */ /* 0x000fea0003800200 */
.L_x_9853:
        /* <DEDUP_REMOVED lines=9> */
.L_x_9857:
[----:B------:R-:W-:Y:S02]  /*18ee0*/  IMAD.MOV.U32 R16, RZ, RZ, R19 ;  /* 0x000000ffff107224 */ /* 0x000fe400078e0013 */
[----:B------:R-:W-:Y:S01]  /*18ef0*/  IMAD.MOV.U32 R15, RZ, RZ, R20 ;  /* 0x000000ffff0f7224 */ /* 0x000fe200078e0014 */
[----:B------:R-:W-:Y:S01]  /*18f00*/  MOV R20, R17 ;  /* 0x0000001100147202 */ /* 0x000fe20000000f00 */
[----:B------:R-:W-:-:S07]  /*18f10*/  IMAD.MOV.U32 R19, RZ, RZ, R18 ;  /* 0x000000ffff137224 */ /* 0x000fce00078e0012 */
.L_x_9858:
[----:B------:R-:W-:Y:S05]  /*18f20*/  BSYNC.RECONVERGENT B0 ;  /* 0x0000000000007941 */ /* 0x000fea0003800200 */
.L_x_9856:
        /* <DEDUP_REMOVED lines=9> */
.L_x_9860:
[----:B------:R-:W-:Y:S01]  /*18fc0*/  IMAD.MOV.U32 R17, RZ, RZ, R22 ;  /* 0x000000ffff117224 */ /* 0x000fe200078e0016 */
[----:B------:R-:W-:Y:S01]  /*18fd0*/  MOV R22, R19 ;  /* 0x0000001300167202 */ /* 0x000fe20000000f00 */
[----:B------:R-:W-:Y:S02]  /*18fe0*/  IMAD.MOV.U32 R18, RZ, RZ, R21 ;  /* 0x000000ffff127224 */ /* 0x000fe400078e0015 */
[----:B------:R-:W-:-:S07]  /*18ff0*/  IMAD.MOV.U32 R21, RZ, RZ, R20 ;  /* 0x000000ffff157224 */ /* 0x000fce00078e0014 */
.L_x_9861:
[----:B------:R-:W-:Y:S05]  /*19000*/  BSYNC.RECONVERGENT B0 ;  /* 0x0000000000007941 */ /* 0x000fea0003800200 */
.L_x_9859:
        /* <DEDUP_REMOVED lines=9> */
.L_x_9863:
[----:B------:R-:W-:Y:S01]  /*190a0*/  IMAD.MOV.U32 R20, RZ, RZ, R23 ;  /* 0x000000ffff147224 */ /* 0x000fe200078e0017 */
[----:B------:R-:W-:Y:S01]  /*190b0*/  MOV R19, R24 ;  /* 0x0000001800137202 */ /* 0x000fe20000000f00 */
[----:B------:R-:W-:Y:S02]  /*190c0*/  IMAD.MOV.U32 R23, RZ, RZ, R22 ;  /* 0x000000ffff177224 */ /* 0x000fe400078e0016 */
[----:B------:R-:W-:-:S07]  /*190d0*/  IMAD.MOV.U32 R24, RZ, RZ, R21 ;  /* 0x000000ffff187224 */ /* 0x000fce00078e0015 */
.L_x_9864:
[----:B------:R-:W-:Y:S05]  /*190e0*/  BSYNC.RECONVERGENT B0 ;  /* 0x0000000000007941 */ /* 0x000fea0003800200 */
.L_x_9862:
        /* <DEDUP_REMOVED lines=9> */
.L_x_9866:
[----:B------:R-:W-:Y:S01]  /*19180*/  MOV R21, R26 ;  /* 0x0000001a00157202 */ /* 0x000fe20000000f00 */
[----:B------:R-:W-:Y:S02]  /*19190*/  IMAD.MOV.U32 R22, RZ, RZ, R25 ;  /* 0x000000ffff167224 */ /* 0x000fe400078e0019 */
[----:B------:R-:W-:Y:S02]  /*191a0*/  IMAD.MOV.U32 R26, RZ, RZ, R23 ;  /* 0x000000ffff1a7224 */ /* 0x000fe400078e0017 */
[----:B------:R-:W-:-:S07]  /*191b0*/  IMAD.MOV.U32 R25, RZ, RZ, R24 ;  /* 0x000000ffff197224 */ /* 0x000fce00078e0018 */
.L_x_9867:
[----:B------:R-:W-:Y:S05]  /*191c0*/  BSYNC.RECONVERGENT B0 ;  /* 0x0000000000007941 */ /* 0x000fea0003800200 */
.L_x_9865:
        /* <DEDUP_REMOVED lines=9> */
.L_x_9869:
[----:B------:R-:W-:Y:S02]  /*19260*/  IMAD.MOV.U32 R24, RZ, RZ, R27 ;  /* 0x000000ffff187224 */ /* 0x000fe400078e001b */
[----:B------:R-:W-:Y:S02]  /*19270*/  IMAD.MOV.U32 R23, RZ, RZ, R28 ;  /* 0x000000ffff177224 */ /* 0x000fe400078e001c */
[----:B------:R-:W-:Y:S02]  /*19280*/  IMAD.MOV.U32 R27, RZ, RZ, R26 ;  /* 0x000000ffff1b7224 */ /* 0x000fe400078e001a */
[----:B------:R-:W-:-:S07]  /*19290*/  IMAD.MOV.U32 R28, RZ, RZ, R25 ;  /* 0x000000ffff1c7224 */ /* 0x000fce00078e0019 */
.L_x_9870:
[----:B------:R-:W-:Y:S05]  /*192a0*/  BSYNC.RECONVERGENT B0 ;  /* 0x0000000000007941 */ /* 0x000fea0003800200 */
.L_x_9868:
        /* <DEDUP_REMOVED lines=9> */
.L_x_9872:
[----:B------:R-:W-:Y:S02]  /*19340*/  IMAD.MOV.U32 R25, RZ, RZ, R30 ;  /* 0x000000ffff197224 */ /* 0x000fe400078e001e */
[----:B------:R-:W-:Y:S01]  /*19350*/  IMAD.MOV.U32 R26, RZ, RZ, R29 ;  /* 0x000000ffff1a7224 */ /* 0x000fe200078e001d */
[----:B------:R-:W-:Y:S01]  /*19360*/  MOV R29, R28 ;  /* 0x0000001c001d7202 */ /* 0x000fe20000000f00 */
[----:B------:R-:W-:-:S07]  /*19370*/  IMAD.MOV.U32 R30, RZ, RZ, R27 ;  /* 0x000000ffff1e7224 */ /* 0x000fce00078e001b */
.L_x_9873:
[----:B------:R-:W-:Y:S05]  /*19380*/  BSYNC.RECONVERGENT B0 ;  /* 0x0000000000007941 */ /* 0x000fea0003800200 */
.L_x_9871:
        /* <DEDUP_REMOVED lines=9> */
.L_x_9875:
[----:B------:R-:W-:Y:S01]  /*19420*/  IMAD.MOV.U32 R28, RZ, RZ, R31 ;  /* 0x000000ffff1c7224 */ /* 0x000fe200078e001f */
[----:B------:R-:W-:Y:S01]  /*19430*/  MOV R31, R30 ;  /* 0x0000001e001f7202 */ /* 0x000fe20000000f00 */
[----:B------:R-:W-:Y:S02]  /*19440*/  IMAD.MOV.U32 R27, RZ, RZ, R32 ;  /* 0x000000ffff1b7224 */ /* 0x000fe400078e0020 */
[----:B------:R-:W-:-:S07]  /*19450*/  IMAD.MOV.U32 R32, RZ, RZ, R29 ;  /* 0x000000ffff207224 */ /* 0x000fce00078e001d */
.L_x_9876:
[----:B------:R-:W-:Y:S05]  /*19460*/  BSYNC.RECONVERGENT B0 ;  /* 0x0000000000007941 */ /* 0x000fea0003800200 */
.L_x_9874:
        /* <DEDUP_REMOVED lines=9> */
.L_x_9878:
[----:B------:R-:W-:Y:S01]  /*19500*/  IMAD.MOV.U32 R29, RZ, RZ, R34 ;  /* 0x000000ffff1d7224 */ /* 0x000fe200078e0022 */
[----:B------:R-:W-:Y:S01]  /*19510*/  MOV R30, R33 ;  /* 0x00000021001e7202 */ /* 0x000fe20000000f00 */
[----:B------:R-:W-:Y:S02]  /*19520*/  IMAD.MOV.U32 R34, RZ, RZ, R31 ;  /* 0x000000ffff227224 */ /* 0x000fe400078e001f */
[----:B------:R-:W-:-:S07]  /*19530*/  IMAD.MOV.U32 R33, RZ, RZ, R32 ;  /* 0x000000ffff217224 */ /* 0x000fce00078e0020 */
.L_x_9879:
[----:B------:R-:W-:Y:S05]  /*19540*/  BSYNC.RECONVERGENT B0 ;  /* 0x0000000000007941 */ /* 0x000fea0003800200 */
.L_x_9877:
        /* <DEDUP_REMOVED lines=9> */
.L_x_9881:
[----:B------:R-:W-:Y:S01]  /*195e0*/  MOV R32, R35 ;  /* 0x0000002300207202 */ /* 0x000fe20000000f00 */
[----:B------:R-:W-:Y:S02]  /*195f0*/  IMAD.MOV.U32 R31, RZ, RZ, R36 ;  /* 0x000000ffff1f7224 */ /* 0x000fe400078e0024 */
[----:B------:R-:W-:Y:S02]  /*19600*/  IMAD.MOV.U32 R35, RZ, RZ, R34 ;  /* 0x000000ffff237224 */ /* 0x000fe400078e0022 */
[----:B------:R-:W-:-:S07]  /*19610*/  IMAD.MOV.U32 R36, RZ, RZ, R33 ;  /* 0x000000ffff247224 */ /* 0x000fce00078e0021 */
.L_x_9882:
[----:B------:R-:W-:Y:S05]  /*19620*/  BSYNC.RECONVERGENT B0 ;  /* 0x0000000000007941 */ /* 0x000fea0003800200 */
.L_x_9880:
        /* <DEDUP_REMOVED lines=9> */
.L_x_9884:
[----:B------:R-:W-:Y:S02]  /*196c0*/  IMAD.MOV.U32 R33, RZ, RZ, R8 ;  /* 0x000000ffff217224 */ /* 0x000fe400078e0008 */
[----:B------:R-:W-:Y:S02]  /*196d0*/  IMAD.MOV.U32 R34, RZ, RZ, R9 ;  /* 0x000000ffff227224 */ /* 0x000fe400078e0009 */
[----:B------:R-:W-:Y:S02]  /*196e0*/  IMAD.MOV.U32 R8, RZ, RZ, R35 ;  /* 0x000000ffff087224 */ /* 0x000fe400078e0023 */
[----:B------:R-:W-:-:S07]  /*196f0*/  IMAD.MOV.U32 R9, RZ, RZ, R36 ;  /* 0x000000ffff097224 */ /* 0x000fce00078e0024 */
.L_x_9885:
[----:B------:R-:W-:Y:S05]  /*19700*/  BSYNC.RECONVERGENT B0 ;  /* 0x0000000000007941 */ /* 0x000fea0003800200 */
.L_x_9883:
        /* <DEDUP_REMOVED lines=9> */
.L_x_9887:
[----:B------:R-:W-:Y:S02]  /*197a0*/  IMAD.MOV.U32 R36, RZ, RZ, R7 ;  /* 0x000000ffff247224 */ /* 0x000fe400078e0007 */
[----:B------:R-:W-:Y:S01]  /*197b0*/  IMAD.MOV.U32 R35, RZ, RZ, R6 ;  /* 0x000000ffff237224 */ /* 0x000fe200078e0006 */
[----:B------:R-:W-:Y:S01]  /*197c0*/  MOV R6, R9 ;  /* 0x0000000900067202 */ /* 0x000fe20000000f00 */
[----:B------:R-:W-:-:S07]  /*197d0*/  IMAD.MOV.U32 R7, RZ, RZ, R8 ;  /* 0x000000ffff077224 */ /* 0x000fce00078e0008 */
.L_x_9888:
[----:B------:R-:W-:Y:S05]  /*197e0*/  BSYNC.RECONVERGENT B0 ;  /* 0x0000000000007941 */ /* 0x000fea0003800200 */
.L_x_9886:
        /* <DEDUP_REMOVED lines=9> */
.L_x_9890:
[----:B------:R-:W-:Y:S01]  /*19880*/  IMAD.MOV.U32 R9, RZ, RZ, R4 ;  /* 0x000000ffff097224 */ /* 0x000fe200078e0004 */
[----:B------:R-:W-:Y:S01]  /*19890*/  MOV R4, R7 ;  /* 0x0000000700047202 */ /* 0x000fe20000000f00 */
[----:B------:R-:W-:Y:S02]  /*198a0*/  IMAD.MOV.U32 R8, RZ, RZ, R5 ;  /* 0x000000ffff087224 */ /* 0x000fe400078e0005 */
[----:B------:R-:W-:-:S07]  /*198b0*/  IMAD.MOV.U32 R5, RZ, RZ, R6 ;  /* 0x000000ffff057224 */ /* 0x000fce00078e0006 */
.L_x_9891:
[----:B------:R-:W-:Y:S05]  /*198c0*/  BSYNC.RECONVERGENT B0 ;  /* 0x0000000000007941 */ /* 0x000fea0003800200 */
.L_x_9889:
        /* <DEDUP_REMOVED lines=9> */
.L_x_9893:
[----:B------:R-:W-:Y:S01]  /*19960*/  IMAD.MOV.U32 R6, RZ, RZ, R3 ;  /* 0x000000ffff067224 */ /* 0x000fe200078e0003 */
[----:B------:R-:W-:Y:S01]  /*19970*/  MOV R7, R2 ;  /* 0x0000000200077202 */ /* 0x000fe20000000f00 */
[----:B------:R-:W-:Y:S02]  /*19980*/  IMAD.MOV.U32 R3, RZ, RZ, R4 ;  /* 0x000000ffff037224 */ /* 0x000fe400078e0004 */
[----:B------:R-:W-:-:S07]  /*19990*/  IMAD.MOV.U32 R2, RZ, RZ, R5 ;  /* 0x000000ffff027224 */ /* 0x000fce00078e0005 */
.L_x_9894:
[----:B------:R-:W-:Y:S05]  /*199a0*/  BSYNC.RECONVERGENT B0 ;  /* 0x0000000000007941 */ /* 0x000fea0003800200 */
.L_x_9892:
        /* <DEDUP_REMOVED lines=9> */
.L_x_9896:
[----:B------:R-:W-:Y:S01]  /*19a40*/  MOV R5, R66 ;  /* 0x0000004200057202 */ /* 0x000fe20000000f00 */
[----:B------:R-:W-:Y:S02]  /*19a50*/  IMAD.MOV.U32 R4, RZ, RZ, R67 ;  /* 0x000000ffff047224 */ /* 0x000fe400078e0043 */
[----:B------:R-:W-:Y:S02]  /*19a60*/  IMAD.MOV.U32 R66, RZ, RZ, R3 ;  /* 0x000000ffff427224 */ /* 0x000fe400078e0003 */
[----:B------:R-:W-:-:S07]  /*19a70*/  IMAD.MOV.U32 R67, RZ, RZ, R2 ;  /* 0x000000ffff437224 */ /* 0x000fce00078e0002 */
.L_x_9897:
[----:B------:R-:W-:Y:S05]  /*19a80*/  BSYNC.RECONVERGENT B0 ;  /* 0x0000000000007941 */ /* 0x000fea0003800200 */
.L_x_9895:
        /* <DEDUP_REMOVED lines=9> */
.L_x_9899:
[----:B------:R-:W-:Y:S02]  /*19b20*/  IMAD.MOV.U32 R2, RZ, RZ, R73 ;  /* 0x000000ffff027224 */ /* 0x000fe400078e0049 */
[----:B------:R-:W-:Y:S02]  /*19b30*/  IMAD.MOV.U32 R3, RZ, RZ, R72 ;  /* 0x000000ffff037224 */ /* 0x000fe400078e0048 */
[----:B------:R-:W-:Y:S02]  /*19b40*/  IMAD.MOV.U32 R73, RZ, RZ, R66 ;  /* 0x000000ffff497224 */ /* 0x000fe400078e0042 */
[----:B------:R-:W-:-:S07]  /*19b50*/  IMAD.MOV.U32 R72, RZ, RZ, R67 ;  /* 0x000000ffff487224 */ /* 0x000fce00078e0043 */
.L_x_9900:
[----:B------:R-:W-:Y:S05]  /*19b60*/  BSYNC.RECONVERGENT B0 ;  /* 0x0000000000007941 */ /* 0x000fea0003800200 */
.L_x_9898:
        /* <DEDUP_REMOVED lines=11> */
.L_x_9902:
[----:B------:R-:W-:Y:S02]  /*19c20*/  IMAD.MOV.U32 R71, RZ, RZ, R65 ;  /* 0x000000ffff477224 */ /* 0x000fe400078e0041 */
[----:B------:R-:W-:Y:S01]  /*19c30*/  IMAD.MOV.U32 R70, RZ, RZ, R64 ;  /* 0x000000ffff467224 */ /* 0x000fe200078e0040 */
[----:B-----5:R-:W-:Y:S01]  /*19c40*/  MOV R64, R11 ;  /* 0x0000000b00407202 */ /* 0x020fe20000000f00 */
[----:B------:R-:W-:-:S07]  /*19c50*/  IMAD.MOV.U32 R65, RZ, RZ, R12 ;  /* 0x000000ffff417224 */ /* 0x000fce00078e000c */
.L_x_9903:
[----:B------:R-:W-:Y:S05]  /*19c60*/  BSYNC.RECONVERGENT B0 ;  /* 0x0000000000007941 */ /* 0x000fea0003800200 */
.L_x_9901:
        /* <DEDUP_REMOVED lines=9> */
.L_x_9905:
[----:B------:R-:W-:Y:S01]  /*19d00*/  IMAD.MOV.U32 R69, RZ, RZ, R62 ;  /* 0x000000ffff457224 */ /* 0x000fe200078e003e */
[----:B------:R-:W-:Y:S01]  /*19d10*/  MOV R62, R65 ;  /* 0x00000041003e7202 */ /* 0x000fe20000000f00 */
[----:B------:R-:W-:Y:S02]  /*19d20*/  IMAD.MOV.U32 R68, RZ, RZ, R63 ;  /* 0x000000ffff447224 */ /* 0x000fe400078e003f */
[----:B------:R-:W-:-:S07]  /*19d30*/  IMAD.MOV.U32 R63, RZ, RZ, R64 ;  /* 0x000000ffff3f7224 */ /* 0x000fce00078e0040 */
.L_x_9906:
[----:B------:R-:W-:Y:S05]  /*19d40*/  BSYNC.RECONVERGENT B0 ;  /* 0x0000000000007941 */ /* 0x000fea0003800200 */
.L_x_9904:
        /* <DEDUP_REMOVED lines=9> */
.L_x_9908:
[----:B------:R-:W-:Y:S01]  /*19de0*/  IMAD.MOV.U32 R67, RZ, RZ, R61 ;  /* 0x000000ffff437224 */ /* 0x000fe200078e003d */
[----:B------:R-:W-:Y:S01]  /*19df0*/  MOV R66, R60 ;  /* 0x0000003c00427202 */ /* 0x000fe20000000f00 */
[----:B------:R-:W-:Y:S02]  /*19e00*/  IMAD.MOV.U32 R61, RZ, RZ, R62 ;  /* 0x000000ffff3d7224 */ /* 0x000fe400078e003e */
[----:B------:R-:W-:-:S07]  /*19e10*/  IMAD.MOV.U32 R60, RZ, RZ, R63 ;  /* 0x000000ffff3c7224 */ /* 0x000fce00078e003f */
.L_x_9909:
[----:B------:R-:W-:Y:S05]  /*19e20*/  BSYNC.RECONVERGENT B0 ;  /* 0x0000000000007941 */ /* 0x000fea0003800200 */
.L_x_9907:
        /* <DEDUP_REMOVED lines=9> */
.L_x_9911:
[----:B------:R-:W-:Y:S01]  /*19ec0*/  MOV R65, R58 ;  /* 0x0000003a00417202 */ /* 0x000fe20000000f00 */
[----:B------:R-:W-:Y:S02]  /*19ed0*/  IMAD.MOV.U32 R64, RZ, RZ, R59 ;  /* 0x000000ffff407224 */ /* 0x000fe400078e003b */
[----:B------:R-:W-:Y:S02]  /*19ee0*/  IMAD.MOV.U32 R58, RZ, RZ, R61 ;  /* 0x000000ffff3a7224 */ /* 0x000fe400078e003d */
[----:B------:R-:W-:-:S07]  /*19ef0*/  IMAD.MOV.U32 R59, RZ, RZ, R60 ;  /* 0x000000ffff3b7224 */ /* 0x000fce00078e003c */
.L_x_9912:
[----:B------:R-:W-:Y:S05]  /*19f00*/  BSYNC.RECONVERGENT B0 ;  /* 0x0000000000007941 */ /* 0x000fea0003800200 */
.L_x_9910:
        /* <DEDUP_REMOVED lines=9> */
.L_x_9914:
[----:B------:R-:W-:Y:S02]  /*19fa0*/  IMAD.MOV.U32 R63, RZ, RZ, R57 ;  /* 0x000000ffff3f7224 */ /* 0x000fe400078e0039 */
[----:B------:R-:W-:Y:S02]  /*19fb0*/  IMAD.MOV.U32 R62, RZ, RZ, R56 ;  /* 0x000000ffff3e7224 */ /* 0x000fe400078e0038 */
[----:B------:R-:W-:Y:S02]  /*19fc0*/  IMAD.MOV.U32 R57, RZ, RZ, R58 ;  /* 0x000000ffff397224 */ /* 0x000fe400078e003a */
[----:B------:R-:W-:-:S07]  /*19fd0*/  IMAD.MOV.U32 R56, RZ, RZ, R59 ;  /* 0x000000ffff387224 */ /* 0x000fce00078e003b */
.L_x_9915:
[----:B------:R-:W-:Y:S05]  /*19fe0*/  BSYNC.RECONVERGENT B0 ;  /* 0x0000000000007941 */ /* 0x000fea0003800200 */
.L_x_9913:
        /* <DEDUP_REMOVED lines=9> */
.L_x_9917:
[----:B------:R-:W-:Y:S02]  /*1a080*/  IMAD.MOV.U32 R61, RZ, RZ, R54 ;  /* 0x000000ffff3d7224 */ /* 0x000fe400078e0036 */
[----:B------:R-:W-:Y:S01]  /*1a090*/  IMAD.MOV.U32 R60, RZ, RZ, R55 ;  /* 0x000000ffff3c7224 */ /* 0x000fe200078e0037 */
[----:B------:R-:W-:Y:S01]  /*1a0a0*/  MOV R55, R56 ;  /* 0x0000003800377202 */ /* 0x000fe20000000f00 */
[----:B------:R-:W-:-:S07]  /*1a0b0*/  IMAD.MOV.U32 R54, RZ, RZ, R57 ;  /* 0x000000ffff367224 */ /* 0x000fce00078e0039 */
.L_x_9918:
[----:B------:R-:W-:Y:S05]  /*1a0c0*/  BSYNC.RECONVERGENT B0 ;  /* 0x0000000000007941 */ /* 0x000fea0003800200 */
.L_x_9916:
        /* <DEDUP_REMOVED lines=9> */
.L_x_9920:
[----:B------:R-:W-:Y:S01]  /*1a160*/  IMAD.MOV.U32 R59, RZ, RZ, R53 ;  /* 0x000000ffff3b7224 */ /* 0x000fe200078e0035 */
[----:B------:R-:W-:Y:S01]  /*1a170*/  MOV R53, R54 ;  /* 0x0000003600357202 */ /* 0x000fe20000000f00 */
[----:B------:R-:W-:Y:S02]  /*1a180*/  IMAD.MOV.U32 R58, RZ, RZ, R52 ;  /* 0x000000ffff3a7224 */ /* 0x000fe400078e0034 */
[----:B------:R-:W-:-:S07]  /*1a190*/  IMAD.MOV.U32 R52, RZ, RZ, R55 ;  /* 0x000000ffff347224 */ /* 0x000fce00078e0037 */
.L_x_9921:
[----:B------:R-:W-:Y:S05]  /*1a1a0*/  BSYNC.RECONVERGENT B0 ;  /* 0x0000000000007941 */ /* 0x000fea0003800200 */
.L_x_9919:
        /* <DEDUP_REMOVED lines=9> */
.L_x_9923:
[----:B------:R-:W-:Y:S01]  /*1a240*/  IMAD.MOV.U32 R57, RZ, RZ, R50 ;  /* 0x000000ffff397224 */ /* 0x000fe200078e0032 */
[----:B------:R-:W-:Y:S01]  /*1a250*/  MOV R56, R51 ;  /* 0x0000003300387202 */ /* 0x000fe20000000f00 */
[----:B------:R-:W-:Y:S02]  /*1a260*/  IMAD.MOV.U32 R50, RZ, RZ, R53 ;  /* 0x000000ffff327224 */ /* 0x000fe400078e0035 */
[----:B------:R-:W-:-:S07]  /*1a270*/  IMAD.MOV.U32 R51, RZ, RZ, R52 ;  /* 0x000000ffff337224 */ /* 0x000fce00078e0034 */
.L_x_9924:
[----:B------:R-:W-:Y:S05]  /*1a280*/  BSYNC.RECONVERGENT B0 ;  /* 0x0000000000007941 */ /* 0x000fea0003800200 */
.L_x_9922:
        /* <DEDUP_REMOVED lines=9> */
.L_x_9926:
[----:B------:R-:W-:Y:S01]  /*1a320*/  MOV R55, R49 ;  /* 0x0000003100377202 */ /* 0x000fe20000000f00 */
[----:B------:R-:W-:Y:S02]  /*1a330*/  IMAD.MOV.U32 R54, RZ, RZ, R48 ;  /* 0x000000ffff367224 */ /* 0x000fe400078e0030 */
[----:B------:R-:W-:Y:S02]  /*1a340*/  IMAD.MOV.U32 R49, RZ, RZ, R50 ;  /* 0x000000ffff317224 */ /* 0x000fe400078e0032 */
[----:B------:R-:W-:-:S07]  /*1a350*/  IMAD.MOV.U32 R48, RZ, RZ, R51 ;  /* 0x000000ffff307224 */ /* 0x000fce00078e0033 */
.L_x_9927:
[----:B------:R-:W-:Y:S05]  /*1a360*/  BSYNC.RECONVERGENT B0 ;  /* 0x0000000000007941 */ /* 0x000fea0003800200 */
.L_x_9925:
        /* <DEDUP_REMOVED lines=9> */
.L_x_9929:
[----:B------:R-:W-:Y:S02]  /*1a400*/  IMAD.MOV.U32 R53, RZ, RZ, R46 ;  /* 0x000000ffff357224 */ /* 0x000fe400078e002e */
[----:B------:R-:W-:Y:S02]  /*1a410*/  IMAD.MOV.U32 R52, RZ, RZ, R47 ;  /* 0x000000ffff347224 */ /* 0x000fe400078e002f */
[----:B------:R-:W-:Y:S02]  /*1a420*/  IMAD.MOV.U32 R46, RZ, RZ, R49 ;  /* 0x000000ffff2e7224 */ /* 0x000fe400078e0031 */
[----:B------:R-:W-:-:S07]  /*1a430*/  IMAD.MOV.U32 R47, RZ, RZ, R48 ;  /* 0x000000ffff2f7224 */ /* 0x000fce00078e0030 */
.L_x_9930:
[----:B------:R-:W-:Y:S05]  /*1a440*/  BSYNC.RECONVERGENT B0 ;  /* 0x0000000000007941 */ /* 0x000fea0003800200 */
.L_x_9928:
        /* <DEDUP_REMOVED lines=9> */
.L_x_9932:
[----:B------:R-:W-:Y:S02]  /*1a4e0*/  IMAD.MOV.U32 R51, RZ, RZ, R45 ;  /* 0x000000ffff337224 */ /* 0x000fe400078e002d */
[----:B------:R-:W-:Y:S01]  /*1a4f0*/  IMAD.MOV.U32 R50, RZ, RZ, R44 ;  /* 0x000000ffff327224 */ /* 0x000fe200078e002c */
[----:B------:R-:W-:Y:S01]  /*1a500*/  MOV R44, R47 ;  /* 0x0000002f002c7202 */ /* 0x000fe20000000f00 */
[----:B------:R-:W-:-:S07]  /*1a510*/  IMAD.MOV.U32 R45, RZ, RZ, R46 ;  /* 0x000000ffff2d7224 */ /* 0x000fce00078e002e */
.L_x_9933:
[----:B------:R-:W-:Y:S05]  /*1a520*/  BSYNC.RECONVERGENT B0 ;  /* 0x0000000000007941 */ /* 0x000fea0003800200 */
.L_x_9931:
        /* <DEDUP_REMOVED lines=9> */
.L_x_9935:
[----:B------:R-:W-:Y:S01]  /*1a5c0*/  IMAD.MOV.U32 R49, RZ, RZ, R42 ;  /* 0x000000ffff317224 */ /* 0x000fe200078e002a */
[----:B------:R-:W-:Y:S01]  /*1a5d0*/  MOV R42, R45 ;  /* 0x0000002d002a7202 */ /* 0x000fe20000000f00 */
[----:B------:R-:W-:Y:S02]  /*1a5e0*/  IMAD.MOV.U32 R48, RZ, RZ, R43 ;  /* 0x000000ffff307224 */ /* 0x000fe400078e002b */
[----:B------:R-:W-:-:S07]  /*1a5f0*/  IMAD.MOV.U32 R43, RZ, RZ, R44 ;  /* 0x000000ffff2b7224 */ /* 0x000fce00078e002c */
.L_x_9936:
[----:B------:R-:W-:Y:S05]  /*1a600*/  BSYNC.RECONVERGENT B0 ;  /* 0x0000000000007941 */ /* 0x000fea0003800200 */
.L_x_9934:
        /* <DEDUP_REMOVED lines=9> */
.L_x_9938:
[----:B------:R-:W-:Y:S01]  /*1a6a0*/  IMAD.MOV.U32 R47, RZ, RZ, R41 ;  /* 0x000000ffff2f7224 */ /* 0x000fe200078e0029 */
[----:B------:R-:W-:Y:S01]  /*1a6b0*/  MOV R46, R40 ;  /* 0x00000028002e7202 */ /* 0x000fe20000000f00 */
[----:B------:R-:W-:Y:S02]  /*1a6c0*/  IMAD.MOV.U32 R41, RZ, RZ, R42 ;  /* 0x000000ffff297224 */ /* 0x000fe400078e002a */
[----:B------:R-:W-:-:S07]  /*1a6d0*/  IMAD.MOV.U32 R40, RZ, RZ, R43 ;  /* 0x000000ffff287224 */ /* 0x000fce00078e002b */
.L_x_9939:
[----:B------:R-:W-:Y:S05]  /*1a6e0*/  BSYNC.RECONVERGENT B0 ;  /* 0x0000000000007941 */ /* 0x000fea0003800200 */
.L_x_9937:
        /* <DEDUP_REMOVED lines=9> */
.L_x_9941:
[----:B------:R-:W-:Y:S01]  /*1a780*/  MOV R45, R38 ;  /* 0x00000026002d7202 */ /* 0x000fe20000000f00 */
[----:B------:R-:W-:Y:S02]  /*1a790*/  IMAD.MOV.U32 R44, RZ, RZ, R39 ;  /* 0x000000ffff2c7224 */ /* 0x000fe400078e0027 */
[----:B------:R-:W-:Y:S02]  /*1a7a0*/  IMAD.MOV.U32 R38, RZ, RZ, R41 ;  /* 0x000000ffff267224 */ /* 0x000fe400078e0029 */
[----:B------:R-:W-:-:S07]  /*1a7b0*/  IMAD.MOV.U32 R39, RZ, RZ, R40 ;  /* 0x000000ffff277224 */ /* 0x000fce00078e0028 */
.L_x_9942:
[----:B------:R-:W-:Y:S05]  /*1a7c0*/  BSYNC.RECONVERGENT B0 ;  /* 0x0000000000007941 */ /* 0x000fea0003800200 */
.L_x_9940:
        /* <DEDUP_REMOVED lines=9> */
.L_x_9944:
[----:B------:R-:W-:Y:S02]  /*1a860*/  IMAD.MOV.U32 R43, RZ, RZ, R37 ;  /* 0x000000ffff2b7224 */ /* 0x000fe400078e0025 */
[----:B------:R-:W-:Y:S02]  /*1a870*/  IMAD.MOV.U32 R10, RZ, RZ, R14 ;  /* 0x000000ffff0a7224 */ /* 0x000fe400078e000e */
[----:B------:R-:W-:Y:S02]  /*1a880*/  IMAD.MOV.U32 R37, RZ, RZ, R38 ;  /* 0x000000ffff257224 */ /* 0x000fe400078e0026 */
[----:B------:R-:W-:-:S07]  /*1a890*/  IMAD.MOV.U32 R14, RZ, RZ, R39 ;  /* 0x000000ffff0e7224 */ /* 0x000fce00078e0027 */
.L_x_9945:
[----:B------:R-:W-:Y:S05]  /*1a8a0*/  BSYNC.RECONVERGENT B0 ;  /* 0x0000000000007941 */ /* 0x000fea0003800200 */
.L_x_9943:
        /* <DEDUP_REMOVED lines=9> */
.L_x_9947:
[----:B------:R-:W-:Y:S02]  /*1a940*/  IMAD.MOV.U32 R11, RZ, RZ, R16 ;  /* 0x000000ffff0b7224 */ /* 0x000fe400078e0010 */
[----:B------:R-:W-:Y:S01]  /*1a950*/  IMAD.MOV.U32 R12, RZ, RZ, R15 ;  /* 0x000000ffff0c7224 */ /* 0x000fe200078e000f */
[----:B------:R-:W-:Y:S01]  /*1a960*/  MOV R15, R14 ;  /* 0x0000000e000f7202 */ /* 0x000fe20000000f00 */
[----:B------:R-:W-:-:S07]  /*1a970*/  IMAD.MOV.U32 R16, RZ, RZ, R37 ;  /* 0x000000ffff107224 */ /* 0x000fce00078e0025 */
.L_x_9948:
[----:B------:R-:W-:Y:S05]  /*1a980*/  BSYNC.RECONVERGENT B0 ;  /* 0x0000000000007941 */ /* 0x000fea0003800200 */
.L_x_9946:
        /* <DEDUP_REMOVED lines=9> */
.L_x_9950:
[----:B------:R-:W-:Y:S01]  /*1aa20*/  IMAD.MOV.U32 R13, RZ, RZ, R17 ;  /* 0x000000ffff0d7224 */ /* 0x000fe200078e0011 */
[----:B------:R-:W-:Y:S01]  /*1aa30*/  MOV R17, R16 ;  /* 0x0000001000117202 */ /* 0x000fe20000000f00 */
[----:B------:R-:W-:Y:S02]  /*1aa40*/  IMAD.MOV.U32 R14, RZ, RZ, R18 ;  /* 0x000000ffff0e7224 */ /* 0x000fe400078e0012 */
[----:B------:R-:W-:-:S07]  /*1aa50*/  IMAD.MOV.U32 R18, RZ, RZ, R15 ;  /* 0x000000ffff127224 */ /* 0x000fce00078e000f */
.L_x_9951:
[----:B------:R-:W-:Y:S05]  /*1aa60*/  BSYNC.RECONVERGENT B0 ;  /* 0x0000000000007941 */ /* 0x000fea0003800200 */
.L_x_9949:
        /* <DEDUP_REMOVED lines=9> */
.L_x_9953:
[----:B------:R-:W-:Y:S01]  /*1ab00*/  IMAD.MOV.U32 R15, RZ, RZ, R20 ;  /* 0x000000ffff0f7224 */ /* 0x000fe200078e0014 */
[----:B------:R-:W-:Y:S01]  /*1ab10*/  MOV R16, R19 ;  /* 0x0000001300107202 */ /* 0x000fe20000000f00 */
[----:B------:R-:W-:Y:S02]  /*1ab20*/  IMAD.MOV.U32 R20, RZ, RZ, R17 ;  /* 0x000000ffff147224 */ /* 0x000fe400078e0011 */
[----:B------:R-:W-:-:S07]  /*1ab30*/  IMAD.MOV.U32 R19, RZ, RZ, R18 ;  /* 0x000000ffff137224 */ /* 0x000fce00078e0012 */
.L_x_9954:
[----:B------:R-:W-:Y:S05]  /*1ab40*/  BSYNC.RECONVERGENT B0 ;  /* 0x0000000000007941 */ /* 0x000fea0003800200 */
.L_x_9952:
        /* <DEDUP_REMOVED lines=9> */
.L_x_9956:
[----:B------:R-:W-:Y:S01]  /*1abe0*/  MOV R17, R21 ;  /* 0x0000001500117202 */ /* 0x000fe20000000f00 */
[----:B------:R-:W-:Y:S02]  /*1abf0*/  IMAD.MOV.U32 R18, RZ, RZ, R22 ;  /* 0x000000ffff127224 */ /* 0x000fe400078e0016 */
[----:B------:R-:W-:Y:S02]  /*1ac00*/  IMAD.MOV.U32 R21, RZ, RZ, R20 ;  /* 0x000000ffff157224 */ /* 0x000fe400078e0014 */
[----:B------:R-:W-:-:S07]  /*1ac10*/  IMAD.MOV.U32 R22, RZ, RZ, R19 ;  /* 0x000000ffff167224 */ /* 0x000fce00078e0013 */
.L_x_9957:
[----:B------:R-:W-:Y:S05]  /*1ac20*/  BSYNC.RECONVERGENT B0 ;  /* 0x0000000000007941 */ /* 0x000fea0003800200 */
.L_x_9955:
        /* <DEDUP_REMOVED lines=9> */
.L_x_9959:
[----:B------:R-:W-:Y:S02]  /*1acc0*/  IMAD.MOV.U32 R19, RZ, RZ, R24 ;  /* 0x000000ffff137224 */ /* 0x000fe400078e0018 */
[----:B------:R-:W-:Y:S02]  /*1acd0*/  IMAD.MOV.U32 R20, RZ, RZ, R23 ;  /* 0x000000ffff147224 */ /* 0x000fe400078e0017 */
[----:B------:R-:W-:Y:S02]  /*1ace0*/  IMAD.MOV.U32 R24, RZ, RZ, R21 ;  /* 0x000000ffff187224 */ /* 0x000fe400078e0015 */
[----:B------:R-:W-:-:S07]  /*1acf0*/  IMAD.MOV.U32 R23, RZ, RZ, R22 ;  /* 0x000000ffff177224 */ /* 0x000fce00078e0016 */
.L_x_9960:
[----:B------:R-:W-:Y:S05]  /*1ad00*/  BSYNC.RECONVERGENT B0 ;  /* 0x0000000000007941 */ /* 0x000fea0003800200 */
.L_x_9958:
        /* <DEDUP_REMOVED lines=9> */
.L_x_9962:
[----:B------:R-:W-:Y:S02]  /*1ada0*/  IMAD.MOV.U32 R21, RZ, RZ, R25 ;  /* 0x000000ffff157224 */ /* 0x000fe400078e0019 */
[----:B------:R-:W-:Y:S01]  /*1adb0*/  IMAD.MOV.U32 R22, RZ, RZ, R26 ;  /* 0x000000ffff167224 */ /* 0x000fe200078e001a */
[----:B------:R-:W-:Y:S01]  /*1adc0*/  MOV R26, R23 ;  /* 0x00000017001a7202 */ /* 0x000fe20000000f00 */
[----:B------:R-:W-:-:S07]  /*1add0*/  IMAD.MOV.U32 R25, RZ, RZ, R24 ;  /* 0x000000ffff197224 */ /* 0x000fce00078e0018 */
.L_x_9963:
[----:B------:R-:W-:Y:S05]  /*1ade0*/  BSYNC.RECONVERGENT B0 ;  /* 0x0000000000007941 */ /* 0x000fea0003800200 */
.L_x_9961:
        /* <DEDUP_REMOVED lines=9> */
.L_x_9965:
[----:B------:R-:W-:Y:S01]  /*1ae80*/  IMAD.MOV.U32 R23, RZ, RZ, R28 ;  /* 0x000000ffff177224 */ /* 0x000fe200078e001c */
[----:B------:R-:W-:Y:S01]  /*1ae90*/  MOV R28, R25 ;  /* 0x00000019001c7202 */ /* 0x000fe20000000f00 */
[----:B------:R-:W-:Y:S02]  /*1aea0*/  IMAD.MOV.U32 R24, RZ, RZ, R27 ;  /* 0x000000ffff187224 */ /* 0x000fe400078e001b */
[----:B------:R-:W-:-:S07]  /*1aeb0*/  IMAD.MOV.U32 R27, RZ, RZ, R26 ;  /* 0x000000ffff1b7224 */ /* 0x000fce00078e001a */
.L_x_9966:
[----:B------:R-:W-:Y:S05]  /*1aec0*/  BSYNC.RECONVERGENT B0 ;  /* 0x0000000000007941 */ /* 0x000fea0003800200 */
.L_x_9964:
        /* <DEDUP_REMOVED lines=9> */
.L_x_9968:
[----:B------:R-:W-:Y:S01]  /*1af60*/  IMAD.MOV.U32 R25, RZ, RZ, R29 ;  /* 0x000000ffff197224 */ /* 0x000fe200078e001d */
[----:B------:R-:W-:Y:S01]  /*1af70*/  MOV R26, R30 ;  /* 0x0000001e001a7202 */ /* 0x000fe20000000f00 */
[----:B------:R-:W-:Y:S02]  /*1af80*/  IMAD.MOV.U32 R29, RZ, RZ, R28 ;  /* 0x000000ffff1d7224 */ /* 0x000fe400078e001c */
[----:B------:R-:W-:-:S07]  /*1af90*/  IMAD.MOV.U32 R30, RZ, RZ, R27 ;  /* 0x000000ffff1e7224 */ /* 0x000fce00078e001b */
.L_x_9969:
[----:B------:R-:W-:Y:S05]  /*1afa0*/  BSYNC.RECONVERGENT B0 ;  /* 0x0000000000007941 */ /* 0x000fea0003800200 */
.L_x_9967:
        /* <DEDUP_REMOVED lines=9> */
.L_x_9971:
[----:B------:R-:W-:Y:S01]  /*1b040*/  MOV R27, R32 ;  /* 0x00000020001b7202 */ /* 0x000fe20000000f00 */
[----:B------:R-:W-:Y:S02]  /*1b050*/  IMAD.MOV.U32 R28, RZ, RZ, R31 ;  /* 0x000000ffff1c7224 */ /* 0x000fe400078e001f */
[----:B------:R-:W-:Y:S02]  /*1b060*/  IMAD.MOV.U32 R32, RZ, RZ, R29 ;  /* 0x000000ffff207224 */ /* 0x000fe400078e001d */
[----:B------:R-:W-:-:S07]  /*1b070*/  IMAD.MOV.U32 R31, RZ, RZ, R30 ;  /* 0x000000ffff1f7224 */ /* 0x000fce00078e001e */
.L_x_9972:
[----:B------:R-:W-:Y:S05]  /*1b080*/  BSYNC.RECONVERGENT B0 ;  /* 0x0000000000007941 */ /* 0x000fea0003800200 */
.L_x_9970:
        /* <DEDUP_REMOVED lines=9> */
.L_x_9974:
[----:B------:R-:W-:Y:S02]  /*1b120*/  IMAD.MOV.U32 R29, RZ, RZ, R33 ;  /* 0x000000ffff1d7224 */ /* 0x000fe400078e0021 */
[----:B------:R-:W-:Y:S02]  /*1b130*/  IMAD.MOV.U32 R30, RZ, RZ, R34 ;  /* 0x000000ffff1e7224 */ /* 0x000fe400078e0022 */
[----:B------:R-:W-:Y:S02]  /*1b140*/  IMAD.MOV.U32 R33, RZ, RZ, R32 ;  /* 0x000000ffff217224 */ /* 0x000fe400078e0020 */
[----:B------:R-:W-:-:S07]  /*1b150*/  IMAD.MOV.U32 R34, RZ, RZ, R31 ;  /* 0x000000ffff227224 */ /* 0x000fce00078e001f */
.L_x_9975:
[----:B------:R-:W-:Y:S05]  /*1b160*/  BSYNC.RECONVERGENT B0 ;  /* 0x0000000000007941 */ /* 0x000fea0003800200 */
.L_x_9973:
        /* <DEDUP_REMOVED lines=9> */
.L_x_9977:
[----:B------:R-:W-:Y:S02]  /*1b200*/  IMAD.MOV.U32 R31, RZ, RZ, R36 ;  /* 0x000000ffff1f7224 */ /* 0x000fe400078e0024 */
[----:B------:R-:W-:Y:S01]  /*1b210*/  IMAD.MOV.U32 R32, RZ, RZ, R35 ;  /* 0x000000ffff207224 */ /* 0x000fe200078e0023 */
[----:B------:R-:W-:Y:S01]  /*1b220*/  MOV R35, R34 ;  /* 0x0000002200237202 */ /* 0x000fe20000000f00 */
[----:B------:R-:W-:-:S07]  /*1b230*/  IMAD.MOV.U32 R36, RZ, RZ, R33 ;  /* 0x000000ffff247224 */ /* 0x000fce00078e0021 */
.L_x_9978:
[----:B------:R-:W-:Y:S05]  /*1b240*/  BSYNC.RECONVERGENT B0 ;  /* 0x0000000000007941 */ /* 0x000fea0003800200 */
.L_x_9976:
        /* <DEDUP_REMOVED lines=9> */
.L_x_9980:
[----:B------:R-:W-:Y:S01]  /*1b2e0*/  IMAD.MOV.U32 R33, RZ, RZ, R9 ;  /* 0x000000ffff217224 */ /* 0x000fe200078e0009 */
[----:B------:R-:W-:Y:S01]  /*1b2f0*/  MOV R9, R36 ;  /* 0x0000002400097202 */ /* 0x000fe20000000f00 */
[----:B------:R-:W-:Y:S02]  /*1b300*/  IMAD.MOV.U32 R34, RZ, RZ, R8 ;  /* 0x000000ffff227224 */ /* 0x000fe400078e0008 */
[----:B------:R-:W-:-:S07]  /*1b310*/  IMAD.MOV.U32 R8, RZ, RZ, R35 ;  /* 0x000000ffff087224 */ /* 0x000fce00078e0023 */
.L_x_9981:
[----:B------:R-:W-:Y:S05]  /*1b320*/  BSYNC.RECONVERGENT B0 ;  /* 0x0000000000007941 */ /* 0x000fea0003800200 */
.L_x_9979:
        /* <DEDUP_REMOVED lines=9> */
.L_x_9983:
[----:B------:R-:W-:Y:S01]  /*1b3c0*/  IMAD.MOV.U32 R35, RZ, RZ, R6 ;  /* 0x000000ffff237224 */ /* 0x000fe200078e0006 */
[----:B------:R-:W-:Y:S01]  /*1b3d0*/  MOV R36, R7 ;  /* 0x0000000700247202 */ /* 0x000fe20000000f00 */
[----:B------:R-:W-:Y:S02]  /*1b3e0*/  IMAD.MOV.U32 R6, RZ, RZ, R9 ;  /* 0x000000ffff067224 */ /* 0x000fe400078e0009 */
[----:B------:R-:W-:-:S07]  /*1b3f0*/  IMAD.MOV.U32 R7, RZ, RZ, R8 ;  /* 0x000000ffff077224 */ /* 0x000fce00078e0008 */
.L_x_9984:
[----:B------:R-:W-:Y:S05]  /*1b400*/  BSYNC.RECONVERGENT B0 ;  /* 0x0000000000007941 */ /* 0x000fea0003800200 */
.L_x_9982:
        /* <DEDUP_REMOVED lines=9> */
.L_x_9986:
[----:B------:R-:W-:Y:S01]  /*1b4a0*/  MOV R37, R5 ;  /* 0x0000000500257202 */ /* 0x000fe20000000f00 */
[----:B------:R-:W-:Y:S02]  /*1b4b0*/  IMAD.MOV.U32 R38, RZ, RZ, R4 ;  /* 0x000000ffff267224 */ /* 0x000fe400078e0004 */
[----:B------:R-:W-:Y:S02]  /*1b4c0*/  IMAD.MOV.U32 R5, RZ, RZ, R6 ;  /* 0x000000ffff057224 */ /* 0x000fe400078e0006 */
[----:B------:R-:W-:-:S07]  /*1b4d0*/  IMAD.MOV.U32 R4, RZ, RZ, R7 ;  /* 0x000000ffff047224 */ /* 0x000fce00078e0007 */
.L_x_9987:
[----:B------:R-:W-:Y:S05]  /*1b4e0*/  BSYNC.RECONVERGENT B0 ;  /* 0x0000000000007941 */ /* 0x000fea0003800200 */
.L_x_9985:
        /* <DEDUP_REMOVED lines=9> */
.L_x_9989:
[----:B------:R-:W-:Y:S02]  /*1b580*/  IMAD.MOV.U32 R39, RZ, RZ, R2 ;  /* 0x000000ffff277224 */ /* 0x000fe400078e0002 */
[----:B------:R-:W-:Y:S02]  /*1b590*/  IMAD.MOV.U32 R40, RZ, RZ, R3 ;  /* 0x000000ffff287224 */ /* 0x000fe400078e0003 */
[----:B------:R-:W-:Y:S02]  /*1b5a0*/  IMAD.MOV.U32 R2, RZ, RZ, R5 ;  /* 0x000000ffff027224 */ /* 0x000fe400078e0005 */
[----:B------:R-:W-:-:S07]  /*1b5b0*/  IMAD.MOV.U32 R3, RZ, RZ, R4 ;  /* 0x000000ffff037224 */ /* 0x000fce00078e0004 */
.L_x_9990:
[----:B------:R-:W-:Y:S05]  /*1b5c0*/  BSYNC.RECONVERGENT B0 ;  /* 0x0000000000007941 */ /* 0x000fea0003800200 */
.L_x_9988:
        /* <DEDUP_REMOVED lines=9> */
.L_x_9992:
[----:B------:R-:W-:Y:S02]  /*1b660*/  IMAD.MOV.U32 R41, RZ, RZ, R73 ;  /* 0x000000ffff297224 */ /* 0x000fe400078e0049 */
[----:B------:R-:W-:Y:S01]  /*1b670*/  IMAD.MOV.U32 R42, RZ, RZ, R72 ;  /* 0x000000ffff2a7224 */ /* 0x000fe200078e0048 */
[----:B------:R-:W-:Y:S01]  /*1b680*/  MOV R72, R3 ;  /* 0x0000000300487202 */ /* 0x000fe20000000f00 */
[----:B------:R-:W-:-:S07]  /*1b690*/  IMAD.MOV.U32 R73, RZ, RZ, R2 ;  /* 0x000000ffff497224 */ /* 0x000fce00078e0002 */
.L_x_9993:
[----:B------:R-:W-:Y:S05]  /*1b6a0*/  BSYNC.RECONVERGENT B0 ;  /* 0x0000000000007941 */ /* 0x000fea0003800200 */
.L_x_9991:
        /* <DEDUP_REMOVED lines=9> */
[----:B------:R-:W-:Y:S04]  /*1b740*/  SHFL.DOWN PT, R4, R36, 0x1, 0x1f ;  /* 0x08201f0024047f89 */ /* 0x000fe800000e0000 */
[----:B------:R-:W0:Y:S04]  /*1b750*/  SHFL.DOWN PT, R5, R34, 0x1, 0x1f ;  /* 0x08201f0022057f89 */ /* 0x000e2800000e0000 */
[----:B------:R-:W3:Y:S04]  /*1b760*/  SHFL.DOWN PT, R7, R30, 0x1, 0x1f ;  /* 0x08201f001e077f89 */ /* 0x000ee800000e0000 */
[----:B-1----:R-:W-:Y:S04]  /*1b770*/  STL.64 [R1+0x20], R8 ;  /* 0x0000200801007387 */ /* 0x002fe80000100a00 */
[----:B------:R-:W-:Y:S04]  /*1b780*/  SHFL.DOWN PT, R8, R12, 0x1, 0x1f ;  /* 0x08201f000c087f89 */ /* 0x000fe800000e0000 */
[----:B------:R-:W1:Y:S04]  /*1b790*/  SHFL.DOWN PT, R9, R10, 0x1, 0x1f ;  /* 0x08201f000a097f89 */ /* 0x000e6800000e0000 */
[----:B--2---:R-:W-:Y:S04]  /*1b7a0*/  STL.64 [R1+0x8], R2 ;  /* 0x0000080201007387 */ /* 0x004fe80000100a00 */
[----:B0-----:R-:W-:Y:S04]  /*1b7b0*/  STL.64 [R1+0x10], R4 ;  /* 0x0000100401007387 */ /* 0x001fe80000100a00 */
[----:B---3--:R-:W-:Y:S04]  /*1b7c0*/  STL.64 [R1+0x18], R6 ;  /* 0x0000180601007387 */ /* 0x008fe80000100a00 */
[----:B------:R-:W-:Y:S04]  /*1b7d0*/  SHFL.DOWN PT, R2, R24, 0x1, 0x1f ;  /* 0x08201f0018027f89 */ /* 0x000fe800000e0000 */
[----:B------:R-:W0:Y:S04]  /*1b7e0*/  SHFL.DOWN PT, R3, R22, 0x1, 0x1f ;  /* 0x08201f0016037f89 */ /* 0x000e2800000e0000 */
[----:B------:R-:W-:Y:S04]  /*1b7f0*/  SHFL.DOWN PT, R4, R20, 0x1, 0x1f ;  /* 0x08201f0014047f89 */ /* 0x000fe800000e0000 */
[----:B------:R-:W2:Y:S04]  /*1b800*/  SHFL.DOWN PT, R5, R18, 0x1, 0x1f ;  /* 0x08201f0012057f89 */ /* 0x000ea800000e0000 */
[----:B------:R-:W-:Y:S04]  /*1b810*/  SHFL.DOWN PT, R6, R16, 0x1, 0x1f ;  /* 0x08201f0010067f89 */ /* 0x000fe800000e0000 */
[----:B------:R-:W3:Y:S04]  /*1b820*/  SHFL.DOWN PT, R7, R14, 0x1, 0x1f ;  /* 0x08201f000e077f89 */ /* 0x000ee800000e0000 */
[----:B-1----:R-:W-:Y:S04]  /*1b830*/  STL.64 [R1+0x40], R8 ;  /* 0x0000400801007387 */ /* 0x002fe80000100a00 */
[----:B------:R-:W-:Y:S04]  /*1b840*/  SHFL.DOWN PT, R8, R56, 0x1, 0x1f ;  /* 0x08201f0038087f89 */ /* 0x000fe800000e0000 */
[----:B------:R-:W1:Y:S04]  /*1b850*/  SHFL.DOWN PT, R9, R58, 0x1, 0x1f ;  /* 0x08201f003a097f89 */ /* 0x000e6800000e0000 */
[----:B0-----:R-:W-:Y:S04]  /*1b860*/  STL.64 [R1+0x28], R2 ;  /* 0x0000280201007387 */ /* 0x001fe80000100a00 */
[----:B--2---:R-:W-:Y:S04]  /*1b870*/  STL.64 [R1+0x30], R4 ;  /* 0x0000300401007387 */ /* 0x004fe80000100a00 */
        /* <DEDUP_REMOVED lines=55> */
[----:B-1----:R1:W-:Y:S04]  /*1bbf0*/  STL.64 [R1+0xe0], R8 ;  /* 0x0000e00801007387 */ /* 0x0023e80000100a00 */
[----:B0-----:R-:W-:Y:S04]  /*1bc00*/  STL.64 [R1+0xc8], R2 ;  /* 0x0000c80201007387 */ /* 0x001fe80000100a00 */
[----:B------:R-:W-:Y:S01]  /*1bc10*/  SHFL.DOWN PT, R2, R61, 0x1, 0x1f ;  /* 0x08201f003d027f89 */ /* 0x000fe200000e0000 */
[----:B-1----:R-:W0:Y:S01]  /*1bc20*/  S2R R8, SR_LANEID ;  /* 0x0000000000087919 */ /* 0x002e220000000000 */
[----:B------:R-:W-:-:S02]  /*1bc30*/  VIADD R9, R1, 0x80 ;  /* 0x0000008001097836 */ /* 0x000fc40000000000 */
[----:B--2---:R-:W-:Y:S04]  /*1bc40*/  STL.64 [R1+0xd0], R4 ;  /* 0x0000d00401007387 */ /* 0x004fe80000100a00 */
[----:B---3--:R-:W-:Y:S04]  /*1bc50*/  STL.64 [R1+0xd8], R6 ;  /* 0x0000d80601007387 */ /* 0x008fe80000100a00 */
[----:B------:R-:W1:Y:S04]  /*1bc60*/  SHFL.DOWN PT, R3, R63, 0x1, 0x1f ;  /* 0x08201f003f037f89 */ /* 0x000e6800000e0000 */
[----:B------:R-:W-:Y:S04]  /*1bc70*/  SHFL.DOWN PT, R4, R65, 0x1, 0x1f ;  /* 0x08201f0041047f89 */ /* 0x000fe800000e0000 */
[----:B------:R-:W2:Y:S04]  /*1bc80*/  SHFL.DOWN PT, R5, R67, 0x1, 0x1f ;  /* 0x08201f0043057f89 */ /* 0x000ea800000e0000 */
[----:B------:R-:W-:Y:S04]  /*1bc90*/  SHFL.DOWN PT, R6, R69, 0x1, 0x1f ;  /* 0x08201f0045067f89 */ /* 0x000fe800000e0000 */
[----:B------:R-:W3:Y:S01]  /*1bca0*/  SHFL.DOWN PT, R7, R71, 0x1, 0x1f ;  /* 0x08201f0047077f89 */ /* 0x000ee200000e0000 */
[----:B0-----:R-:W-:-:S03]  /*1bcb0*/  ISETP.GT.AND P0, PT, R8, 0x1e, PT ;  /* 0x0000001e0800780c */ /* 0x001fc60003f04270 */
[----:B-1----:R0:W-:Y:S04]  /*1bcc0*/  STL.64 [R1+0xe8], R2 ;  /* 0x0000e80201007387 */ /* 0x0021e80000100a00 */
[----:B--2---:R0:W-:Y:S04]  /*1bcd0*/  STL.64 [R1+0xf0], R4 ;  /* 0x0000f00401007387 */ /* 0x0041e80000100a00 */
[----:B---3--:R0:W-:Y:S02]  /*1bce0*/  STL.64 [R1+0xf8], R6 ;  /* 0x0000f80601007387 */ /* 0x0081e40000100a00 */
[----:B------:R-:W-:Y:S05]  /*1bcf0*/  @P0 BRA `(.L_x_9995) ;  /* 0x0000002000040947 */ /* 0x000fea0003800000 */
[----:B0-----:R-:W-:Y:S01]  /*1bd00*/  IMAD.MOV.U32 R5, RZ, RZ, R72 ;  /* 0x000000ffff057224 */ /* 0x001fe200078e0048 */
[----:B------:R-:W-:Y:S01]  /*1bd10*/  MOV R2, R9 ;  /* 0x0000000900027202 */ /* 0x000fe20000000f00 */
[----:B------:R-:W-:Y:S02]  /*1bd20*/  IMAD.MOV.U32 R4, RZ, RZ, R73 ;  /* 0x000000ffff047224 */ /* 0x000fe400078e0049 */
[----:B------:R-:W-:-:S07]  /*1bd30*/  IMAD.MOV.U32 R3, RZ, RZ, RZ ;  /* 0x000000ffff037224 */ /* 0x000fce00078e00ff */
.L_x_10089:
        /* <DEDUP_REMOVED lines=20> */
.L_x_9997:
[----:B------:R-:W-:Y:S02]  /*1be80*/  IMAD.MOV.U32 R7, RZ, RZ, R70 ;  /* 0x000000ffff077224 */ /* 0x000fe400078e0046 */
[----:B------:R-:W-:Y:S02]  /*1be90*/  IMAD.MOV.U32 R6, RZ, RZ, R71 ;  /* 0x000000ffff067224 */ /* 0x000fe400078e0047 */
[----:B------:R-:W-:Y:S02]  /*1bea0*/  IMAD.MOV.U32 R70, RZ, RZ, R68 ;  /* 0x000000ffff467224 */ /* 0x000fe400078e0044 */
[----:B------:R-:W-:-:S07]  /*1beb0*/  IMAD.MOV.U32 R71, RZ, RZ, R69 ;  /* 0x000000ffff477224 */ /* 0x000fce00078e0045 */
.L_x_9998:
[----:B------:R-:W-:Y:S05]  /*1bec0*/  BSYNC.RECONVERGENT B1 ;  /* 0x0000000000017941 */ /* 0x000fea0003800200 */
.L_x_9996:
        /* <DEDUP_REMOVED lines=11> */
.L_x_10000:
[----:B------:R-:W-:Y:S01]  /*1bf80*/  IMAD.MOV.U32 R73, RZ, RZ, R7 ;  /* 0x000000ffff497224 */ /* 0x000fe200078e0007 */
[----:B------:R-:W-:Y:S01]  /*1bf90*/  MOV R68, R66 ;  /* 0x0000004200447202 */ /* 0x000fe20000000f00 */
[----:B------:R-:W-:Y:S02]  /*1bfa0*/  IMAD.MOV.U32 R72, RZ, RZ, R6 ;  /* 0x000000ffff487224 */ /* 0x000fe400078e0006 */
[----:B------:R-:W-:-:S07]  /*1bfb0*/  IMAD.MOV.U32 R69, RZ, RZ, R67 ;  /* 0x000000ffff457224 */ /* 0x000fce00078e0043 */
.L_x_10001:
[----:B------:R-:W-:Y:S05]  /*1bfc0*/  BSYNC.RECONVERGENT B1 ;  /* 0x0000000000017941 */ /* 0x000fea0003800200 */
.L_x_9999:
        /* <DEDUP_REMOVED lines=11> */
.L_x_10003:
[----:B------:R-:W-:Y:S01]  /*1c080*/  IMAD.MOV.U32 R7, RZ, RZ, R73 ;  /* 0x000000ffff077224 */ /* 0x000fe200078e0049 */
[----:B------:R-:W-:Y:S01]  /*1c090*/  MOV R67, R65 ;  /* 0x0000004100437202 */ /* 0x000fe20000000f00 */
[----:B------:R-:W-:Y:S02]  /*1c0a0*/  IMAD.MOV.U32 R66, RZ, RZ, R64 ;  /* 0x000000ffff427224 */ /* 0x000fe400078e0040 */
[----:B------:R-:W-:-:S07]  /*1c0b0*/  IMAD.MOV.U32 R6, RZ, RZ, R72 ;  /* 0x000000ffff067224 */ /* 0x000fce00078e0048 */
.L_x_10004:
[----:B------:R-:W-:Y:S05]  /*1c0c0*/  BSYNC.RECONVERGENT B1 ;  /* 0x0000000000017941 */ /* 0x000fea0003800200 */
.L_x_10002:
        /* <DEDUP_REMOVED lines=11> */
.L_x_10006:
[----:B------:R-:W-:Y:S01]  /*1c180*/  MOV R73, R7 ;  /* 0x0000000700497202 */ /* 0x000fe20000000f00 */
[----:B------:R-:W-:Y:S02]  /*1c190*/  IMAD.MOV.U32 R64, RZ, RZ, R62 ;  /* 0x000000ffff407224 */ /* 0x000fe400078e003e */
[----:B------:R-:W-:Y:S02]  /*1c1a0*/  IMAD.MOV.U32 R72, RZ, RZ, R6 ;  /* 0x000000ffff487224 */ /* 0x000fe400078e0006 */
[----:B------:R-:W-:-:S07]  /*1c1b0*/  IMAD.MOV.U32 R65, RZ, RZ, R63 ;  /* 0x000000ffff417224 */ /* 0x000fce00078e003f */
.L_x_10007:
[----:B------:R-:W-:Y:S05]  /*1c1c0*/  BSYNC.RECONVERGENT B1 ;  /* 0x0000000000017941 */ /* 0x000fea0003800200 */
.L_x_10005:
        /* <DEDUP_REMOVED lines=11> */
.L_x_10009:
[----:B------:R-:W-:Y:S01]  /*1c280*/  IMAD.MOV.U32 R7, RZ, RZ, R73 ;  /* 0x000000ffff077224 */ /* 0x000fe200078e0049 */
[----:B------:R-:W-:Y:S01]  /*1c290*/  MOV R6, R72 ;  /* 0x0000004800067202 */ /* 0x000fe20000000f00 */
[----:B------:R-:W-:Y:S02]  /*1c2a0*/  IMAD.MOV.U32 R62, RZ, RZ, R60 ;  /* 0x000000ffff3e7224 */ /* 0x000fe400078e003c */
[----:B------:R-:W-:-:S07]  /*1c2b0*/  IMAD.MOV.U32 R63, RZ, RZ, R61 ;  /* 0x000000ffff3f7224 */ /* 0x000fce00078e003d */
.L_x_10010:
[----:B------:R-:W-:Y:S05]  /*1c2c0*/  BSYNC.RECONVERGENT B1 ;  /* 0x0000000000017941 */ /* 0x000fea0003800200 */
.L_x_10008:
        /* <DEDUP_REMOVED lines=11> */
.L_x_10012:
[----:B------:R-:W-:Y:S02]  /*1c380*/  IMAD.MOV.U32 R73, RZ, RZ, R7 ;  /* 0x000000ffff497224 */ /* 0x000fe400078e0007 */
[----:B------:R-:W-:Y:S02]  /*1c390*/  IMAD.MOV.U32 R60, RZ, RZ, R58 ;  /* 0x000000ffff3c7224 */ /* 0x000fe400078e003a */
[----:B------:R-:W-:Y:S02]  /*1c3a0*/  IMAD.MOV.U32 R72, RZ, RZ, R6 ;  /* 0x000000ffff487224 */ /* 0x000fe400078e0006 */
[----:B------:R-:W-:-:S07]  /*1c3b0*/  IMAD.MOV.U32 R61, RZ, RZ, R59 ;  /* 0x000000ffff3d7224 */ /* 0x000fce00078e003b */
.L_x_10013:
[----:B------:R-:W-:Y:S05]  /*1c3c0*/  BSYNC.RECONVERGENT B1 ;  /* 0x0000000000017941 */ /* 0x000fea0003800200 */
.L_x_10011:
        /* <DEDUP_REMOVED lines=11> */
.L_x_10015:
[----:B------:R-:W-:Y:S01]  /*1c480*/  IMAD.MOV.U32 R7, RZ, RZ, R73 ;  /* 0x000000ffff077224 */ /* 0x000fe200078e0049 */
[----:B------:R-:W-:Y:S01]  /*1c490*/  MOV R58, R56 ;  /* 0x00000038003a7202 */ /* 0x000fe20000000f00 */
[----:B------:R-:W-:Y:S02]  /*1c4a0*/  IMAD.MOV.U32 R6, RZ, RZ, R72 ;  /* 0x000000ffff067224 */ /* 0x000fe400078e0048 */
[----:B------:R-:W-:-:S07]  /*1c4b0*/  IMAD.MOV.U32 R59, RZ, RZ, R57 ;  /* 0x000000ffff3b7224 */ /* 0x000fce00078e0039 */
.L_x_10016:
[----:B------:R-:W-:Y:S05]  /*1c4c0*/  BSYNC.RECONVERGENT B1 ;  /* 0x0000000000017941 */ /* 0x000fea0003800200 */
.L_x_10014:
        /* <DEDUP_REMOVED lines=11> */
.L_x_10018:
[----:B------:R-:W-:Y:S01]  /*1c580*/  IMAD.MOV.U32 R73, RZ, RZ, R7 ;  /* 0x000000ffff497224 */ /* 0x000fe200078e0007 */
[----:B------:R-:W-:Y:S01]  /*1c590*/  MOV R57, R55 ;  /* 0x0000003700397202 */ /* 0x000fe20000000f00 */
[----:B------:R-:W-:Y:S02]  /*1c5a0*/  IMAD.MOV.U32 R56, RZ, RZ, R54 ;  /* 0x000000ffff387224 */ /* 0x000fe400078e0036 */
[----:B------:R-:W-:-:S07]  /*1c5b0*/  IMAD.MOV.U32 R72, RZ, RZ, R6 ;  /* 0x000000ffff487224 */ /* 0x000fce00078e0006 */
.L_x_10019:
[----:B------:R-:W-:Y:S05]  /*1c5c0*/  BSYNC.RECONVERGENT B1 ;  /* 0x0000000000017941 */ /* 0x000fea0003800200 */
.L_x_10017:
        /* <DEDUP_REMOVED lines=11> */
.L_x_10021:
[----:B------:R-:W-:Y:S01]  /*1c680*/  MOV R7, R73 ;  /* 0x0000004900077202 */ /* 0x000fe20000000f00 */
[----:B------:R-:W-:Y:S02]  /*1c690*/  IMAD.MOV.U32 R54, RZ, RZ, R52 ;  /* 0x000000ffff367224 */ /* 0x000fe400078e0034 */
[----:B------:R-:W-:Y:S02]  /*1c6a0*/  IMAD.MOV.U32 R6, RZ, RZ, R72 ;  /* 0x000000ffff067224 */ /* 0x000fe400078e0048 */
[----:B------:R-:W-:-:S07]  /*1c6b0*/  IMAD.MOV.U32 R55, RZ, RZ, R53 ;  /* 0x000000ffff377224 */ /* 0x000fce00078e0035 */
.L_x_10022:
[----:B------:R-:W-:Y:S05]  /*1c6c0*/  BSYNC.RECONVERGENT B1 ;  /* 0x0000000000017941 */ /* 0x000fea0003800200 */
.L_x_10020:
        /* <DEDUP_REMOVED lines=11> */
.L_x_10024:
[----:B------:R-:W-:Y:S01]  /*1c780*/  IMAD.MOV.U32 R73, RZ, RZ, R7 ;  /* 0x000000ffff497224 */ /* 0x000fe200078e0007 */
[----:B------:R-:W-:Y:S01]  /*1c790*/  MOV R72, R6 ;  /* 0x0000000600487202 */ /* 0x000fe20000000f00 */
[----:B------:R-:W-:Y:S02]  /*1c7a0*/  IMAD.MOV.U32 R52, RZ, RZ, R50 ;  /* 0x000000ffff347224 */ /* 0x000fe400078e0032 */
[----:B------:R-:W-:-:S07]  /*1c7b0*/  IMAD.MOV.U32 R53, RZ, RZ, R51 ;  /* 0x000000ffff357224 */ /* 0x000fce00078e0033 */
.L_x_10025:
[----:B------:R-:W-:Y:S05]  /*1c7c0*/  BSYNC.RECONVERGENT B1 ;  /* 0x0000000000017941 */ /* 0x000fea0003800200 */
.L_x_10023:
        /* <DEDUP_REMOVED lines=11> */
.L_x_10027:
[----:B------:R-:W-:Y:S02]  /*1c880*/  IMAD.MOV.U32 R7, RZ, RZ, R73 ;  /* 0x000000ffff077224 */ /* 0x000fe400078e0049 */
[----:B------:R-:W-:Y:S02]  /*1c890*/  IMAD.MOV.U32 R50, RZ, RZ, R48 ;  /* 0x000000ffff327224 */ /* 0x000fe400078e0030 */
[----:B------:R-:W-:Y:S02]  /*1c8a0*/  IMAD.MOV.U32 R6, RZ, RZ, R72 ;  /* 0x000000ffff067224 */ /* 0x000fe400078e0048 */
[----:B------:R-:W-:-:S07]  /*1c8b0*/  IMAD.MOV.U32 R51, RZ, RZ, R49 ;  /* 0x000000ffff337224 */ /* 0x000fce00078e0031 */
.L_x_10028:
[----:B------:R-:W-:Y:S05]  /*1c8c0*/  BSYNC.RECONVERGENT B1 ;  /* 0x0000000000017941 */ /* 0x000fea0003800200 */
.L_x_10026:
        /* <DEDUP_REMOVED lines=11> */
.L_x_10030:
[----:B------:R-:W-:Y:S01]  /*1c980*/  IMAD.MOV.U32 R73, RZ, RZ, R7 ;  /* 0x000000ffff497224 */ /* 0x000fe200078e0007 */
[----:B------:R-:W-:Y:S01]  /*1c990*/  MOV R48, R46 ;  /* 0x0000002e00307202 */ /* 0x000fe20000000f00 */
[----:B------:R-:W-:Y:S02]  /*1c9a0*/  IMAD.MOV.U32 R72, RZ, RZ, R6 ;  /* 0x000000ffff487224 */ /* 0x000fe400078e0006 */
[----:B------:R-:W-:-:S07]  /*1c9b0*/  IMAD.MOV.U32 R49, RZ, RZ, R47 ;  /* 0x000000ffff317224 */ /* 0x000fce00078e002f */
.L_x_10031:
[----:B------:R-:W-:Y:S05]  /*1c9c0*/  BSYNC.RECONVERGENT B1 ;  /* 0x0000000000017941 */ /* 0x000fea0003800200 */
.L_x_10029:
        /* <DEDUP_REMOVED lines=11> */
.L_x_10033:
[----:B------:R-:W-:Y:S01]  /*1ca80*/  IMAD.MOV.U32 R7, RZ, RZ, R73 ;  /* 0x000000ffff077224 */ /* 0x000fe200078e0049 */
[----:B------:R-:W-:Y:S01]  /*1ca90*/  MOV R47, R45 ;  /* 0x0000002d002f7202 */ /* 0x000fe20000000f00 */
[----:B------:R-:W-:Y:S02]  /*1caa0*/  IMAD.MOV.U32 R46, RZ, RZ, R44 ;  /* 0x000000ffff2e7224 */ /* 0x000fe400078e002c */
[----:B------:R-:W-:-:S07]  /*1cab0*/  IMAD.MOV.U32 R6, RZ, RZ, R72 ;  /* 0x000000ffff067224 */ /* 0x000fce00078e0048 */
.L_x_10034:
[----:B------:R-:W-:Y:S05]  /*1cac0*/  BSYNC.RECONVERGENT B1 ;  /* 0x0000000000017941 */ /* 0x000fea0003800200 */
.L_x_10032:
        /* <DEDUP_REMOVED lines=11> */
.L_x_10036:
[----:B------:R-:W-:Y:S01]  /*1cb80*/  MOV R73, R7 ;  /* 0x0000000700497202 */ /* 0x000fe20000000f00 */
[----:B------:R-:W-:Y:S02]  /*1cb90*/  IMAD.MOV.U32 R44, RZ, RZ, R10 ;  /* 0x000000ffff2c7224 */ /* 0x000fe400078e000a */
[----:B------:R-:W-:Y:S02]  /*1cba0*/  IMAD.MOV.U32 R72, RZ, RZ, R6 ;  /* 0x000000ffff487224 */ /* 0x000fe400078e0006 */
[----:B------:R-:W-:-:S07]  /*1cbb0*/  IMAD.MOV.U32 R45, RZ, RZ, R43 ;  /* 0x000000ffff2d7224 */ /* 0x000fce00078e002b */
.L_x_10037:
[----:B------:R-:W-:Y:S05]  /*1cbc0*/  BSYNC.RECONVERGENT B1 ;  /* 0x0000000000017941 */ /* 0x000fea0003800200 */
.L_x_10035:
        /* <DEDUP_REMOVED lines=11> */
.L_x_10039:
[----:B------:R-:W-:Y:S01]  /*1cc80*/  IMAD.MOV.U32 R7, RZ, RZ, R73 ;  /* 0x000000ffff077224 */ /* 0x000fe200078e0049 */
[----:B------:R-:W-:Y:S01]  /*1cc90*/  MOV R6, R72 ;  /* 0x0000004800067202 */ /* 0x000fe20000000f00 */
[----:B------:R-:W-:Y:S02]  /*1cca0*/  IMAD.MOV.U32 R10, RZ, RZ, R12 ;  /* 0x000000ffff0a7224 */ /* 0x000fe400078e000c */
[----:B------:R-:W-:-:S07]  /*1ccb0*/  IMAD.MOV.U32 R43, RZ, RZ, R11 ;  /* 0x000000ffff2b7224 */ /* 0x000fce00078e000b */
.L_x_10040:
[----:B------:R-:W-:Y:S05]  /*1ccc0*/  BSYNC.RECONVERGENT B1 ;  /* 0x0000000000017941 */ /* 0x000fea0003800200 */
.L_x_10038:
        /* <DEDUP_REMOVED lines=11> */
.L_x_10042:
[----:B------:R-:W-:Y:S02]  /*1cd80*/  IMAD.MOV.U32 R73, RZ, RZ, R7 ;  /* 0x000000ffff497224 */ /* 0x000fe400078e0007 */
[----:B------:R-:W-:Y:S02]  /*1cd90*/  IMAD.MOV.U32 R12, RZ, RZ, R14 ;  /* 0x000000ffff0c7224 */ /* 0x000fe400078e000e */
[----:B------:R-:W-:Y:S02]  /*1cda0*/  IMAD.MOV.U32 R72, RZ, RZ, R6 ;  /* 0x000000ffff487224 */ /* 0x000fe400078e0006 */
[----:B------:R-:W-:-:S07]  /*1cdb0*/  IMAD.MOV.U32 R11, RZ, RZ, R13 ;  /* 0x000000ffff0b7224 */ /* 0x000fce00078e000d */
.L_x_10043:
[----:B------:R-:W-:Y:S05]  /*1cdc0*/  BSYNC.RECONVERGENT B1 ;  /* 0x0000000000017941 */ /* 0x000fea0003800200 */
.L_x_10041:
        /* <DEDUP_REMOVED lines=11> */
.L_x_10045:
[----:B------:R-:W-:Y:S01]  /*1ce80*/  IMAD.MOV.U32 R7, RZ, RZ, R73 ;  /* 0x000000ffff077224 */ /* 0x000fe200078e0049 */
[----:B------:R-:W-:Y:S01]  /*1ce90*/  MOV R14, R16 ;  /* 0x00000010000e7202 */ /* 0x000fe20000000f00 */
[----:B------:R-:W-:Y:S02]  /*1cea0*/  IMAD.MOV.U32 R6, RZ, RZ, R72 ;  /* 0x000000ffff067224 */ /* 0x000fe400078e0048 */
[----:B------:R-:W-:-:S07]  /*1ceb0*/  IMAD.MOV.U32 R13, RZ, RZ, R15 ;  /* 0x000000ffff0d7224 */ /* 0x000fce00078e000f */
.L_x_10046:
[----:B------:R-:W-:Y:S05]  /*1cec0*/  BSYNC.RECONVERGENT B1 ;  /* 0x0000000000017941 */ /* 0x000fea0003800200 */
.L_x_10044:
        /* <DEDUP_REMOVED lines=11> */
.L_x_10048:
[----:B------:R-:W-:Y:S01]  /*1cf80*/  IMAD.MOV.U32 R73, RZ, RZ, R7 ;  /* 0x000000ffff497224 */ /* 0x000fe200078e0007 */
[----:B------:R-:W-:Y:S01]  /*1cf90*/  MOV R15, R17 ;  /* 0x00000011000f7202 */ /* 0x000fe20000000f00 */
[----:B------:R-:W-:Y:S02]  /*1cfa0*/  IMAD.MOV.U32 R16, RZ, RZ, R18 ;  /* 0x000000ffff107224 */ /* 0x000fe400078e0012 */
[----:B------:R-:W-:-:S07]  /*1cfb0*/  IMAD.MOV.U32 R72, RZ, RZ, R6 ;  /* 0x000000ffff487224 */ /* 0x000fce00078e0006 */
.L_x_10049:
[----:B------:R-:W-:Y:S05]  /*1cfc0*/  BSYNC.RECONVERGENT B1 ;  /* 0x0000000000017941 */ /* 0x000fea0003800200 */
.L_x_10047:
        /* <DEDUP_REMOVED lines=11> */
.L_x_10051:
[----:B------:R-:W-:Y:S01]  /*1d080*/  MOV R7, R73 ;  /* 0x0000004900077202 */ /* 0x000fe20000000f00 */
[----:B------:R-:W-:Y:S02]  /*1d090*/  IMAD.MOV.U32 R18, RZ, RZ, R20 ;  /* 0x000000ffff127224 */ /* 0x000fe400078e0014 */
[----:B------:R-:W-:Y:S02]  /*1d0a0*/  IMAD.MOV.U32 R6, RZ, RZ, R72 ;  /* 0x000000ffff067224 */ /* 0x000fe400078e0048 */
[----:B------:R-:W-:-:S07]  /*1d0b0*/  IMAD.MOV.U32 R17, RZ, RZ, R19 ;  /* 0x000000ffff117224 */ /* 0x000fce00078e0013 */
.L_x_10052:
[----:B------:R-:W-:Y:S05]  /*1d0c0*/  BSYNC.RECONVERGENT B1 ;  /* 0x0000000000017941 */ /* 0x000fea0003800200 */
.L_x_10050:
        /* <DEDUP_REMOVED lines=11> */
.L_x_10054:
[----:B------:R-:W-:Y:S01]  /*1d180*/  IMAD.MOV.U32 R73, RZ, RZ, R7 ;  /* 0x000000ffff497224 */ /* 0x000fe200078e0007 */
[----:B------:R-:W-:Y:S01]  /*1d190*/  MOV R72, R6 ;  /* 0x0000000600487202 */ /* 0x000fe20000000f00 */
[----:B------:R-:W-:Y:S02]  /*1d1a0*/  IMAD.MOV.U32 R20, RZ, RZ, R22 ;  /* 0x000000ffff147224 */ /* 0x000fe400078e0016 */
[----:B------:R-:W-:-:S07]  /*1d1b0*/  IMAD.MOV.U32 R19, RZ, RZ, R21 ;  /* 0x000000ffff137224 */ /* 0x000fce00078e0015 */
.L_x_10055:
[----:B------:R-:W-:Y:S05]  /*1d1c0*/  BSYNC.RECONVERGENT B1 ;  /* 0x0000000000017941 */ /* 0x000fea0003800200 */
.L_x_10053:
        /* <DEDUP_REMOVED lines=11> */
.L_x_10057:
[----:B------:R-:W-:Y:S02]  /*1d280*/  IMAD.MOV.U32 R7, RZ, RZ, R73 ;  /* 0x000000ffff077224 */ /* 0x000fe400078e0049 */
[----:B------:R-:W-:Y:S02]  /*1d290*/  IMAD.MOV.U32 R22, RZ, RZ, R24 ;  /* 0x000000ffff167224 */ /* 0x000fe400078e0018 */
[----:B------:R-:W-:Y:S02]  /*1d2a0*/  IMAD.MOV.U32 R6, RZ, RZ, R72 ;  /* 0x000000ffff067224 */ /* 0x000fe400078e0048 */
[----:B------:R-:W-:-:S07]  /*1d2b0*/  IMAD.MOV.U32 R21, RZ, RZ, R23 ;  /* 0x000000ffff157224 */ /* 0x000fce00078e0017 */
.L_x_10058:
[----:B------:R-:W-:Y:S05]  /*1d2c0*/  BSYNC.RECONVERGENT B1 ;  /* 0x0000000000017941 */ /* 0x000fea0003800200 */
.L_x_10056:
        /* <DEDUP_REMOVED lines=11> */
.L_x_10060:
[----:B------:R-:W-:Y:S01]  /*1d380*/  IMAD.MOV.U32 R73, RZ, RZ, R7 ;  /* 0x000000ffff497224 */ /* 0x000fe200078e0007 */
[----:B------:R-:W-:Y:S01]  /*1d390*/  MOV R24, R26 ;  /* 0x0000001a00187202 */ /* 0x000fe20000000f00 */
[----:B------:R-:W-:Y:S02]  /*1d3a0*/  IMAD.MOV.U32 R72, RZ, RZ, R6 ;  /* 0x000000ffff487224 */ /* 0x000fe400078e0006 */
[----:B------:R-:W-:-:S07]  /*1d3b0*/  IMAD.MOV.U32 R23, RZ, RZ, R25 ;  /* 0x000000ffff177224 */ /* 0x000fce00078e0019 */
.L_x_10061:
[----:B------:R-:W-:Y:S05]  /*1d3c0*/  BSYNC.RECONVERGENT B1 ;  /* 0x0000000000017941 */ /* 0x000fea0003800200 */
.L_x_10059:
        /* <DEDUP_REMOVED lines=11> */
.L_x_10063:
[----:B------:R-:W-:Y:S01]  /*1d480*/  IMAD.MOV.U32 R7, RZ, RZ, R73 ;  /* 0x000000ffff077224 */ /* 0x000fe200078e0049 */
[----:B------:R-:W-:Y:S01]  /*1d490*/  MOV R25, R27 ;  /* 0x0000001b00197202 */ /* 0x000fe20000000f00 */
[----:B------:R-:W-:Y:S02]  /*1d4a0*/  IMAD.MOV.U32 R26, RZ, RZ, R28 ;  /* 0x000000ffff1a7224 */ /* 0x000fe400078e001c */
[----:B------:R-:W-:-:S07]  /*1d4b0*/  IMAD.MOV.U32 R6, RZ, RZ, R72 ;  /* 0x000000ffff067224 */ /* 0x000fce00078e0048 */
.L_x_10064:
[----:B------:R-:W-:Y:S05]  /*1d4c0*/  BSYNC.RECONVERGENT B1 ;  /* 0x0000000000017941 */ /* 0x000fea0003800200 */
.L_x_10062:
        /* <DEDUP_REMOVED lines=11> */
.L_x_10066:
[----:B------:R-:W-:Y:S01]  /*1d580*/  MOV R73, R7 ;  /* 0x0000000700497202 */ /* 0x000fe20000000f00 */
[----:B------:R-:W-:Y:S02]  /*1d590*/  IMAD.MOV.U32 R28, RZ, RZ, R30 ;  /* 0x000000ffff1c7224 */ /* 0x000fe400078e001e */
[----:B------:R-:W-:Y:S02]  /*1d5a0*/  IMAD.MOV.U32 R72, RZ, RZ, R6 ;  /* 0x000000ffff487224 */ /* 0x000fe400078e0006 */
[----:B------:R-:W-:-:S07]  /*1d5b0*/  IMAD.MOV.U32 R27, RZ, RZ, R29 ;  /* 0x000000ffff1b7224 */ /* 0x000fce00078e001d */
.L_x_10067:
[----:B------:R-:W-:Y:S05]  /*1d5c0*/  BSYNC.RECONVERGENT B1 ;  /* 0x0000000000017941 */ /* 0x000fea0003800200 */
.L_x_10065:
        /* <DEDUP_REMOVED lines=11> */
.L_x_10069:
[----:B------:R-:W-:Y:S01]  /*1d680*/  IMAD.MOV.U32 R7, RZ, RZ, R73 ;  /* 0x000000ffff077224 */ /* 0x000fe200078e0049 */
[----:B------:R-:W-:Y:S01]  /*1d690*/  MOV R6, R72 ;  /* 0x0000004800067202 */ /* 0x000fe20000000f00 */
[----:B------:R-:W-:Y:S02]  /*1d6a0*/  IMAD.MOV.U32 R30, RZ, RZ, R32 ;  /* 0x000000ffff1e7224 */ /* 0x000fe400078e0020 */
[----:B------:R-:W-:-:S07]  /*1d6b0*/  IMAD.MOV.U32 R29, RZ, RZ, R31 ;  /* 0x000000ffff1d7224 */ /* 0x000fce00078e001f */
.L_x_10070:
[----:B------:R-:W-:Y:S05]  /*1d6c0*/  BSYNC.RECONVERGENT B1 ;  /* 0x0000000000017941 */ /* 0x000fea0003800200 */
.L_x_10068:
        /* <DEDUP_REMOVED lines=11> */
.L_x_10072:
[----:B------:R-:W-:Y:S02]  /*1d780*/  IMAD.MOV.U32 R73, RZ, RZ, R7 ;  /* 0x000000ffff497224 */ /* 0x000fe400078e0007 */
[----:B------:R-:W-:Y:S02]  /*1d790*/  IMAD.MOV.U32 R32, RZ, RZ, R34 ;  /* 0x000000ffff207224 */ /* 0x000fe400078e0022 */
[----:B------:R-:W-:Y:S02]  /*1d7a0*/  IMAD.MOV.U32 R72, RZ, RZ, R6 ;  /* 0x000000ffff487224 */ /* 0x000fe400078e0006 */
[----:B------:R-:W-:-:S07]  /*1d7b0*/  IMAD.MOV.U32 R31, RZ, RZ, R33 ;  /* 0x000000ffff1f7224 */ /* 0x000fce00078e0021 */
.L_x_10073:
[----:B------:R-:W-:Y:S05]  /*1d7c0*/  BSYNC.RECONVERGENT B1 ;  /* 0x0000000000017941 */ /* 0x000fea0003800200 */
.L_x_10071:
        /* <DEDUP_REMOVED lines=11> */
.L_x_10075:
[----:B------:R-:W-:Y:S01]  /*1d880*/  IMAD.MOV.U32 R7, RZ, RZ, R73 ;  /* 0x000000ffff077224 */ /* 0x000fe200078e0049 */
[----:B------:R-:W-:Y:S01]  /*1d890*/  MOV R34, R36 ;  /* 0x0000002400227202 */ /* 0x000fe20000000f00 */
[----:B------:R-:W-:Y:S02]  /*1d8a0*/  IMAD.MOV.U32 R6, RZ, RZ, R72 ;  /* 0x000000ffff067224 */ /* 0x000fe400078e0048 */
[----:B------:R-:W-:-:S07]  /*1d8b0*/  IMAD.MOV.U32 R33, RZ, RZ, R35 ;  /* 0x000000ffff217224 */ /* 0x000fce00078e0023 */
.L_x_10076:
[----:B------:R-:W-:Y:S05]  /*1d8c0*/  BSYNC.RECONVERGENT B1 ;  /* 0x0000000000017941 */ /* 0x000fea0003800200 */
.L_x_10074:
        /* <DEDUP_REMOVED lines=11> */
.L_x_10078:
[----:B------:R-:W-:Y:S01]  /*1d980*/  IMAD.MOV.U32 R73, RZ, RZ, R7 ;  /* 0x000000ffff497224 */ /* 0x000fe200078e0007 */
[----:B------:R-:W-:Y:S01]  /*1d990*/  MOV R35, R37 ;  /* 0x0000002500237202 */ /* 0x000fe20000000f00 */
[----:B------:R-:W-:Y:S02]  /*1d9a0*/  IMAD.MOV.U32 R36, RZ, RZ, R38 ;  /* 0x000000ffff247224 */ /* 0x000fe400078e0026 */
[----:B------:R-:W-:-:S07]  /*1d9b0*/  IMAD.MOV.U32 R72, RZ, RZ, R6 ;  /* 0x000000ffff487224 */ /* 0x000fce00078e0006 */
.L_x_10079:
[----:B------:R-:W-:Y:S05]  /*1d9c0*/  BSYNC.RECONVERGENT B1 ;  /* 0x0000000000017941 */ /* 0x000fea0003800200 */
.L_x_10077:
        /* <DEDUP_REMOVED lines=11> */
.L_x_10081:
[----:B------:R-:W-:Y:S01]  /*1da80*/  MOV R7, R73 ;  /* 0x0000004900077202 */ /* 0x000fe20000000f00 */
[----:B------:R-:W-:Y:S02]  /*1da90*/  IMAD.MOV.U32 R38, RZ, RZ, R40 ;  /* 0x000000ffff267224 */ /* 0x000fe400078e0028 */
[----:B------:R-:W-:Y:S02]  /*1daa0*/  IMAD.MOV.U32 R6, RZ, RZ, R72 ;  /* 0x000000ffff067224 */ /* 0x000fe400078e0048 */
[----:B------:R-:W-:-:S07]  /*1dab0*/  IMAD.MOV.U32 R37, RZ, RZ, R39 ;  /* 0x000000ffff257224 */ /* 0x000fce00078e0027 */
.L_x_10082:
[----:B------:R-:W-:Y:S05]  /*1dac0*/  BSYNC.RECONVERGENT B1 ;  /* 0x0000000000017941 */ /* 0x000fea0003800200 */
.L_x_10080:
        /* <DEDUP_REMOVED lines=11> */
.L_x_10084:
[----:B------:R-:W-:Y:S01]  /*1db80*/  IMAD.MOV.U32 R74, RZ, RZ, R7 ;  /* 0x000000ffff4a7224 */ /* 0x000fe200078e0007 */
[----:B------:R-:W-:Y:S01]  /*1db90*/  MOV R75, R6 ;  /* 0x00000006004b7202 */ /* 0x000fe20000000f00 */
[----:B------:R-:W-:Y:S02]  /*1dba0*/  IMAD.MOV.U32 R40, RZ, RZ, R42 ;  /* 0x000000ffff287224 */ /* 0x000fe400078e002a */
[----:B------:R-:W-:-:S07]  /*1dbb0*/  IMAD.MOV.U32 R39, RZ, RZ, R41 ;  /* 0x000000ffff277224 */ /* 0x000fce00078e0029 */
.L_x_10085:
[----:B------:R-:W-:Y:S05]  /*1dbc0*/  BSYNC.RECONVERGENT B1 ;  /* 0x0000000000017941 */ /* 0x000fea0003800200 */
.L_x_10083:
        /* <DEDUP_REMOVED lines=11> */
.L_x_10087:
[----:B------:R-:W-:Y:S01]  /*1dc80*/  IMAD.MOV.U32 R42, RZ, RZ, R5 ;  /* 0x000000ffff2a7224 */ /* 0x000fe200078e0005 */
[----:B------:R-:W-:Y:S01]  /*1dc90*/  MOV R73, R75 ;  /* 0x0000004b00497202 */ /* 0x000fe20000000f00 */
[----:B------:R-:W-:Y:S02]  /*1dca0*/  IMAD.MOV.U32 R41, RZ, RZ, R4 ;  /* 0x000000ffff297224 */ /* 0x000fe400078e0004 */
[--C-:B------:R-:W-:Y:S02]  /*1dcb0*/  IMAD.MOV.U32 R72, RZ, RZ, R74.reuse ;  /* 0x000000ffff487224 */ /* 0x100fe400078e004a */
[----:B------:R-:W-:Y:S02]  /*1dcc0*/  IMAD.MOV.U32 R5, RZ, RZ, R74 ;  /* 0x000000ffff057224 */ /* 0x000fe400078e004a */
[----:B------:R-:W-:-:S07]  /*1dcd0*/  IMAD.MOV.U32 R4, RZ, RZ, R75 ;  /* 0x000000ffff047224 */ /* 0x000fce00078e004b */
.L_x_10088:
[----:B------:R-:W-:Y:S05]  /*1dce0*/  BSYNC.RECONVERGENT B1 ;  /* 0x0000000000017941 */ /* 0x000fea0003800200 */
.L_x_10086:
[----:B------:R-:W-:Y:S01]  /*1dcf0*/  VIADD R2, R2, 0x4 ;  /* 0x0000000402027836 */ /* 0x000fe20000000000 */
[----:B------:R-:W-:Y:S06]  /*1dd00*/  @P2 BRA `(.L_x_10089) ;  /* 0xffffffe0000c2947 */ /* 0x000fec000383ffff */
.L_x_9995:
[----:B------:R-:W-:Y:S05]  /*1dd10*/  BSYNC.RECONVERGENT B0 ;  /* 0x0000000000007941 */ /* 0x000fea0003800200 */
.L_x_9994:
[----:B0-----:R-:W-:Y:S01]  /*1dd20*/  SHFL.DOWN PT, R2, R72, 0x2, 0x1f ;  /* 0x08401f0048027f89 */ /* 0x001fe200000e0000 */
[----:B------:R-:W-:Y:S01]  /*1dd30*/  ISETP.GT.AND P0, PT, R8, 0x1d, PT ;  /* 0x0000001d0800780c */ /* 0x000fe20003f04270 */
[----:B------:R-:W-:Y:S02]  /*1dd40*/  BSSY.RECONVERGENT B0, `(.L_x_10090) ;  /* 0x0000262000007945 */ /* 0x000fe40003800200 */
[----:B------:R-:W0:Y:S04]  /*1dd50*/  SHFL.DOWN PT, R3, R42, 0x2, 0x1f ;  /* 0x08401f002a037f89 */ /* 0x000e2800000e0000 */
[----:B------:R-:W-:Y:S04]  /*1dd60*/  SHFL.DOWN PT, R4, R40, 0x2, 0x1f ;  /* 0x08401f0028047f89 */ /* 0x000fe800000e0000 */
[----:B------:R-:W1:Y:S04]  /*1dd70*/  SHFL.DOWN PT, R5, R38, 0x2, 0x1f ;  /* 0x08401f0026057f89 */ /* 0x000e6800000e0000 */
[----:B------:R-:W-:Y:S04]  /*1dd80*/  SHFL.DOWN PT, R6, R28, 0x2, 0x1f ;  /* 0x08401f001c067f89 */ /* 0x000fe800000e0000 */
[----:B------:R-:W2:Y:S04]  /*1dd90*/  SHFL.DOWN PT, R7, R26, 0x2, 0x1f ;  /* 0x08401f001a077f89 */ /* 0x000ea800000e0000 */
[----:B0-----:R-:W-:Y:S04]  /*1dda0*/  STL.64 [R1], R2 ;  /* 0x0000000201007387 */ /* 0x001fe80000100a00 */
[----:B------:R-:W-:Y:S04]  /*1ddb0*/  SHFL.DOWN PT, R2, R36, 0x2, 0x1f ;  /* 0x08401f0024027f89 */ /* 0x000fe800000e0000 */
[----:B-1----:R-:W-:Y:S04]  /*1ddc0*/  STL.64 [R1+0x8], R4 ;  /* 0x0000080401007387 */ /* 0x002fe80000100a00 */
[----:B------:R-:W0:Y:S04]  /*1ddd0*/  SHFL.DOWN PT, R3, R34, 0x2, 0x1f ;  /* 0x08401f0022037f89 */ /* 0x000e2800000e0000 */
[----:B------:R-:W-:Y:S04]  /*1dde0*/  SHFL.DOWN PT, R4, R32, 0x2, 0x1f ;  /* 0x08401f0020047f89 */ /* 0x000fe800000e0000 */
[----:B------:R-:W1:Y:S04]  /*1ddf0*/  SHFL.DOWN PT, R5, R30, 0x2, 0x1f ;  /* 0x08401f001e057f89 */ /* 0x000e6800000e0000 */
[----:B--2---:R-:W-:Y:S04]  /*1de00*/  STL.64 [R1+0x20], R6 ;  /* 0x0000200601007387 */ /* 0x004fe80000100a00 */
[----:B------:R-:W-:Y:S04]  /*1de10*/  SHFL.DOWN PT, R6, R16, 0x2, 0x1f ;  /* 0x08401f0010067f89 */ /* 0x000fe800000e0000 */
[----:B------:R-:W2:Y:S04]  /*1de20*/  SHFL.DOWN PT, R7, R14, 0x2, 0x1f ;  /* 0x08401f000e077f89 */ /* 0x000ea800000e0000 */
[----:B0-----:R-:W-:Y:S04]  /*1de30*/  STL.64 [R1+0x10], R2 ;  /* 0x0000100201007387 */ /* 0x001fe80000100a00 */
        /* <DEDUP_REMOVED lines=77> */
[----:B--2---:R2:W-:Y:S04]  /*1e310*/  STL.64 [R1+0xf8], R6 ;  /* 0x0000f80601007387 */ /* 0x0045e80000100a00 */
[----:B0-----:R2:W-:Y:S04]  /*1e320*/  STL.64 [R1+0xe8], R2 ;  /* 0x0000e80201007387 */ /* 0x0015e80000100a00 */
[----:B-1----:R2:W-:Y:S01]  /*1e330*/  STL.64 [R1+0xf0], R4 ;  /* 0x0000f00401007387 */ /* 0x0025e20000100a00 */
[----:B------:R-:W-:Y:S05]  /*1e340*/  @P0 BRA `(.L_x_10091) ;  /* 0x0000002000040947 */ /* 0x000fea0003800000 */
[----:B--2---:R-:W-:Y:S02]  /*1e350*/  HFMA2 R3, -RZ, RZ, 0, 0 ;  /* 0x00000000ff037431 */ /* 0x004fe400000001ff */
[----:B------:R-:W-:Y:S02]  /*1e360*/  IMAD.MOV.U32 R5, RZ, RZ, R72 ;  /* 0x000000ffff057224 */ /* 0x000fe400078e0048 */
[----:B------:R-:W-:Y:S02]  /*1e370*/  IMAD.MOV.U32 R4, RZ, RZ, R73 ;  /* 0x000000ffff047224 */ /* 0x000fe400078e0049 */
[----:B------:R-:W-:-:S07]  /*1e380*/  IMAD.MOV.U32 R2, RZ, RZ, R9 ;  /* 0x000000ffff027224 */ /* 0x000fce00078e0009 */
.L_x_10185:
        /* <DEDUP_REMOVED lines=20> */
.L_x_10093:
[----:B------:R-:W-:Y:S02]  /*1e4d0*/  IMAD.MOV.U32 R7, RZ, RZ, R70 ;  /* 0x000000ffff077224 */ /* 0x000fe400078e0046 */
[----:B------:R-:W-:Y:S01]  /*1e4e0*/  IMAD.MOV.U32 R6, RZ, RZ, R71 ;  /* 0x000000ffff067224 */ /* 0x000fe200078e0047 */
[----:B------:R-:W-:Y:S01]  /*1e4f0*/  MOV R71, R69 ;  /* 0x0000004500477202 */ /* 0x000fe20000000f00 */
[----:B------:R-:W-:-:S07]  /*1e500*/  IMAD.MOV.U32 R70, RZ, RZ, R68 ;  /* 0x000000ffff467224 */ /* 0x000fce00078e0044 */
.L_x_10094:
[----:B------:R-:W-:Y:S05]  /*1e510*/  BSYNC.RECONVERGENT B1 ;  /* 0x0000000000017941 */ /* 0x000fea0003800200 */
.L_x_10092:
        /* <DEDUP_REMOVED lines=11> */
.L_x_10096:
[----:B------:R-:W-:Y:S01]  /*1e5d0*/  MOV R73, R7 ;  /* 0x0000000700497202 */ /* 0x000fe20000000f00 */
[----:B------:R-:W-:Y:S02]  /*1e5e0*/  IMAD.MOV.U32 R68, RZ, RZ, R66 ;  /* 0x000000ffff447224 */ /* 0x000fe400078e0042 */
[----:B------:R-:W-:Y:S02]  /*1e5f0*/  IMAD.MOV.U32 R72, RZ, RZ, R6 ;  /* 0x000000ffff487224 */ /* 0x000fe400078e0006 */
[----:B------:R-:W-:-:S07]  /*1e600*/  IMAD.MOV.U32 R69, RZ, RZ, R67 ;  /* 0x000000ffff457224 */ /* 0x000fce00078e0043 */
.L_x_10097:
[----:B------:R-:W-:Y:S05]  /*1e610*/  BSYNC.RECONVERGENT B1 ;  /* 0x0000000000017941 */ /* 0x000fea0003800200 */
.L_x_10095:
        /* <DEDUP_REMOVED lines=11> */
.L_x_10099:
[----:B------:R-:W-:Y:S01]  /*1e6d0*/  IMAD.MOV.U32 R7, RZ, RZ, R73 ;  /* 0x000000ffff077224 */ /* 0x000fe200078e0049 */
[----:B------:R-:W-:Y:S01]  /*1e6e0*/  MOV R6, R72 ;  /* 0x0000004800067202 */ /* 0x000fe20000000f00 */
[----:B------:R-:W-:Y:S02]  /*1e6f0*/  IMAD.MOV.U32 R66, RZ, RZ, R64 ;  /* 0x000000ffff427224 */ /* 0x000fe400078e0040 */
[----:B------:R-:W-:-:S07]  /*1e700*/  IMAD.MOV.U32 R67, RZ, RZ, R65 ;  /* 0x000000ffff437224 */ /* 0x000fce00078e0041 */
.L_x_10100:
[----:B------:R-:W-:Y:S05]  /*1e710*/  BSYNC.RECONVERGENT B1 ;  /* 0x0000000000017941 */ /* 0x000fea0003800200 */
.L_x_10098:
        /* <DEDUP_REMOVED lines=11> */
.L_x_10102:
[----:B------:R-:W-:Y:S02]  /*1e7d0*/  IMAD.MOV.U32 R73, RZ, RZ, R7 ;  /* 0x000000ffff497224 */ /* 0x000fe400078e0007 */
[----:B------:R-:W-:Y:S02]  /*1e7e0*/  IMAD.MOV.U32 R64, RZ, RZ, R62 ;  /* 0x000000ffff407224 */ /* 0x000fe400078e003e */
[----:B------:R-:W-:Y:S02]  /*1e7f0*/  IMAD.MOV.U32 R72, RZ, RZ, R6 ;  /* 0x000000ffff487224 */ /* 0x000fe400078e0006 */
[----:B------:R-:W-:-:S07]  /*1e800*/  IMAD.MOV.U32 R65, RZ, RZ, R63 ;  /* 0x000000ffff417224 */ /* 0x000fce00078e003f */
.L_x_10103:
[----:B------:R-:W-:Y:S05]  /*1e810*/  BSYNC.RECONVERGENT B1 ;  /* 0x0000000000017941 */ /* 0x000fea0003800200 */
.L_x_10101:
        /* <DEDUP_REMOVED lines=11> */
.L_x_10105:
[----:B------:R-:W-:Y:S01]  /*1e8d0*/  IMAD.MOV.U32 R7, RZ, RZ, R73 ;  /* 0x000000ffff077224 */ /* 0x000fe200078e0049 */
[----:B------:R-:W-:Y:S01]  /*1e8e0*/  MOV R62, R60 ;  /* 0x0000003c003e7202 */ /* 0x000fe20000000f00 */
[----:B------:R-:W-:Y:S02]  /*1e8f0*/  IMAD.MOV.U32 R6, RZ, RZ, R72 ;  /* 0x000000ffff067224 */ /* 0x000fe400078e0048 */
[----:B------:R-:W-:-:S07]  /*1e900*/  IMAD.MOV.U32 R63, RZ, RZ, R61 ;  /* 0x000000ffff3f7224 */ /* 0x000fce00078e003d */
.L_x_10106:
[----:B------:R-:W-:Y:S05]  /*1e910*/  BSYNC.RECONVERGENT B1 ;  /* 0x0000000000017941 */ /* 0x000fea0003800200 */
.L_x_10104:
        /* <DEDUP_REMOVED lines=11> */
.L_x_10108:
[----:B------:R-:W-:Y:S01]  /*1e9d0*/  IMAD.MOV.U32 R73, RZ, RZ, R7 ;  /* 0x000000ffff497224 */ /* 0x000fe200078e0007 */
[----:B------:R-:W-:Y:S01]  /*1e9e0*/  MOV R61, R59 ;  /* 0x0000003b003d7202 */ /* 0x000fe20000000f00 */
[----:B------:R-:W-:Y:S02]  /*1e9f0*/  IMAD.MOV.U32 R60, RZ, RZ, R58 ;  /* 0x000000ffff3c7224 */ /* 0x000fe400078e003a */
[----:B------:R-:W-:-:S07]  /*1ea00*/  IMAD.MOV.U32 R72, RZ, RZ, R6 ;  /* 0x000000ffff487224 */ /* 0x000fce00078e0006 */
.L_x_10109:
[----:B------:R-:W-:Y:S05]  /*1ea10*/  BSYNC.RECONVERGENT B1 ;  /* 0x0000000000017941 */ /* 0x000fea0003800200 */
.L_x_10107:
        /* <DEDUP_REMOVED lines=11> */
.L_x_10111:
[----:B------:R-:W-:Y:S01]  /*1ead0*/  MOV R7, R73 ;  /* 0x0000004900077202 */ /* 0x000fe20000000f00 */
[----:B------:R-:W-:Y:S02]  /*1eae0*/  IMAD.MOV.U32 R58, RZ, RZ, R56 ;  /* 0x000000ffff3a7224 */ /* 0x000fe400078e0038 */
[----:B------:R-:W-:Y:S02]  /*1eaf0*/  IMAD.MOV.U32 R6, RZ, RZ, R72 ;  /* 0x000000ffff067224 */ /* 0x000fe400078e0048 */
[----:B------:R-:W-:-:S07]  /*1eb00*/  IMAD.MOV.U32 R59, RZ, RZ, R57 ;  /* 0x000000ffff3b7224 */ /* 0x000fce00078e0039 */
.L_x_10112:
[----:B------:R-:W-:Y:S05]  /*1eb10*/  BSYNC.RECONVERGENT B1 ;  /* 0x0000000000017941 */ /* 0x000fea0003800200 */
.L_x_10110:
        /* <DEDUP_REMOVED lines=11> */
.L_x_10114:
[----:B------:R-:W-:Y:S01]  /*1ebd0*/  IMAD.MOV.U32 R73, RZ, RZ, R7 ;  /* 0x000000ffff497224 */ /* 0x000fe200078e0007 */
[----:B------:R-:W-:Y:S01]  /*1ebe0*/  MOV R72, R6 ;  /* 0x0000000600487202 */ /* 0x000fe20000000f00 */
[----:B------:R-:W-:Y:S02]  /*1ebf0*/  IMAD.MOV.U32 R56, RZ, RZ, R54 ;  /* 0x000000ffff387224 */ /* 0x000fe400078e0036 */
[----:B------:R-:W-:-:S07]  /*1ec00*/  IMAD.MOV.U32 R57, RZ, RZ, R55 ;  /* 0x000000ffff397224 */ /* 0x000fce00078e0037 */
.L_x_10115:
[----:B------:R-:W-:Y:S05]  /*1ec10*/  BSYNC.RECONVERGENT B1 ;  /* 0x0000000000017941 */ /* 0x000fea0003800200 */
.L_x_10113:
        /* <DEDUP_REMOVED lines=11> */
.L_x_10117:
[----:B------:R-:W-:Y:S02]  /*1ecd0*/  IMAD.MOV.U32 R7, RZ, RZ, R73 ;  /* 0x000000ffff077224 */ /* 0x000fe400078e0049 */
[----:B------:R-:W-:Y:S02]  /*1ece0*/  IMAD.MOV.U32 R54, RZ, RZ, R52 ;  /* 0x000000ffff367224 */ /* 0x000fe400078e0034 */
[----:B------:R-:W-:Y:S02]  /*1ecf0*/  IMAD.MOV.U32 R6, RZ, RZ, R72 ;  /* 0x000000ffff067224 */ /* 0x000fe400078e0048 */
[----:B------:R-:W-:-:S07]  /*1ed00*/  IMAD.MOV.U32 R55, RZ, RZ, R53 ;  /* 0x000000ffff377224 */ /* 0x000fce00078e0035 */
.L_x_10118:
[----:B------:R-:W-:Y:S05]  /*1ed10*/  BSYNC.RECONVERGENT B1 ;  /* 0x0000000000017941 */ /* 0x000fea0003800200 */
.L_x_10116:
        /* <DEDUP_REMOVED lines=11> */
.L_x_10120:
[----:B------:R-:W-:Y:S01]  /*1edd0*/  IMAD.MOV.U32 R73, RZ, RZ, R7 ;  /* 0x000000ffff497224 */ /* 0x000fe200078e0007 */
[----:B------:R-:W-:Y:S01]  /*1ede0*/  MOV R52, R50 ;  /* 0x0000003200347202 */ /* 0x000fe20000000f00 */
[----:B------:R-:W-:Y:S02]  /*1edf0*/  IMAD.MOV.U32 R72, RZ, RZ, R6 ;  /* 0x000000ffff487224 */ /* 0x000fe400078e0006 */
[----:B------:R-:W-:-:S07]  /*1ee00*/  IMAD.MOV.U32 R53, RZ, RZ, R51 ;  /* 0x000000ffff357224 */ /* 0x000fce00078e0033 */
.L_x_10121:
[----:B------:R-:W-:Y:S05]  /*1ee10*/  BSYNC.RECONVERGENT B1 ;  /* 0x0000000000017941 */ /* 0x000fea0003800200 */
.L_x_10119:
        /* <DEDUP_REMOVED lines=11> */
.L_x_10123:
[----:B------:R-:W-:Y:S01]  /*1eed0*/  IMAD.MOV.U32 R7, RZ, RZ, R73 ;  /* 0x000000ffff077224 */ /* 0x000fe200078e0049 */
[----:B------:R-:W-:Y:S01]  /*1eee0*/  MOV R51, R49 ;  /* 0x0000003100337202 */ /* 0x000fe20000000f00 */
[----:B------:R-:W-:Y:S02]  /*1eef0*/  IMAD.MOV.U32 R50, RZ, RZ, R48 ;  /* 0x000000ffff327224 */ /* 0x000fe400078e0030 */
[----:B------:R-:W-:-:S07]  /*1ef00*/  IMAD.MOV.U32 R6, RZ, RZ, R72 ;  /* 0x000000ffff067224 */ /* 0x000fce00078e0048 */
.L_x_10124:
[----:B------:R-:W-:Y:S05]  /*1ef10*/  BSYNC.RECONVERGENT B1 ;  /* 0x0000000000017941 */ /* 0x000fea0003800200 */
.L_x_10122:
        /* <DEDUP_REMOVED lines=11> */
.L_x_10126:
[----:B------:R-:W-:Y:S01]  /*1efd0*/  MOV R73, R7 ;  /* 0x0000000700497202 */ /* 0x000fe20000000f00 */
[----:B------:R-:W-:Y:S02]  /*1efe0*/  IMAD.MOV.U32 R48, RZ, RZ, R46 ;  /* 0x000000ffff307224 */ /* 0x000fe400078e002e */
[----:B------:R-:W-:Y:S02]  /*1eff0*/  IMAD.MOV.U32 R72, RZ, RZ, R6 ;  /* 0x000000ffff487224 */ /* 0x000fe400078e0006 */
[----:B------:R-:W-:-:S07]  /*1f000*/  IMAD.MOV.U32 R49, RZ, RZ, R47 ;  /* 0x000000ffff317224 */ /* 0x000fce00078e002f */
.L_x_10127:
[----:B------:R-:W-:Y:S05]  /*1f010*/  BSYNC.RECONVERGENT B1 ;  /* 0x0000000000017941 */ /* 0x000fea0003800200 */
.L_x_10125:
        /* <DEDUP_REMOVED lines=11> */
.L_x_10129:
[----:B------:R-:W-:Y:S01]  /*1f0d0*/  IMAD.MOV.U32 R7, RZ, RZ, R73 ;  /* 0x000000ffff077224 */ /* 0x000fe200078e0049 */
[----:B------:R-:W-:Y:S01]  /*1f0e0*/  MOV R6, R72 ;  /* 0x0000004800067202 */ /* 0x000fe20000000f00 */
[----:B------:R-:W-:Y:S02]  /*1f0f0*/  IMAD.MOV.U32 R46, RZ, RZ, R44 ;  /* 0x000000ffff2e7224 */ /* 0x000fe400078e002c */
[----:B------:R-:W-:-:S07]  /*1f100*/  IMAD.MOV.U32 R47, RZ, RZ, R45 ;  /* 0x000000ffff2f7224 */ /* 0x000fce00078e002d */
.L_x_10130:
[----:B------:R-:W-:Y:S05]  /*1f110*/  BSYNC.RECONVERGENT B1 ;  /* 0x0000000000017941 */ /* 0x000fea0003800200 */
.L_x_10128:
        /* <DEDUP_REMOVED lines=11> */
.L_x_10132:
[----:B------:R-:W-:Y:S02]  /*1f1d0*/  IMAD.MOV.U32 R73, RZ, RZ, R7 ;  /* 0x000000ffff497224 */ /* 0x000fe400078e0007 */
[----:B------:R-:W-:Y:S02]  /*1f1e0*/  IMAD.MOV.U32 R44, RZ, RZ, R10 ;  /* 0x000000ffff2c7224 */ /* 0x000fe400078e000a */
[----:B------:R-:W-:Y:S02]  /*1f1f0*/  IMAD.MOV.U32 R72, RZ, RZ, R6 ;  /* 0x000000ffff487224 */ /* 0x000fe400078e0006 */
[----:B------:R-:W-:-:S07]  /*1f200*/  IMAD.MOV.U32 R45, RZ, RZ, R43 ;  /* 0x000000ffff2d7224 */ /* 0x000fce00078e002b */
.L_x_10133:
[----:B------:R-:W-:Y:S05]  /*1f210*/  BSYNC.RECONVERGENT B1 ;  /* 0x0000000000017941 */ /* 0x000fea0003800200 */
.L_x_10131:
        /* <DEDUP_REMOVED lines=11> */
.L_x_10135:
[----:B------:R-:W-:Y:S01]  /*1f2d0*/  IMAD.MOV.U32 R7, RZ, RZ, R73 ;  /* 0x000000ffff077224 */ /* 0x000fe200078e0049 */
[----:B------:R-:W-:Y:S01]  /*1f2e0*/  MOV R10, R12 ;  /* 0x0000000c000a7202 */ /* 0x000fe20000000f00 */
[----:B------:R-:W-:Y:S02]  /*1f2f0*/  IMAD.MOV.U32 R6, RZ, RZ, R72 ;  /* 0x000000ffff067224 */ /* 0x000fe400078e0048 */
[----:B------:R-:W-:-:S07]  /*1f300*/  IMAD.MOV.U32 R43, RZ, RZ, R11 ;  /* 0x000000ffff2b7224 */ /* 0x000fce00078e000b */
.L_x_10136:
[----:B------:R-:W-:Y:S05]  /*1f310*/  BSYNC.RECONVERGENT B1 ;  /* 0x0000000000017941 */ /* 0x000fea0003800200 */
.L_x_10134:
        /* <DEDUP_REMOVED lines=11> */
.L_x_10138:
[----:B------:R-:W-:Y:S01]  /*1f3d0*/  IMAD.MOV.U32 R73, RZ, RZ, R7 ;  /* 0x000000ffff497224 */ /* 0x000fe200078e0007 */
[----:B------:R-:W-:Y:S01]  /*1f3e0*/  MOV R11, R13 ;  /* 0x0000000d000b7202 */ /* 0x000fe20000000f00 */
[----:B------:R-:W-:Y:S02]  /*1f3f0*/  IMAD.MOV.U32 R12, RZ, RZ, R14 ;  /* 0x000000ffff0c7224 */ /* 0x000fe400078e000e */
[----:B------:R-:W-:-:S07]  /*1f400*/  IMAD.MOV.U32 R72, RZ, RZ, R6 ;  /* 0x000000ffff487224 */ /* 0x000fce00078e0006 */
.L_x_10139:
[----:B------:R-:W-:Y:S05]  /*1f410*/  BSYNC.RECONVERGENT B1 ;  /* 0x0000000000017941 */ /* 0x000fea0003800200 */
.L_x_10137:
        /* <DEDUP_REMOVED lines=11> */
.L_x_10141:
[----:B------:R-:W-:Y:S01]  /*1f4d0*/  MOV R7, R73 ;  /* 0x0000004900077202 */ /* 0x000fe20000000f00 */
[----:B------:R-:W-:Y:S02]  /*1f4e0*/  IMAD.MOV.U32 R14, RZ, RZ, R16 ;  /* 0x000000ffff0e7224 */ /* 0x000fe400078e0010 */
[----:B------:R-:W-:Y:S02]  /*1f4f0*/  IMAD.MOV.U32 R6, RZ, RZ, R72 ;  /* 0x000000ffff067224 */ /* 0x000fe400078e0048 */
[----:B------:R-:W-:-:S07]  /*1f500*/  IMAD.MOV.U32 R13, RZ, RZ, R15 ;  /* 0x000000ffff0d7224 */ /* 0x000fce00078e000f */
.L_x_10142:
[----:B------:R-:W-:Y:S05]  /*1f510*/  BSYNC.RECONVERGENT B1 ;  /* 0x0000000000017941 */ /* 0x000fea0003800200 */
.L_x_10140:
        /* <DEDUP_REMOVED lines=11> */
.L_x_10144:
[----:B------:R-:W-:Y:S01]  /*1f5d0*/  IMAD.MOV.U32 R73, RZ, RZ, R7 ;  /* 0x000000ffff497224 */ /* 0x000fe200078e0007 */
[----:B------:R-:W-:Y:S01]  /*1f5e0*/  MOV R72, R6 ;  /* 0x0000000600487202 */ /* 0x000fe20000000f00 */
[----:B------:R-:W-:Y:S02]  /*1f5f0*/  IMAD.MOV.U32 R16, RZ, RZ, R18 ;  /* 0x000000ffff107224 */ /* 0x000fe400078e0012 */
[----:B------:R-:W-:-:S07]  /*1f600*/  IMAD.MOV.U32 R15, RZ, RZ, R17 ;  /* 0x000000ffff0f7224 */ /* 0x000fce00078e0011 */
.L_x_10145:
[----:B------:R-:W-:Y:S05]  /*1f610*/  BSYNC.RECONVERGENT B1 ;  /* 0x0000000000017941 */ /* 0x000fea0003800200 */
.L_x_10143:
        /* <DEDUP_REMOVED lines=11> */
.L_x_10147:
[----:B------:R-:W-:Y:S02]  /*1f6d0*/  IMAD.MOV.U32 R7, RZ, RZ, R73 ;  /* 0x000000ffff077224 */ /* 0x000fe400078e0049 */
[----:B------:R-:W-:Y:S02]  /*1f6e0*/  IMAD.MOV.U32 R18, RZ, RZ, R20 ;  /* 0x000000ffff127224 */ /* 0x000fe400078e0014 */
[----:B------:R-:W-:Y:S02]  /*1f6f0*/  IMAD.MOV.U32 R6, RZ, RZ, R72 ;  /* 0x000000ffff067224 */ /* 0x000fe400078e0048 */
[----:B------:R-:W-:-:S07]  /*1f700*/  IMAD.MOV.U32 R17, RZ, RZ, R19 ;  /* 0x000000ffff117224 */ /* 0x000fce00078e0013 */
.L_x_10148:
[----:B------:R-:W-:Y:S05]  /*1f710*/  BSYNC.RECONVERGENT B1 ;  /* 0x0000000000017941 */ /* 0x000fea0003800200 */
.L_x_10146:
        /* <DEDUP_REMOVED lines=11> */
.L_x_10150:
[----:B------:R-:W-:Y:S01]  /*1f7d0*/  IMAD.MOV.U32 R73, RZ, RZ, R7 ;  /* 0x000000ffff497224 */ /* 0x000fe200078e0007 */
[----:B------:R-:W-:Y:S01]  /*1f7e0*/  MOV R20, R22 ;  /* 0x0000001600147202 */ /* 0x000fe20000000f00 */
[----:B------:R-:W-:Y:S02]  /*1f7f0*/  IMAD.MOV.U32 R72, RZ, RZ, R6 ;  /* 0x000000ffff487224 */ /* 0x000fe400078e0006 */
[----:B------:R-:W-:-:S07]  /*1f800*/  IMAD.MOV.U32 R19, RZ, RZ, R21 ;  /* 0x000000ffff137224 */ /* 0x000fce00078e0015 */
.L_x_10151:
[----:B------:R-:W-:Y:S05]  /*1f810*/  BSYNC.RECONVERGENT B1 ;  /* 0x0000000000017941 */ /* 0x000fea0003800200 */
.L_x_10149:
        /* <DEDUP_REMOVED lines=11> */
.L_x_10153:
[----:B------:R-:W-:Y:S01]  /*1f8d0*/  IMAD.MOV.U32 R7, RZ, RZ, R73 ;  /* 0x000000ffff077224 */ /* 0x000fe200078e0049 */
[----:B------:R-:W-:Y:S01]  /*1f8e0*/  MOV R21, R23 ;  /* 0x0000001700157202 */ /* 0x000fe20000000f00 */
[----:B------:R-:W-:Y:S02]  /*1f8f0*/  IMAD.MOV.U32 R22, RZ, RZ, R24 ;  /* 0x000000ffff167224 */ /* 0x000fe400078e0018 */
[----:B------:R-:W-:-:S07]  /*1f900*/  IMAD.MOV.U32 R6, RZ, RZ, R72 ;  /* 0x000000ffff067224 */ /* 0x000fce00078e0048 */
.L_x_10154:
[----:B------:R-:W-:Y:S05]  /*1f910*/  BSYNC.RECONVERGENT B1 ;  /* 0x0000000000017941 */ /* 0x000fea0003800200 */
.L_x_10152:
        /* <DEDUP_REMOVED lines=11> */
.L_x_10156:
[----:B------:R-:W-:Y:S01]  /*1f9d0*/  MOV R73, R7 ;  /* 0x0000000700497202 */ /* 0x000fe20000000f00 */
[----:B------:R-:W-:Y:S02]  /*1f9e0*/  IMAD.MOV.U32 R24, RZ, RZ, R26 ;  /* 0x000000ffff187224 */ /* 0x000fe400078e001a */
[----:B------:R-:W-:Y:S02]  /*1f9f0*/  IMAD.MOV.U32 R72, RZ, RZ, R6 ;  /* 0x000000ffff487224 */ /* 0x000fe400078e0006 */
[----:B------:R-:W-:-:S07]  /*1fa00*/  IMAD.MOV.U32 R23, RZ, RZ, R25 ;  /* 0x000000ffff177224 */ /* 0x000fce00078e0019 */
.L_x_10157:
[----:B------:R-:W-:Y:S05]  /*1fa10*/  BSYNC.RECONVERGENT B1 ;  /* 0x0000000000017941 */ /* 0x000fea0003800200 */
.L_x_10155:
        /* <DEDUP_REMOVED lines=11> */
.L_x_10159:
[----:B------:R-:W-:Y:S01]  /*1fad0*/  IMAD.MOV.U32 R7, RZ, RZ, R73 ;  /* 0x000000ffff077224 */ /* 0x000fe200078e0049 */
[----:B------:R-:W-:Y:S01]  /*1fae0*/  MOV R6, R72 ;  /* 0x0000004800067202 */ /* 0x000fe20000000f00 */
[----:B------:R-:W-:Y:S02]  /*1faf0*/  IMAD.MOV.U32 R26, RZ, RZ, R28 ;  /* 0x000000ffff1a7224 */ /* 0x000fe400078e001c */
[----:B------:R-:W-:-:S07]  /*1fb00*/  IMAD.MOV.U32 R25, RZ, RZ, R27 ;  /* 0x000000ffff197224 */ /* 0x000fce00078e001b */
.L_x_10160:
[----:B------:R-:W-:Y:S05]  /*1fb10*/  BSYNC.RECONVERGENT B1 ;  /* 0x0000000000017941 */ /* 0x000fea0003800200 */
.L_x_10158:
        /* <DEDUP_REMOVED lines=11> */
.L_x_10162:
[----:B------:R-:W-:Y:S02]  /*1fbd0*/  IMAD.MOV.U32 R73, RZ, RZ, R7 ;  /* 0x000000ffff497224 */ /* 0x000fe400078e0007 */
[----:B------:R-:W-:Y:S02]  /*1fbe0*/  IMAD.MOV.U32 R28, RZ, RZ, R30 ;  /* 0x000000ffff1c7224 */ /* 0x000fe400078e001e */
[----:B------:R-:W-:Y:S02]  /*1fbf0*/  IMAD.MOV.U32 R72, RZ, RZ, R6 ;  /* 0x000000ffff487224 */ /* 0x000fe400078e0006 */
[----:B------:R-:W-:-:S07]  /*1fc00*/  IMAD.MOV.U32 R27, RZ, RZ, R29 ;  /* 0x000000ffff1b7224 */ /* 0x000fce00078e001d */
.L_x_10163:
[----:B------:R-:W-:Y:S05]  /*1fc10*/  BSYNC.RECONVERGENT B1 ;  /* 0x0000000000017941 */ /* 0x000fea0003800200 */
.L_x_10161:
        /* <DEDUP_REMOVED lines=11> */
.L_x_10165:
[----:B------:R-:W-:Y:S01]  /*1fcd0*/  IMAD.MOV.U32 R7, RZ, RZ, R73 ;  /* 0x000000ffff077224 */ /* 0x000fe200078e0049 */
[----:B------:R-:W-:Y:S01]  /*1fce0*/  MOV R30, R32 ;  /* 0x00000020001e7202 */ /* 0x000fe20000000f00 */
[----:B------:R-:W-:Y:S02]  /*1fcf0*/  IMAD.MOV.U32 R6, RZ, RZ, R72 ;  /* 0x000000ffff067224 */ /* 0x000fe400078e0048 */
[----:B------:R-:W-:-:S07]  /*1fd00*/  IMAD.MOV.U32 R29, RZ, RZ, R31 ;  /* 0x000000ffff1d7224 */ /* 0x000fce00078e001f */
.L_x_10166:
[----:B------:R-:W-:Y:S05]  /*1fd10*/  BSYNC.RECONVERGENT B1 ;  /* 0x0000000000017941 */ /* 0x000fea0003800200 */
.L_x_10164:
        /* <DEDUP_REMOVED lines=11> */
.L_x_10168:
[----:B------:R-:W-:Y:S01]  /*1fdd0*/  IMAD.MOV.U32 R73, RZ, RZ, R7 ;  /* 0x000000ffff497224 */ /* 0x000fe200078e0007 */
[----:B------:R-:W-:Y:S01]  /*1fde0*/  MOV R31, R33 ;  /* 0x00000021001f7202 */ /* 0x000fe20000000f00 */
[----:B------:R-:W-:Y:S02]  /*1fdf0*/  IMAD.MOV.U32 R32, RZ, RZ, R34 ;  /* 0x000000ffff207224 */ /* 0x000fe400078e0022 */
[----:B------:R-:W-:-:S07]  /*1fe00*/  IMAD.MOV.U32 R72, RZ, RZ, R6 ;  /* 0x000000ffff487224 */ /* 0x000fce00078e0006 */
.L_x_10169:
[----:B------:R-:W-:Y:S05]  /*1fe10*/  BSYNC.RECONVERGENT B1 ;  /* 0x0000000000017941 */ /* 0x000fea0003800200 */
.L_x_10167:
        /* <DEDUP_REMOVED lines=11> */
.L_x_10171:
[----:B------:R-:W-:Y:S01]  /*1fed0*/  MOV R7, R73 ;  /* 0x0000004900077202 */ /* 0x000fe20000000f00 */
[----:B------:R-:W-:Y:S02]  /*1fee0*/  IMAD.MOV.U32 R34, RZ, RZ, R36 ;  /* 0x000000ffff227224 */ /* 0x000fe400078e0024 */
[----:B------:R-:W-:Y:S02]  /*1fef0*/  IMAD.MOV.U32 R6, RZ, RZ, R72 ;  /* 0x000000ffff067224 */ /* 0x000fe400078e0048 */
[----:B------:R-:W-:-:S07]  /*1ff00*/  IMAD.MOV.U32 R33, RZ, RZ, R35 ;  /* 0x000000ffff217224 */ /* 0x000fce00078e0023 */
.L_x_10172:
[----:B------:R-:W-:Y:S05]  /*1ff10*/  BSYNC.RECONVERGENT B1 ;  /* 0x0000000000017941 */ /* 0x000fea0003800200 */
.L_x_10170:
        /* <DEDUP_REMOVED lines=11> */
.L_x_10174:
[----:B------:R-:W-:Y:S01]  /*1ffd0*/  IMAD.MOV.U32 R73, RZ, RZ, R7 ;  /* 0x000000ffff497224 */ /* 0x000fe200078e0007 */
[----:B------:R-:W-:Y:S01]  /*1ffe0*/  MOV R72, R6 ;  /* 0x0000000600487202 */ /* 0x000fe20000000f00 */
[----:B------:R-:W-:Y:S02]  /*1fff0*/  IMAD.MOV.U32 R36, RZ, RZ, R38 ;  /* 0x000000ffff247224 */ /* 0x000fe400078e0026 */
[----:B------:R-:W-:-:S07]  /*20000*/  IMAD.MOV.U32 R35, RZ, RZ, R37 ;  /* 0x000000ffff237224 */ /* 0x000fce00078e0025 */
.L_x_10175:
[----:B------:R-:W-:Y:S05]  /*20010*/  BSYNC.RECONVERGENT B1 ;  /* 0x0000000000017941 */ /* 0x000fea0003800200 */
.L_x_10173:
        /* <DEDUP_REMOVED lines=11> */
.L_x_10177:
[----:B------:R-:W-:Y:S02]  /*200d0*/  IMAD.MOV.U32 R7, RZ, RZ, R73 ;  /* 0x000000ffff077224 */ /* 0x000fe400078e0049 */
[----:B------:R-:W-:Y:S02]  /*200e0*/  IMAD.MOV.U32 R38, RZ, RZ, R40 ;  /* 0x000000ffff267224 */ /* 0x000fe400078e0028 */
[----:B------:R-:W-:Y:S02]  /*200f0*/  IMAD.MOV.U32 R6, RZ, RZ, R72 ;  /* 0x000000ffff067224 */ /* 0x000fe400078e0048 */
[----:B------:R-:W-:-:S07]  /*20100*/  IMAD.MOV.U32 R37, RZ, RZ, R39 ;  /* 0x000000ffff257224 */ /* 0x000fce00078e0027 */
.L_x_10178:
[----:B------:R-:W-:Y:S05]  /*20110*/  BSYNC.RECONVERGENT B1 ;  /* 0x0000000000017941 */ /* 0x000fea0003800200 */
.L_x_10176:
        /* <DEDUP_REMOVED lines=11> */
.L_x_10180:
[----:B------:R-:W-:Y:S01]  /*201d0*/  IMAD.MOV.U32 R74, RZ, RZ, R7 ;  /* 0x000000ffff4a7224 */ /* 0x000fe200078e0007 */
[----:B------:R-:W-:Y:S01]  /*201e0*/  MOV R40, R42 ;  /* 0x0000002a00287202 */ /* 0x000fe20000000f00 */
[----:B------:R-:W-:Y:S02]  /*201f0*/  IMAD.MOV.U32 R75, RZ, RZ, R6 ;  /* 0x000000ffff4b7224 */ /* 0x000fe400078e0006 */
[----:B------:R-:W-:-:S07]  /*20200*/  IMAD.MOV.U32 R39, RZ, RZ, R41 ;  /* 0x000000ffff277224 */ /* 0x000fce00078e0029 */
.L_x_10181:
[----:B------:R-:W-:Y:S05]  /*20210*/  BSYNC.RECONVERGENT B1 ;  /* 0x0000000000017941 */ /* 0x000fea0003800200 */
.L_x_10179:
        /* <DEDUP_REMOVED lines=11> */
.L_x_10183:
[----:B------:R-:W-:Y:S01]  /*202d0*/  IMAD.MOV.U32 R42, RZ, RZ, R5 ;  /* 0x000000ffff2a7224 */ /* 0x000fe200078e0005 */
[----:B------:R-:W-:Y:S01]  /*202e0*/  MOV R5, R74 ;  /* 0x0000004a00057202 */ /* 0x000fe20000000f00 */
[----:B------:R-:W-:Y:S02]  /*202f0*/  IMAD.MOV.U32 R41, RZ, RZ, R4 ;  /* 0x000000ffff297224 */ /* 0x000fe400078e0004 */
[----:B------:R-:W-:Y:S02]  /*20300*/  IMAD.MOV.U32 R72, RZ, RZ, R74 ;  /* 0x000000ffff487224 */ /* 0x000fe400078e004a */
[--C-:B------:R-:W-:Y:S02]  /*20310*/  IMAD.MOV.U32 R73, RZ, RZ, R75.reuse ;  /* 0x000000ffff497224 */ /* 0x100fe400078e004b */
[----:B------:R-:W-:-:S07]  /*20320*/  IMAD.MOV.U32 R4, RZ, RZ, R75 ;  /* 0x000000ffff047224 */ /* 0x000fce00078e004b */
.L_x_10184:
[----:B------:R-:W-:Y:S05]  /*20330*/  BSYNC.RECONVERGENT B1 ;  /* 0x0000000000017941 */ /* 0x000fea0003800200 */
.L_x_10182:
[----:B------:R-:W-:Y:S01]  /*20340*/  VIADD R2, R2, 0x4 ;  /* 0x0000000402027836 */ /* 0x000fe20000000000 */
[----:B------:R-:W-:Y:S06]  /*20350*/  @P2 BRA `(.L_x_10185) ;  /* 0xffffffe0000c2947 */ /* 0x000fec000383ffff */
.L_x_10091:
[----:B------:R-:W-:Y:S05]  /*20360*/  BSYNC.RECONVERGENT B0 ;  /* 0x0000000000007941 */ /* 0x000fea0003800200 */
.L_x_10090:
[----:B--2---:R-:W-:Y:S01]  /*20370*/  SHFL.DOWN PT, R2, R72, 0x4, 0x1f ;  /* 0x08801f0048027f89 */ /* 0x004fe200000e0000 */
        /* <DEDUP_REMOVED lines=98> */
[----:B--2---:R-:W-:Y:S01]  /*209a0*/  IMAD.MOV.U32 R5, RZ, RZ, R72 ;  /* 0x000000ffff057224 */ /* 0x004fe200078e0048 */
[----:B------:R-:W-:Y:S01]  /*209b0*/  MOV R4, R73 ;  /* 0x0000004900047202 */ /* 0x000fe20000000f00 */
[----:B------:R-:W-:Y:S02]  /*209c0*/  IMAD.MOV.U32 R3, RZ, RZ, RZ ;  /* 0x000000ffff037224 */ /* 0x000fe400078e00ff */
[----:B------:R-:W-:-:S07]  /*209d0*/  IMAD.MOV.U32 R2, RZ, RZ, R9 ;  /* 0x000000ffff027224 */ /* 0x000fce00078e0009 */
.L_x_10281:
        /* <DEDUP_REMOVED lines=20> */
.L_x_10189:
[----:B------:R-:W-:Y:S01]  /*20b20*/  IMAD.MOV.U32 R7, RZ, RZ, R70 ;  /* 0x000000ffff077224 */ /* 0x000fe200078e0046 */
[----:B------:R-:W-:Y:S01]  /*20b30*/  MOV R70, R68 ;  /* 0x0000004400467202 */ /* 0x000fe20000000f00 */
[----:B------:R-:W-:Y:S02]  /*20b40*/  IMAD.MOV.U32 R6, RZ, RZ, R71 ;  /* 0x000000ffff067224 */ /* 0x000fe400078e0047 */
[----:B------:R-:W-:-:S07]  /*20b50*/  IMAD.MOV.U32 R71, RZ, RZ, R69 ;  /* 0x000000ffff477224 */ /* 0x000fce00078e0045 */
.L_x_10190:
[----:B------:R-:W-:Y:S05]  /*20b60*/  BSYNC.RECONVERGENT B1 ;  /* 0x0000000000017941 */ /* 0x000fea0003800200 */
.L_x_10188:
        /* <DEDUP_REMOVED lines=11> */
.L_x_10192:
[----:B------:R-:W-:Y:S02]  /*20c20*/  IMAD.MOV.U32 R73, RZ, RZ, R7 ;  /* 0x000000ffff497224 */ /* 0x000fe400078e0007 */
[----:B------:R-:W-:Y:S02]  /*20c30*/  IMAD.MOV.U32 R68, RZ, RZ, R66 ;  /* 0x000000ffff447224 */ /* 0x000fe400078e0042 */
[----:B------:R-:W-:Y:S02]  /*20c40*/  IMAD.MOV.U32 R72, RZ, RZ, R6 ;  /* 0x000000ffff487224 */ /* 0x000fe400078e0006 */
[----:B------:R-:W-:-:S07]  /*20c50*/  IMAD.MOV.U32 R69, RZ, RZ, R67 ;  /* 0x000000ffff457224 */ /* 0x000fce00078e0043 */
.L_x_10193:
[----:B------:R-:W-:Y:S05]  /*20c60*/  BSYNC.RECONVERGENT B1 ;  /* 0x0000000000017941 */ /* 0x000fea0003800200 */
.L_x_10191:
        /* <DEDUP_REMOVED lines=11> */
.L_x_10195:
[----:B------:R-:W-:Y:S01]  /*20d20*/  IMAD.MOV.U32 R7, RZ, RZ, R73 ;  /* 0x000000ffff077224 */ /* 0x000fe200078e0049 */
[----:B------:R-:W-:Y:S01]  /*20d30*/  MOV R66, R64 ;  /* 0x0000004000427202 */ /* 0x000fe20000000f00 */
[----:B------:R-:W-:Y:S02]  /*20d40*/  IMAD.MOV.U32 R6, RZ, RZ, R72 ;  /* 0x000000ffff067224 */ /* 0x000fe400078e0048 */
[----:B------:R-:W-:-:S07]  /*20d50*/  IMAD.MOV.U32 R67, RZ, RZ, R65 ;  /* 0x000000ffff437224 */ /* 0x000fce00078e0041 */
.L_x_10196:
[----:B------:R-:W-:Y:S05]  /*20d60*/  BSYNC.RECONVERGENT B1 ;  /* 0x0000000000017941 */ /* 0x000fea0003800200 */
.L_x_10194:
        /* <DEDUP_REMOVED lines=11> */
.L_x_10198:
[----:B------:R-:W-:Y:S01]  /*20e20*/  IMAD.MOV.U32 R73, RZ, RZ, R7 ;  /* 0x000000ffff497224 */ /* 0x000fe200078e0007 */
[----:B------:R-:W-:Y:S01]  /*20e30*/  MOV R65, R63 ;  /* 0x0000003f00417202 */ /* 0x000fe20000000f00 */
[----:B------:R-:W-:Y:S02]  /*20e40*/  IMAD.MOV.U32 R64, RZ, RZ, R62 ;  /* 0x000000ffff407224 */ /* 0x000fe400078e003e */
[----:B------:R-:W-:-:S07]  /*20e50*/  IMAD.MOV.U32 R72, RZ, RZ, R6 ;  /* 0x000000ffff487224 */ /* 0x000fce00078e0006 */
.L_x_10199:
[----:B------:R-:W-:Y:S05]  /*20e60*/  BSYNC.RECONVERGENT B1 ;  /* 0x0000000000017941 */ /* 0x000fea0003800200 */
.L_x_10197:
        /* <DEDUP_REMOVED lines=11> */
.L_x_10201:
[----:B------:R-:W-:Y:S01]  /*20f20*/  MOV R7, R73 ;  /* 0x0000004900077202 */ /* 0x000fe20000000f00 */
[----:B------:R-:W-:Y:S02]  /*20f30*/  IMAD.MOV.U32 R62, RZ, RZ, R60 ;  /* 0x000000ffff3e7224 */ /* 0x000fe400078e003c */
[----:B------:R-:W-:Y:S02]  /*20f40*/  IMAD.MOV.U32 R6, RZ, RZ, R72 ;  /* 0x000000ffff067224 */ /* 0x000fe400078e0048 */
[----:B------:R-:W-:-:S07]  /*20f50*/  IMAD.MOV.U32 R63, RZ, RZ, R61 ;  /* 0x000000ffff3f7224 */ /* 0x000fce00078e003d */
.L_x_10202:
[----:B------:R-:W-:Y:S05]  /*20f60*/  BSYNC.RECONVERGENT B1 ;  /* 0x0000000000017941 */ /* 0x000fea0003800200 */
.L_x_10200:
        /* <DEDUP_REMOVED lines=11> */
.L_x_10204:
[----:B------:R-:W-:Y:S01]  /*21020*/  IMAD.MOV.U32 R73, RZ, RZ, R7 ;  /* 0x000000ffff497224 */ /* 0x000fe200078e0007 */
[----:B------:R-:W-:Y:S01]  /*21030*/  MOV R72, R6 ;  /* 0x0000000600487202 */ /* 0x000fe20000000f00 */
[----:B------:R-:W-:Y:S02]  /*21040*/  IMAD.MOV.U32 R60, RZ, RZ, R58 ;  /* 0x000000ffff3c7224 */ /* 0x000fe400078e003a */
[----:B------:R-:W-:-:S07]  /*21050*/  IMAD.MOV.U32 R61, RZ, RZ, R59 ;  /* 0x000000ffff3d7224 */ /* 0x000fce00078e003b */
.L_x_10205:
[----:B------:R-:W-:Y:S05]  /*21060*/  BSYNC.RECONVERGENT B1 ;  /* 0x0000000000017941 */ /* 0x000fea0003800200 */
.L_x_10203:
        /* <DEDUP_REMOVED lines=11> */
.L_x_10207:
[----:B------:R-:W-:Y:S02]  /*21120*/  IMAD.MOV.U32 R7, RZ, RZ, R73 ;  /* 0x000000ffff077224 */ /* 0x000fe400078e0049 */
[----:B------:R-:W-:Y:S02]  /*21130*/  IMAD.MOV.U32 R58, RZ, RZ, R56 ;  /* 0x000000ffff3a7224 */ /* 0x000fe400078e0038 */
[----:B------:R-:W-:Y:S02]  /*21140*/  IMAD.MOV.U32 R6, RZ, RZ, R72 ;  /* 0x000000ffff067224 */ /* 0x000fe400078e0048 */
[----:B------:R-:W-:-:S07]  /*21150*/  IMAD.MOV.U32 R59, RZ, RZ, R57 ;  /* 0x000000ffff3b7224 */ /* 0x000fce00078e0039 */
.L_x_10208:
[----:B------:R-:W-:Y:S05]  /*21160*/  BSYNC.RECONVERGENT B1 ;  /* 0x0000000000017941 */ /* 0x000fea0003800200 */
.L_x_10206:
        /* <DEDUP_REMOVED lines=11> */
.L_x_10210:
[----:B------:R-:W-:Y:S01]  /*21220*/  IMAD.MOV.U32 R73, RZ, RZ, R7 ;  /* 0x000000ffff497224 */ /* 0x000fe200078e0007 */
[----:B------:R-:W-:Y:S01]  /*21230*/  MOV R56, R54 ;  /* 0x0000003600387202 */ /* 0x000fe20000000f00 */
[----:B------:R-:W-:Y:S02]  /*21240*/  IMAD.MOV.U32 R72, RZ, RZ, R6 ;  /* 0x000000ffff487224 */ /* 0x000fe400078e0006 */
[----:B------:R-:W-:-:S07]  /*21250*/  IMAD.MOV.U32 R57, RZ, RZ, R55 ;  /* 0x000000ffff397224 */ /* 0x000fce00078e0037 */
.L_x_10211:
[----:B------:R-:W-:Y:S05]  /*21260*/  BSYNC.RECONVERGENT B1 ;  /* 0x0000000000017941 */ /* 0x000fea0003800200 */
.L_x_10209:
        /* <DEDUP_REMOVED lines=11> */
.L_x_10213:
[----:B------:R-:W-:Y:S01]  /*21320*/  IMAD.MOV.U32 R7, RZ, RZ, R73 ;  /* 0x000000ffff077224 */ /* 0x000fe200078e0049 */
[----:B------:R-:W-:Y:S01]  /*21330*/  MOV R55, R53 ;  /* 0x0000003500377202 */ /* 0x000fe20000000f00 */
[----:B------:R-:W-:Y:S02]  /*21340*/  IMAD.MOV.U32 R54, RZ, RZ, R52 ;  /* 0x000000ffff367224 */ /* 0x000fe400078e0034 */
[----:B------:R-:W-:-:S07]  /*21350*/  IMAD.MOV.U32 R6, RZ, RZ, R72 ;  /* 0x000000ffff067224 */ /* 0x000fce00078e0048 */
.L_x_10214:
[----:B------:R-:W-:Y:S05]  /*21360*/  BSYNC.RECONVERGENT B1 ;  /* 0x0000000000017941 */ /* 0x000fea0003800200 */
.L_x_10212:
        /* <DEDUP_REMOVED lines=11> */
.L_x_10216:
[----:B------:R-:W-:Y:S01]  /*21420*/  MOV R73, R7 ;  /* 0x0000000700497202 */ /* 0x000fe20000000f00 */
[----:B------:R-:W-:Y:S02]  /*21430*/  IMAD.MOV.U32 R52, RZ, RZ, R50 ;  /* 0x000000ffff347224 */ /* 0x000fe400078e0032 */
[----:B------:R-:W-:Y:S02]  /*21440*/  IMAD.MOV.U32 R72, RZ, RZ, R6 ;  /* 0x000000ffff487224 */ /* 0x000fe400078e0006 */
[----:B------:R-:W-:-:S07]  /*21450*/  IMAD.MOV.U32 R53, RZ, RZ, R51 ;  /* 0x000000ffff357224 */ /* 0x000fce00078e0033 */
.L_x_10217:
[----:B------:R-:W-:Y:S05]  /*21460*/  BSYNC.RECONVERGENT B1 ;  /* 0x0000000000017941 */ /* 0x000fea0003800200 */
.L_x_10215:
        /* <DEDUP_REMOVED lines=11> */
.L_x_10219:
[----:B------:R-:W-:Y:S01]  /*21520*/  IMAD.MOV.U32 R7, RZ, RZ, R73 ;  /* 0x000000ffff077224 */ /* 0x000fe200078e0049 */
[----:B------:R-:W-:Y:S01]  /*21530*/  MOV R6, R72 ;  /* 0x0000004800067202 */ /* 0x000fe20000000f00 */
[----:B------:R-:W-:Y:S02]  /*21540*/  IMAD.MOV.U32 R50, RZ, RZ, R48 ;  /* 0x000000ffff327224 */ /* 0x000fe400078e0030 */
[----:B------:R-:W-:-:S07]  /*21550*/  IMAD.MOV.U32 R51, RZ, RZ, R49 ;  /* 0x000000ffff337224 */ /* 0x000fce00078e0031 */
.L_x_10220:
[----:B------:R-:W-:Y:S05]  /*21560*/  BSYNC.RECONVERGENT B1 ;  /* 0x0000000000017941 */ /* 0x000fea0003800200 */
.L_x_10218:
        /* <DEDUP_REMOVED lines=11> */
.L_x_10222:
[----:B------:R-:W-:Y:S02]  /*21620*/  IMAD.MOV.U32 R73, RZ, RZ, R7 ;  /* 0x000000ffff497224 */ /* 0x000fe400078e0007 */
[----:B------:R-:W-:Y:S02]  /*21630*/  IMAD.MOV.U32 R48, RZ, RZ, R46 ;  /* 0x000000ffff307224 */ /* 0x000fe400078e002e */
[----:B------:R-:W-:Y:S02]  /*21640*/  IMAD.MOV.U32 R72, RZ, RZ, R6 ;  /* 0x000000ffff487224 */ /* 0x000fe400078e0006 */
[----:B------:R-:W-:-:S07]  /*21650*/  IMAD.MOV.U32 R49, RZ, RZ, R47 ;  /* 0x000000ffff317224 */ /* 0x000fce00078e002f */
.L_x_10223:
[----:B------:R-:W-:Y:S05]  /*21660*/  BSYNC.RECONVERGENT B1 ;  /* 0x0000000000017941 */ /* 0x000fea0003800200 */
.L_x_10221:
        /* <DEDUP_REMOVED lines=11> */
.L_x_10225:
[----:B------:R-:W-:Y:S01]  /*21720*/  IMAD.MOV.U32 R7, RZ, RZ, R73 ;  /* 0x000000ffff077224 */ /* 0x000fe200078e0049 */
[----:B------:R-:W-:Y:S01]  /*21730*/  MOV R46, R44 ;  /* 0x0000002c002e7202 */ /* 0x000fe20000000f00 */
[----:B------:R-:W-:Y:S02]  /*21740*/  IMAD.MOV.U32 R6, RZ, RZ, R72 ;  /* 0x000000ffff067224 */ /* 0x000fe400078e0048 */
[----:B------:R-:W-:-:S07]  /*21750*/  IMAD.MOV.U32 R47, RZ, RZ, R45 ;  /* 0x000000ffff2f7224 */ /* 0x000fce00078e002d */
.L_x_10226:
[----:B------:R-:W-:Y:S05]  /*21760*/  BSYNC.RECONVERGENT B1 ;  /* 0x0000000000017941 */ /* 0x000fea0003800200 */
.L_x_10224:
        /* <DEDUP_REMOVED lines=11> */
.L_x_10228:
[----:B------:R-:W-:Y:S01]  /*21820*/  IMAD.MOV.U32 R73, RZ, RZ, R7 ;  /* 0x000000ffff497224 */ /* 0x000fe200078e0007 */
[----:B------:R-:W-:Y:S01]  /*21830*/  MOV R45, R43 ;  /* 0x0000002b002d7202 */ /* 0x000fe20000000f00 */
[----:B------:R-:W-:Y:S02]  /*21840*/  IMAD.MOV.U32 R44, RZ, RZ, R10 ;  /* 0x000000ffff2c7224 */ /* 0x000fe400078e000a */
[----:B------:R-:W-:-:S07]  /*21850*/  IMAD.MOV.U32 R72, RZ, RZ, R6 ;  /* 0x000000ffff487224 */ /* 0x000fce00078e0006 */
.L_x_10229:
[----:B------:R-:W-:Y:S05]  /*21860*/  BSYNC.RECONVERGENT B1 ;  /* 0x0000000000017941 */ /* 0x000fea0003800200 */
.L_x_10227:
        /* <DEDUP_REMOVED lines=11> */
.L_x_10231:
[----:B------:R-:W-:Y:S01]  /*21920*/  MOV R7, R73 ;  /* 0x0000004900077202 */ /* 0x000fe20000000f00 */
[----:B------:R-:W-:Y:S02]  /*21930*/  IMAD.MOV.U32 R10, RZ, RZ, R12 ;  /* 0x000000ffff0a7224 */ /* 0x000fe400078e000c */
[----:B------:R-:W-:Y:S02]  /*21940*/  IMAD.MOV.U32 R6, RZ, RZ, R72 ;  /* 0x000000ffff067224 */ /* 0x000fe400078e0048 */
[----:B------:R-:W-:-:S07]  /*21950*/  IMAD.MOV.U32 R43, RZ, RZ, R11 ;  /* 0x000000ffff2b7224 */ /* 0x000fce00078e000b */
.L_x_10232:
[----:B------:R-:W-:Y:S05]  /*21960*/  BSYNC.RECONVERGENT B1 ;  /* 0x0000000000017941 */ /* 0x000fea0003800200 */
.L_x_10230:
        /* <DEDUP_REMOVED lines=11> */
.L_x_10234:
[----:B------:R-:W-:Y:S01]  /*21a20*/  IMAD.MOV.U32 R73, RZ, RZ, R7 ;  /* 0x000000ffff497224 */ /* 0x000fe200078e0007 */
[----:B------:R-:W-:Y:S01]  /*21a30*/  MOV R72, R6 ;  /* 0x0000000600487202 */ /* 0x000fe20000000f00 */
[----:B------:R-:W-:Y:S02]  /*21a40*/  IMAD.MOV.U32 R12, RZ, RZ, R14 ;  /* 0x000000ffff0c7224 */ /* 0x000fe400078e000e */
[----:B------:R-:W-:-:S07]  /*21a50*/  IMAD.MOV.U32 R11, RZ, RZ, R13 ;  /* 0x000000ffff0b7224 */ /* 0x000fce00078e000d */
.L_x_10235:
[----:B------:R-:W-:Y:S05]  /*21a60*/  BSYNC.RECONVERGENT B1 ;  /* 0x0000000000017941 */ /* 0x000fea0003800200 */
.L_x_10233:
        /* <DEDUP_REMOVED lines=11> */
.L_x_10237:
[----:B------:R-:W-:Y:S02]  /*21b20*/  IMAD.MOV.U32 R7, RZ, RZ, R73 ;  /* 0x000000ffff077224 */ /* 0x000fe400078e0049 */
[----:B------:R-:W-:Y:S02]  /*21b30*/  IMAD.MOV.U32 R14, RZ, RZ, R16 ;  /* 0x000000ffff0e7224 */ /* 0x000fe400078e0010 */
[----:B------:R-:W-:Y:S02]  /*21b40*/  IMAD.MOV.U32 R6, RZ, RZ, R72 ;  /* 0x000000ffff067224 */ /* 0x000fe400078e0048 */
[----:B------:R-:W-:-:S07]  /*21b50*/  IMAD.MOV.U32 R13, RZ, RZ, R15 ;  /* 0x000000ffff0d7224 */ /* 0x000fce00078e000f */
.L_x_10238:
[----:B------:R-:W-:Y:S05]  /*21b60*/  BSYNC.RECONVERGENT B1 ;  /* 0x0000000000017941 */ /* 0x000fea0003800200 */
.L_x_10236:
        /* <DEDUP_REMOVED lines=11> */
.L_x_10240:
[----:B------:R-:W-:Y:S01]  /*21c20*/  IMAD.MOV.U32 R73, RZ, RZ, R7 ;  /* 0x000000ffff497224 */ /* 0x000fe200078e0007 */
[----:B------:R-:W-:Y:S01]  /*21c30*/  MOV R16, R18 ;  /* 0x0000001200107202 */ /* 0x000fe20000000f00 */
[----:B------:R-:W-:Y:S02]  /*21c40*/  IMAD.MOV.U32 R72, RZ, RZ, R6 ;  /* 0x000000ffff487224 */ /* 0x000fe400078e0006 */
[----:B------:R-:W-:-:S07]  /*21c50*/  IMAD.MOV.U32 R15, RZ, RZ, R17 ;  /* 0x000000ffff0f7224 */ /* 0x000fce00078e0011 */
.L_x_10241:
[----:B------:R-:W-:Y:S05]  /*21c60*/  BSYNC.RECONVERGENT B1 ;  /* 0x0000000000017941 */ /* 0x000fea0003800200 */
.L_x_10239:
        /* <DEDUP_REMOVED lines=11> */
.L_x_10243:
[----:B------:R-:W-:Y:S01]  /*21d20*/  IMAD.MOV.U32 R7, RZ, RZ, R73 ;  /* 0x000000ffff077224 */ /* 0x000fe200078e0049 */
[----:B------:R-:W-:Y:S01]  /*21d30*/  MOV R17, R19 ;  /* 0x0000001300117202 */ /* 0x000fe20000000f00 */
[----:B------:R-:W-:Y:S02]  /*21d40*/  IMAD.MOV.U32 R18, RZ, RZ, R20 ;  /* 0x000000ffff127224 */ /* 0x000fe400078e0014 */
[----:B------:R-:W-:-:S07]  /*21d50*/  IMAD.MOV.U32 R6, RZ, RZ, R72 ;  /* 0x000000ffff067224 */ /* 0x000fce00078e0048 */
.L_x_10244:
[----:B------:R-:W-:Y:S05]  /*21d60*/  BSYNC.RECONVERGENT B1 ;  /* 0x0000000000017941 */ /* 0x000fea0003800200 */
.L_x_10242:
        /* <DEDUP_REMOVED lines=11> */
.L_x_10246:
[----:B------:R-:W-:Y:S01]  /*21e20*/  MOV R73, R7 ;  /* 0x0000000700497202 */ /* 0x000fe20000000f00 */
[----:B------:R-:W-:Y:S02]  /*21e30*/  IMAD.MOV.U32 R20, RZ, RZ, R22 ;  /* 0x000000ffff147224 */ /* 0x000fe400078e0016 */
[----:B------:R-:W-:Y:S02]  /*21e40*/  IMAD.MOV.U32 R72, RZ, RZ, R6 ;  /* 0x000000ffff487224 */ /* 0x000fe400078e0006 */
[----:B------:R-:W-:-:S07]  /*21e50*/  IMAD.MOV.U32 R19, RZ, RZ, R21 ;  /* 0x000000ffff137224 */ /* 0x000fce00078e0015 */
.L_x_10247:
[----:B------:R-:W-:Y:S05]  /*21e60*/  BSYNC.RECONVERGENT B1 ;  /* 0x0000000000017941 */ /* 0x000fea0003800200 */
.L_x_10245:
        /* <DEDUP_REMOVED lines=11> */
.L_x_10249:
[----:B------:R-:W-:Y:S01]  /*21f20*/  IMAD.MOV.U32 R7, RZ, RZ, R73 ;  /* 0x000000ffff077224 */ /* 0x000fe200078e0049 */
[----:B------:R-:W-:Y:S01]  /*21f30*/  MOV R6, R72 ;  /* 0x0000004800067202 */ /* 0x000fe20000000f00 */
[----:B------:R-:W-:Y:S02]  /*21f40*/  IMAD.MOV.U32 R22, RZ, RZ, R24 ;  /* 0x000000ffff167224 */ /* 0x000fe400078e0018 */
[----:B------:R-:W-:-:S07]  /*21f50*/  IMAD.MOV.U32 R21, RZ, RZ, R23 ;  /* 0x000000ffff157224 */ /* 0x000fce00078e0017 */
.L_x_10250:
[----:B------:R-:W-:Y:S05]  /*21f60*/  BSYNC.RECONVERGENT B1 ;  /* 0x0000000000017941 */ /* 0x000fea0003800200 */
.L_x_10248:
        /* <DEDUP_REMOVED lines=11> */
.L_x_10252:
[----:B------:R-:W-:Y:S02]  /*22020*/  IMAD.MOV.U32 R73, RZ, RZ, R7 ;  /* 0x000000ffff497224 */ /* 0x000fe400078e0007 */
[----:B------:R-:W-:Y:S02]  /*22030*/  IMAD.MOV.U32 R24, RZ, RZ, R26 ;  /* 0x000000ffff187224 */ /* 0x000fe400078e001a */
[----:B------:R-:W-:Y:S02]  /*22040*/  IMAD.MOV.U32 R72, RZ, RZ, R6 ;  /* 0x000000ffff487224 */ /* 0x000fe400078e0006 */
[----:B------:R-:W-:-:S07]  /*22050*/  IMAD.MOV.U32 R23, RZ, RZ, R25 ;  /* 0x000000ffff177224 */ /* 0x000fce00078e0019 */
.L_x_10253:
[----:B------:R-:W-:Y:S05]  /*22060*/  BSYNC.RECONVERGENT B1 ;  /* 0x0000000000017941 */ /* 0x000fea0003800200 */
.L_x_10251:
        /* <DEDUP_REMOVED lines=11> */
.L_x_10255:
[----:B------:R-:W-:Y:S01]  /*22120*/  IMAD.MOV.U32 R7, RZ, RZ, R73 ;  /* 0x000000ffff077224 */ /* 0x000fe200078e0049 */
[----:B------:R-:W-:Y:S01]  /*22130*/  MOV R26, R28 ;  /* 0x0000001c001a7202 */ /* 0x000fe20000000f00 */
[----:B------:R-:W-:Y:S02]  /*22140*/  IMAD.MOV.U32 R6, RZ, RZ, R72 ;  /* 0x000000ffff067224 */ /* 0x000fe400078e0048 */
[----:B------:R-:W-:-:S07]  /*22150*/  IMAD.MOV.U32 R25, RZ, RZ, R27 ;  /* 0x000000ffff197224 */ /* 0x000fce00078e001b */
.L_x_10256:
[----:B------:R-:W-:Y:S05]  /*22160*/  BSYNC.RECONVERGENT B1 ;  /* 0x0000000000017941 */ /* 0x000fea0003800200 */
.L_x_10254:
        /* <DEDUP_REMOVED lines=11> */
.L_x_10258:
[----:B------:R-:W-:Y:S01]  /*22220*/  IMAD.MOV.U32 R73, RZ, RZ, R7 ;  /* 0x000000ffff497224 */ /* 0x000fe200078e0007 */
[----:B------:R-:W-:Y:S01]  /*22230*/  MOV R27, R29 ;  /* 0x0000001d001b7202 */ /* 0x000fe20000000f00 */
[----:B------:R-:W-:Y:S02]  /*22240*/  IMAD.MOV.U32 R28, RZ, RZ, R30 ;  /* 0x000000ffff1c7224 */ /* 0x000fe400078e001e */
[----:B------:R-:W-:-:S07]  /*22250*/  IMAD.MOV.U32 R72, RZ, RZ, R6 ;  /* 0x000000ffff487224 */ /* 0x000fce00078e0006 */
.L_x_10259:
[----:B------:R-:W-:Y:S05]  /*22260*/  BSYNC.RECONVERGENT B1 ;  /* 0x0000000000017941 */ /* 0x000fea0003800200 */
.L_x_10257:
        /* <DEDUP_REMOVED lines=11> */
.L_x_10261:
[----:B------:R-:W-:Y:S01]  /*22320*/  MOV R7, R73 ;  /* 0x0000004900077202 */ /* 0x000fe20000000f00 */
[----:B------:R-:W-:Y:S02]  /*22330*/  IMAD.MOV.U32 R30, RZ, RZ, R32 ;  /* 0x000000ffff1e7224 */ /* 0x000fe400078e0020 */
[----:B------:R-:W-:Y:S02]  /*22340*/  IMAD.MOV.U32 R6, RZ, RZ, R72 ;  /* 0x000000ffff067224 */ /* 0x000fe400078e0048 */
[----:B------:R-:W-:-:S07]  /*22350*/  IMAD.MOV.U32 R29, RZ, RZ, R31 ;  /* 0x000000ffff1d7224 */ /* 0x000fce00078e001f */
.L_x_10262:
[----:B------:R-:W-:Y:S05]  /*22360*/  BSYNC.RECONVERGENT B1 ;  /* 0x0000000000017941 */ /* 0x000fea0003800200 */
.L_x_10260:
        /* <DEDUP_REMOVED lines=11> */
.L_x_10264:
[----:B------:R-:W-:Y:S01]  /*22420*/  IMAD.MOV.U32 R73, RZ, RZ, R7 ;  /* 0x000000ffff497224 */ /* 0x000fe200078e0007 */
[----:B------:R-:W-:Y:S01]  /*22430*/  MOV R72, R6 ;  /* 0x0000000600487202 */ /* 0x000fe20000000f00 */
[----:B------:R-:W-:Y:S02]  /*22440*/  IMAD.MOV.U32 R32, RZ, RZ, R34 ;  /* 0x000000ffff207224 */ /* 0x000fe400078e0022 */
[----:B------:R-:W-:-:S07]  /*22450*/  IMAD.MOV.U32 R31, RZ, RZ, R33 ;  /* 0x000000ffff1f7224 */ /* 0x000fce00078e0021 */
.L_x_10265:
[----:B------:R-:W-:Y:S05]  /*22460*/  BSYNC.RECONVERGENT B1 ;  /* 0x0000000000017941 */ /* 0x000fea0003800200 */
.L_x_10263:
        /* <DEDUP_REMOVED lines=11> */
.L_x_10267:
[----:B------:R-:W-:Y:S02]  /*22520*/  IMAD.MOV.U32 R7, RZ, RZ, R73 ;  /* 0x000000ffff077224 */ /* 0x000fe400078e0049 */
[----:B------:R-:W-:Y:S02]  /*22530*/  IMAD.MOV.U32 R34, RZ, RZ, R36 ;  /* 0x000000ffff227224 */ /* 0x000fe400078e0024 */
[----:B------:R-:W-:Y:S02]  /*22540*/  IMAD.MOV.U32 R6, RZ, RZ, R72 ;  /* 0x000000ffff067224 */ /* 0x000fe400078e0048 */
[----:B------:R-:W-:-:S07]  /*22550*/  IMAD.MOV.U32 R33, RZ, RZ, R35 ;  /* 0x000000ffff217224 */ /* 0x000fce00078e0023 */
.L_x_10268:
[----:B------:R-:W-:Y:S05]  /*22560*/  BSYNC.RECONVERGENT B1 ;  /* 0x0000000000017941 */ /* 0x000fea0003800200 */
.L_x_10266:
        /* <DEDUP_REMOVED lines=11> */
.L_x_10270:
[----:B------:R-:W-:Y:S01]  /*22620*/  IMAD.MOV.U32 R73, RZ, RZ, R7 ;  /* 0x000000ffff497224 */ /* 0x000fe200078e0007 */
[----:B------:R-:W-:Y:S01]  /*22630*/  MOV R36, R38 ;  /* 0x0000002600247202 */ /* 0x000fe20000000f00 */
[----:B------:R-:W-:Y:S02]  /*22640*/  IMAD.MOV.U32 R72, RZ, RZ, R6 ;  /* 0x000000ffff487224 */ /* 0x000fe400078e0006 */
[----:B------:R-:W-:-:S07]  /*22650*/  IMAD.MOV.U32 R35, RZ, RZ, R37 ;  /* 0x000000ffff237224 */ /* 0x000fce00078e0025 */
.L_x_10271:
[----:B------:R-:W-:Y:S05]  /*22660*/  BSYNC.RECONVERGENT B1 ;  /* 0x0000000000017941 */ /* 0x000fea0003800200 */
.L_x_10269:
        /* <DEDUP_REMOVED lines=11> */
.L_x_10273:
[----:B------:R-:W-:Y:S01]  /*22720*/  IMAD.MOV.U32 R7, RZ, RZ, R73 ;  /* 0x000000ffff077224 */ /* 0x000fe200078e0049 */
[----:B------:R-:W-:Y:S01]  /*22730*/  MOV R37, R39 ;  /* 0x0000002700257202 */ /* 0x000fe20000000f00 */
[----:B------:R-:W-:Y:S02]  /*22740*/  IMAD.MOV.U32 R38, RZ, RZ, R40 ;  /* 0x000000ffff267224 */ /* 0x000fe400078e0028 */
[----:B------:R-:W-:-:S07]  /*22750*/  IMAD.MOV.U32 R6, RZ, RZ, R72 ;  /* 0x000000ffff067224 */ /* 0x000fce00078e0048 */
.L_x_10274:
[----:B------:R-:W-:Y:S05]  /*22760*/  BSYNC.RECONVERGENT B1 ;  /* 0x0000000000017941 */ /* 0x000fea0003800200 */
.L_x_10272:
        /* <DEDUP_REMOVED lines=11> */
.L_x_10276:
[----:B------:R-:W-:Y:S01]  /*22820*/  MOV R74, R7 ;  /* 0x00000007004a7202 */ /* 0x000fe20000000f00 */
[----:B------:R-:W-:Y:S02]  /*22830*/  IMAD.MOV.U32 R40, RZ, RZ, R42 ;  /* 0x000000ffff287224 */ /* 0x000fe400078e002a */
[----:B------:R-:W-:Y:S02]  /*22840*/  IMAD.MOV.U32 R75, RZ, RZ, R6 ;  /* 0x000000ffff4b7224 */ /* 0x000fe400078e0006 */
[----:B------:R-:W-:-:S07]  /*22850*/  IMAD.MOV.U32 R39, RZ, RZ, R41 ;  /* 0x000000ffff277224 */ /* 0x000fce00078e0029 */
.L_x_10277:
[----:B------:R-:W-:Y:S05]  /*22860*/  BSYNC.RECONVERGENT B1 ;  /* 0x0000000000017941 */ /* 0x000fea0003800200 */
.L_x_10275:
        /* <DEDUP_REMOVED lines=11> */
.L_x_10279:
[----:B------:R-:W-:Y:S01]  /*22920*/  IMAD.MOV.U32 R42, RZ, RZ, R5 ;  /* 0x000000ffff2a7224 */ /* 0x000fe200078e0005 */
[----:B------:R-:W-:Y:S01]  /*22930*/  MOV R72, R74 ;  /* 0x0000004a00487202 */ /* 0x000fe20000000f00 */
[----:B------:R-:W-:Y:S02]  /*22940*/  IMAD.MOV.U32 R41, RZ, RZ, R4 ;  /* 0x000000ffff297224 */ /* 0x000fe400078e0004 */
[----:B------:R-:W-:Y:S02]  /*22950*/  IMAD.MOV.U32 R5, RZ, RZ, R74 ;  /* 0x000000ffff057224 */ /* 0x000fe400078e004a */
[--C-:B------:R-:W-:Y:S02]  /*22960*/  IMAD.MOV.U32 R73, RZ, RZ, R75.reuse ;  /* 0x000000ffff497224 */ /* 0x100fe400078e004b */
[----:B------:R-:W-:-:S07]  /*22970*/  IMAD.MOV.U32 R4, RZ, RZ, R75 ;  /* 0x000000ffff047224 */ /* 0x000fce00078e004b */
.L_x_10280:
[----:B------:R-:W-:Y:S05]  /*22980*/  BSYNC.RECONVERGENT B1 ;  /* 0x0000000000017941 */ /* 0x000fea0003800200 */
.L_x_10278:
[----:B------:R-:W-:Y:S01]  /*22990*/  VIADD R2, R2, 0x4 ;  /* 0x0000000402027836 */ /* 0x000fe20000000000 */
[----:B------:R-:W-:Y:S06]  /*229a0*/  @P2 BRA `(.L_x_10281) ;  /* 0xffffffe0000c2947 */ /* 0x000fec000383ffff */
.L_x_10187:
[----:B------:R-:W-:Y:S05]  /*229b0*/  BSYNC.RECONVERGENT B0 ;  /* 0x0000000000007941 */ /* 0x000fea0003800200 */
.L_x_10186:
        /* <DEDUP_REMOVED lines=99> */
[----:B--2---:R-:W-:Y:S01]  /*22ff0*/  MOV R5, R72 ;  /* 0x0000004800057202 */ /* 0x004fe20000000f00 */
[----:B------:R-:W-:Y:S02]  /*23000*/  IMAD.MOV.U32 R4, RZ, RZ, R73 ;  /* 0x000000ffff047224 */ /* 0x000fe400078e0049 */
[----:B------:R-:W-:Y:S02]  /*23010*/  IMAD.MOV.U32 R3, RZ, RZ, RZ ;  /* 0x000000ffff037224 */ /* 0x000fe400078e00ff */
[----:B------:R-:W-:-:S07]  /*23020*/  IMAD.MOV.U32 R2, RZ, RZ, R9 ;  /* 0x000000ffff027224 */ /* 0x000fce00078e0009 */
.L_x_10377:
        /* <DEDUP_REMOVED lines=20> */
.L_x_10285:
[----:B------:R-:W-:Y:S01]  /*23170*/  IMAD.MOV.U32 R7, RZ, RZ, R70 ;  /* 0x000000ffff077224 */ /* 0x000fe200078e0046 */
[----:B------:R-:W-:Y:S01]  /*23180*/  MOV R6, R71 ;  /* 0x0000004700067202 */ /* 0x000fe20000000f00 */
[----:B------:R-:W-:Y:S02]  /*23190*/  IMAD.MOV.U32 R70, RZ, RZ, R68 ;  /* 0x000000ffff467224 */ /* 0x000fe400078e0044 */
[----:B------:R-:W-:-:S07]  /*231a0*/  IMAD.MOV.U32 R71, RZ, RZ, R69 ;  /* 0x000000ffff477224 */ /* 0x000fce00078e0045 */
.L_x_10286:
[----:B------:R-:W-:Y:S05]  /*231b0*/  BSYNC.RECONVERGENT B1 ;  /* 0x0000000000017941 */ /* 0x000fea0003800200 */
.L_x_10284:
        /* <DEDUP_REMOVED lines=11> */
.L_x_10288:
[----:B------:R-:W-:Y:S01]  /*23270*/  IMAD.MOV.U32 R73, RZ, RZ, R7 ;  /* 0x000000ffff497224 */ /* 0x000fe200078e0007 */
[----:B------:R-:W-:Y:S01]  /*23280*/  MOV R69, R67 ;  /* 0x0000004300457202 */ /* 0x000fe20000000f00 */
[----:B------:R-:W-:Y:S02]  /*23290*/  IMAD.MOV.U32 R68, RZ, RZ, R66 ;  /* 0x000000ffff447224 */ /* 0x000fe400078e0042 */
[----:B------:R-:W-:-:S07]  /*232a0*/  IMAD.MOV.U32 R72, RZ, RZ, R6 ;  /* 0x000000ffff487224 */ /* 0x000fce00078e0006 */
.L_x_10289:
[----:B------:R-:W-:Y:S05]  /*232b0*/  BSYNC.RECONVERGENT B1 ;  /* 0x0000000000017941 */ /* 0x000fea0003800200 */
.L_x_10287:
        /* <DEDUP_REMOVED lines=11> */
.L_x_10291:
[----:B------:R-:W-:Y:S01]  /*23370*/  MOV R7, R73 ;  /* 0x0000004900077202 */ /* 0x000fe20000000f00 */
[----:B------:R-:W-:Y:S02]  /*23380*/  IMAD.MOV.U32 R66, RZ, RZ, R64 ;  /* 0x000000ffff427224 */ /* 0x000fe400078e0040 */
[----:B------:R-:W-:Y:S02]  /*23390*/  IMAD.MOV.U32 R6, RZ, RZ, R72 ;  /* 0x000000ffff067224 */ /* 0x000fe400078e0048 */
[----:B------:R-:W-:-:S07]  /*233a0*/  IMAD.MOV.U32 R67, RZ, RZ, R65 ;  /* 0x000000ffff437224 */ /* 0x000fce00078e0041 */
.L_x_10292:
[----:B------:R-:W-:Y:S05]  /*233b0*/  BSYNC.RECONVERGENT B1 ;  /* 0x0000000000017941 */ /* 0x000fea0003800200 */
.L_x_10290:
        /* <DEDUP_REMOVED lines=11> */
.L_x_10294:
[----:B------:R-:W-:Y:S01]  /*23470*/  IMAD.MOV.U32 R73, RZ, RZ, R7 ;  /* 0x000000ffff497224 */ /* 0x000fe200078e0007 */
[----:B------:R-:W-:Y:S01]  /*23480*/  MOV R72, R6 ;  /* 0x0000000600487202 */ /* 0x000fe20000000f00 */
[----:B------:R-:W-:Y:S02]  /*23490*/  IMAD.MOV.U32 R64, RZ, RZ, R62 ;  /* 0x000000ffff407224 */ /* 0x000fe400078e003e */
[----:B------:R-:W-:-:S07]  /*234a0*/  IMAD.MOV.U32 R65, RZ, RZ, R63 ;  /* 0x000000ffff417224 */ /* 0x000fce00078e003f */
.L_x_10295:
[----:B------:R-:W-:Y:S05]  /*234b0*/  BSYNC.RECONVERGENT B1 ;  /* 0x0000000000017941 */ /* 0x000fea0003800200 */
.L_x_10293:
        /* <DEDUP_REMOVED lines=11> */
.L_x_10297:
[----:B------:R-:W-:Y:S02]  /*23570*/  IMAD.MOV.U32 R7, RZ, RZ, R73 ;  /* 0x000000ffff077224 */ /* 0x000fe400078e0049 */
[----:B------:R-:W-:Y:S02]  /*23580*/  IMAD.MOV.U32 R62, RZ, RZ, R60 ;  /* 0x000000ffff3e7224 */ /* 0x000fe400078e003c */
[----:B------:R-:W-:Y:S02]  /*23590*/  IMAD.MOV.U32 R6, RZ, RZ, R72 ;  /* 0x000000ffff067224 */ /* 0x000fe400078e0048 */
[----:B------:R-:W-:-:S07]  /*235a0*/  IMAD.MOV.U32 R63, RZ, RZ, R61 ;  /* 0x000000ffff3f7224 */ /* 0x000fce00078e003d */
.L_x_10298:
[----:B------:R-:W-:Y:S05]  /*235b0*/  BSYNC.RECONVERGENT B1 ;  /* 0x0000000000017941 */ /* 0x000fea0003800200 */
.L_x_10296:
        /* <DEDUP_REMOVED lines=11> */
.L_x_10300:
[----:B------:R-:W-:Y:S01]  /*23670*/  IMAD.MOV.U32 R73, RZ, RZ, R7 ;  /* 0x000000ffff497224 */ /* 0x000fe200078e0007 */
[----:B------:R-:W-:Y:S01]  /*23680*/  MOV R60, R58 ;  /* 0x0000003a003c7202 */ /* 0x000fe20000000f00 */
[----:B------:R-:W-:Y:S02]  /*23690*/  IMAD.MOV.U32 R72, RZ, RZ, R6 ;  /* 0x000000ffff487224 */ /* 0x000fe400078e0006 */
[----:B------:R-:W-:-:S07]  /*236a0*/  IMAD.MOV.U32 R61, RZ, RZ, R59 ;  /* 0x000000ffff3d7224 */ /* 0x000fce00078e003b */
.L_x_10301:
[----:B------:R-:W-:Y:S05]  /*236b0*/  BSYNC.RECONVERGENT B1 ;  /* 0x0000000000017941 */ /* 0x000fea0003800200 */
.L_x_10299:
        /* <DEDUP_REMOVED lines=11> */
.L_x_10303:
[----:B------:R-:W-:Y:S01]  /*23770*/  IMAD.MOV.U32 R7, RZ, RZ, R73 ;  /* 0x000000ffff077224 */ /* 0x000fe200078e0049 */
[----:B------:R-:W-:Y:S01]  /*23780*/  MOV R59, R57 ;  /* 0x00000039003b7202 */ /* 0x000fe20000000f00 */
[----:B------:R-:W-:Y:S02]  /*23790*/  IMAD.MOV.U32 R58, RZ, RZ, R56 ;  /* 0x000000ffff3a7224 */ /* 0x000fe400078e0038 */
[----:B------:R-:W-:-:S07]  /*237a0*/  IMAD.MOV.U32 R6, RZ, RZ, R72 ;  /* 0x000000ffff067224 */ /* 0x000fce00078e0048 */
.L_x_10304:
[----:B------:R-:W-:Y:S05]  /*237b0*/  BSYNC.RECONVERGENT B1 ;  /* 0x0000000000017941 */ /* 0x000fea0003800200 */
.L_x_10302:
        /* <DEDUP_REMOVED lines=11> */
.L_x_10306:
[----:B------:R-:W-:Y:S01]  /*23870*/  MOV R73, R7 ;  /* 0x0000000700497202 */ /* 0x000fe20000000f00 */
[----:B------:R-:W-:Y:S02]  /*23880*/  IMAD.MOV.U32 R56, RZ, RZ, R54 ;  /* 0x000000ffff387224 */ /* 0x000fe400078e0036 */
[----:B------:R-:W-:Y:S02]  /*23890*/  IMAD.MOV.U32 R72, RZ, RZ, R6 ;  /* 0x000000ffff487224 */ /* 0x000fe400078e0006 */
[----:B------:R-:W-:-:S07]  /*238a0*/  IMAD.MOV.U32 R57, RZ, RZ, R55 ;  /* 0x000000ffff397224 */ /* 0x000fce00078e0037 */
.L_x_10307:
[----:B------:R-:W-:Y:S05]  /*238b0*/  BSYNC.RECONVERGENT B1 ;  /* 0x0000000000017941 */ /* 0x000fea0003800200 */
.L_x_10305:
        /* <DEDUP_REMOVED lines=11> */
.L_x_10309:
[----:B------:R-:W-:Y:S01]  /*23970*/  IMAD.MOV.U32 R7, RZ, RZ, R73 ;  /* 0x000000ffff077224 */ /* 0x000fe200078e0049 */
[----:B------:R-:W-:Y:S01]  /*23980*/  MOV R6, R72 ;  /* 0x0000004800067202 */ /* 0x000fe20000000f00 */
[----:B------:R-:W-:Y:S02]  /*23990*/  IMAD.MOV.U32 R54, RZ, RZ, R52 ;  /* 0x000000ffff367224 */ /* 0x000fe400078e0034 */
[----:B------:R-:W-:-:S07]  /*239a0*/  IMAD.MOV.U32 R55, RZ, RZ, R53 ;  /* 0x000000ffff377224 */ /* 0x000fce00078e0035 */
.L_x_10310:
[----:B------:R-:W-:Y:S05]  /*239b0*/  BSYNC.RECONVERGENT B1 ;  /* 0x0000000000017941 */ /* 0x000fea0003800200 */
.L_x_10308:
        /* <DEDUP_REMOVED lines=11> */
.L_x_10312:
[----:B------:R-:W-:Y:S02]  /*23a70*/  IMAD.MOV.U32 R73, RZ, RZ, R7 ;  /* 0x000000ffff497224 */ /* 0x000fe400078e0007 */
[----:B------:R-:W-:Y:S02]  /*23a80*/  IMAD.MOV.U32 R52, RZ, RZ, R50 ;  /* 0x000000ffff347224 */ /* 0x000fe400078e0032 */
[----:B------:R-:W-:Y:S02]  /*23a90*/  IMAD.MOV.U32 R72, RZ, RZ, R6 ;  /* 0x000000ffff487224 */ /* 0x000fe400078e0006 */
[----:B------:R-:W-:-:S07]  /*23aa0*/  IMAD.MOV.U32 R53, RZ, RZ, R51 ;  /* 0x000000ffff357224 */ /* 0x000fce00078e0033 */
.L_x_10313:
[----:B------:R-:W-:Y:S05]  /*23ab0*/  BSYNC.RECONVERGENT B1 ;  /* 0x0000000000017941 */ /* 0x000fea0003800200 */
.L_x_10311:
        /* <DEDUP_REMOVED lines=11> */
.L_x_10315:
[----:B------:R-:W-:Y:S01]  /*23b70*/  IMAD.MOV.U32 R7, RZ, RZ, R73 ;  /* 0x000000ffff077224 */ /* 0x000fe200078e0049 */
[----:B------:R-:W-:Y:S01]  /*23b80*/  MOV R50, R48 ;  /* 0x0000003000327202 */ /* 0x000fe20000000f00 */
[----:B------:R-:W-:Y:S02]  /*23b90*/  IMAD.MOV.U32 R6, RZ, RZ, R72 ;  /* 0x000000ffff067224 */ /* 0x000fe400078e0048 */
[----:B------:R-:W-:-:S07]  /*23ba0*/  IMAD.MOV.U32 R51, RZ, RZ, R49 ;  /* 0x000000ffff337224 */ /* 0x000fce00078e0031 */
.L_x_10316:
[----:B------:R-:W-:Y:S05]  /*23bb0*/  BSYNC.RECONVERGENT B1 ;  /* 0x0000000000017941 */ /* 0x000fea0003800200 */
.L_x_10314:
        /* <DEDUP_REMOVED lines=11> */
.L_x_10318:
[----:B------:R-:W-:Y:S01]  /*23c70*/  IMAD.MOV.U32 R73, RZ, RZ, R7 ;  /* 0x000000ffff497224 */ /* 0x000fe200078e0007 */
[----:B------:R-:W-:Y:S01]  /*23c80*/  MOV R49, R47 ;  /* 0x0000002f00317202 */ /* 0x000fe20000000f00 */
[----:B------:R-:W-:Y:S02]  /*23c90*/  IMAD.MOV.U32 R48, RZ, RZ, R46 ;  /* 0x000000ffff307224 */ /* 0x000fe400078e002e */
[----:B------:R-:W-:-:S07]  /*23ca0*/  IMAD.MOV.U32 R72, RZ, RZ, R6 ;  /* 0x000000ffff487224 */ /* 0x000fce00078e0006 */
.L_x_10319:
[----:B------:R-:W-:Y:S05]  /*23cb0*/  BSYNC.RECONVERGENT B1 ;  /* 0x0000000000017941 */ /* 0x000fea0003800200 */
.L_x_10317:
        /* <DEDUP_REMOVED lines=11> */
.L_x_10321:
[----:B------:R-:W-:Y:S01]  /*23d70*/  MOV R7, R73 ;  /* 0x0000004900077202 */ /* 0x000fe20000000f00 */
[----:B------:R-:W-:Y:S02]  /*23d80*/  IMAD.MOV.U32 R46, RZ, RZ, R44 ;  /* 0x000000ffff2e7224 */ /* 0x000fe400078e002c */
[----:B------:R-:W-:Y:S02]  /*23d90*/  IMAD.MOV.U32 R6, RZ, RZ, R72 ;  /* 0x000000ffff067224 */ /* 0x000fe400078e0048 */
[----:B------:R-:W-:-:S07]  /*23da0*/  IMAD.MOV.U32 R47, RZ, RZ, R45 ;  /* 0x000000ffff2f7224 */ /* 0x000fce00078e002d */
.L_x_10322:
[----:B------:R-:W-:Y:S05]  /*23db0*/  BSYNC.RECONVERGENT B1 ;  /* 0x0000000000017941 */ /* 0x000fea0003800200 */
.L_x_10320:
        /* <DEDUP_REMOVED lines=11> */
.L_x_10324:
[----:B------:R-:W-:Y:S01]  /*23e70*/  IMAD.MOV.U32 R73, RZ, RZ, R7 ;  /* 0x000000ffff497224 */ /* 0x000fe200078e0007 */
[----:B------:R-:W-:Y:S01]  /*23e80*/  MOV R72, R6 ;  /* 0x0000000600487202 */ /* 0x000fe20000000f00 */
[----:B------:R-:W-:Y:S02]  /*23e90*/  IMAD.MOV.U32 R44, RZ, RZ, R10 ;  /* 0x000000ffff2c7224 */ /* 0x000fe400078e000a */
[----:B------:R-:W-:-:S07]  /*23ea0*/  IMAD.MOV.U32 R45, RZ, RZ, R43 ;  /* 0x000000ffff2d7224 */ /* 0x000fce00078e002b */
.L_x_10325:
[----:B------:R-:W-:Y:S05]  /*23eb0*/  BSYNC.RECONVERGENT B1 ;  /* 0x0000000000017941 */ /* 0x000fea0003800200 */
.L_x_10323:
        /* <DEDUP_REMOVED lines=11> */
.L_x_10327:
[----:B------:R-:W-:Y:S02]  /*23f70*/  IMAD.MOV.U32 R7, RZ, RZ, R73 ;  /* 0x000000ffff077224 */ /* 0x000fe400078e0049 */
[----:B------:R-:W-:Y:S02]  /*23f80*/  IMAD.MOV.U32 R10, RZ, RZ, R12 ;  /* 0x000000ffff0a7224 */ /* 0x000fe400078e000c */
[----:B------:R-:W-:Y:S02]  /*23f90*/  IMAD.MOV.U32 R6, RZ, RZ, R72 ;  /* 0x000000ffff067224 */ /* 0x000fe400078e0048 */
[----:B------:R-:W-:-:S07]  /*23fa0*/  IMAD.MOV.U32 R43, RZ, RZ, R11 ;  /* 0x000000ffff2b7224 */ /* 0x000fce00078e000b */
.L_x_10328:
[----:B------:R-:W-:Y:S05]  /*23fb0*/  BSYNC.RECONVERGENT B1 ;  /* 0x0000000000017941 */ /* 0x000fea0003800200 */
.L_x_10326:
        /* <DEDUP_REMOVED lines=11> */
.L_x_10330:
[----:B------:R-:W-:Y:S01]  /*24070*/  IMAD.MOV.U32 R73, RZ, RZ, R7 ;  /* 0x000000ffff497224 */ /* 0x000fe200078e0007 */
[----:B------:R-:W-:Y:S01]  /*24080*/  MOV R12, R14 ;  /* 0x0000000e000c7202 */ /* 0x000fe20000000f00 */
[----:B------:R-:W-:Y:S02]  /*24090*/  IMAD.MOV.U32 R72, RZ, RZ, R6 ;  /* 0x000000ffff487224 */ /* 0x000fe400078e0006 */
[----:B------:R-:W-:-:S07]  /*240a0*/  IMAD.MOV.U32 R11, RZ, RZ, R13 ;  /* 0x000000ffff0b7224 */ /* 0x000fce00078e000d */
.L_x_10331:
[----:B------:R-:W-:Y:S05]  /*240b0*/  BSYNC.RECONVERGENT B1 ;  /* 0x0000000000017941 */ /* 0x000fea0003800200 */
.L_x_10329:
        /* <DEDUP_REMOVED lines=11> */
.L_x_10333:
[----:B------:R-:W-:Y:S01]  /*24170*/  IMAD.MOV.U32 R7, RZ, RZ, R73 ;  /* 0x000000ffff077224 */ /* 0x000fe200078e0049 */
[----:B------:R-:W-:Y:S01]  /*24180*/  MOV R13, R15 ;  /* 0x0000000f000d7202 */ /* 0x000fe20000000f00 */
[----:B------:R-:W-:Y:S02]  /*24190*/  IMAD.MOV.U32 R14, RZ, RZ, R16 ;  /* 0x000000ffff0e7224 */ /* 0x000fe400078e0010 */
[----:B------:R-:W-:-:S07]  /*241a0*/  IMAD.MOV.U32 R6, RZ, RZ, R72 ;  /* 0x000000ffff067224 */ /* 0x000fce00078e0048 */
.L_x_10334:
[----:B------:R-:W-:Y:S05]  /*241b0*/  BSYNC.RECONVERGENT B1 ;  /* 0x0000000000017941 */ /* 0x000fea0003800200 */
.L_x_10332:
        /* <DEDUP_REMOVED lines=11> */
.L_x_10336:
[----:B------:R-:W-:Y:S01]  /*24270*/  MOV R73, R7 ;  /* 0x0000000700497202 */ /* 0x000fe20000000f00 */
[----:B------:R-:W-:Y:S02]  /*24280*/  IMAD.MOV.U32 R16, RZ, RZ, R18 ;  /* 0x000000ffff107224 */ /* 0x000fe400078e0012 */
[----:B------:R-:W-:Y:S02]  /*24290*/  IMAD.MOV.U32 R72, RZ, RZ, R6 ;  /* 0x000000ffff487224 */ /* 0x000fe400078e0006 */
[----:B------:R-:W-:-:S07]  /*242a0*/  IMAD.MOV.U32 R15, RZ, RZ, R17 ;  /* 0x000000ffff0f7224 */ /* 0x000fce00078e0011 */
.L_x_10337:
[----:B------:R-:W-:Y:S05]  /*242b0*/  BSYNC.RECONVERGENT B1 ;  /* 0x0000000000017941 */ /* 0x000fea0003800200 */
.L_x_10335:
        /* <DEDUP_REMOVED lines=11> */
.L_x_10339:
[----:B------:R-:W-:Y:S01]  /*24370*/  IMAD.MOV.U32 R7, RZ, RZ, R73 ;  /* 0x000000ffff077224 */ /* 0x000fe200078e0049 */
[----:B------:R-:W-:Y:S01]  /*24380*/  MOV R6, R72 ;  /* 0x0000004800067202 */ /* 0x000fe20000000f00 */
[----:B------:R-:W-:Y:S02]  /*24390*/  IMAD.MOV.U32 R18, RZ, RZ, R20 ;  /* 0x000000ffff127224 */ /* 0x000fe400078e0014 */
[----:B------:R-:W-:-:S07]  /*243a0*/  IMAD.MOV.U32 R17, RZ, RZ, R19 ;  /* 0x000000ffff117224 */ /* 0x000fce00078e0013 */
.L_x_10340:
[----:B------:R-:W-:Y:S05]  /*243b0*/  BSYNC.RECONVERGENT B1 ;  /* 0x0000000000017941 */ /* 0x000fea0003800200 */
.L_x_10338:
        /* <DEDUP_REMOVED lines=11> */
.L_x_10342:
[----:B------:R-:W-:Y:S02]  /*24470*/  IMAD.MOV.U32 R73, RZ, RZ, R7 ;  /* 0x000000ffff497224 */ /* 0x000fe400078e0007 */
[----:B------:R-:W-:Y:S02]  /*24480*/  IMAD.MOV.U32 R20, RZ, RZ, R22 ;  /* 0x000000ffff147224 */ /* 0x000fe400078e0016 */
[----:B------:R-:W-:Y:S02]  /*24490*/  IMAD.MOV.U32 R72, RZ, RZ, R6 ;  /* 0x000000ffff487224 */ /* 0x000fe400078e0006 */
[----:B------:R-:W-:-:S07]  /*244a0*/  IMAD.MOV.U32 R19, RZ, RZ, R21 ;  /* 0x000000ffff137224 */ /* 0x000fce00078e0015 */
.L_x_10343:
[----:B------:R-:W-:Y:S05]  /*244b0*/  BSYNC.RECONVERGENT B1 ;  /* 0x0000000000017941 */ /* 0x000fea0003800200 */
.L_x_10341:
        /* <DEDUP_REMOVED lines=11> */
.L_x_10345:
[----:B------:R-:W-:Y:S01]  /*24570*/  IMAD.MOV.U32 R7, RZ, RZ, R73 ;  /* 0x000000ffff077224 */ /* 0x000fe200078e0049 */
[----:B------:R-:W-:Y:S01]  /*24580*/  MOV R22, R24 ;  /* 0x0000001800167202 */ /* 0x000fe20000000f00 */
[----:B------:R-:W-:Y:S02]  /*24590*/  IMAD.MOV.U32 R6, RZ, RZ, R72 ;  /* 0x000000ffff067224 */ /* 0x000fe400078e0048 */
[----:B------:R-:W-:-:S07]  /*245a0*/  IMAD.MOV.U32 R21, RZ, RZ, R23 ;  /* 0x000000ffff157224 */ /* 0x000fce00078e0017 */
.L_x_10346:
[----:B------:R-:W-:Y:S05]  /*245b0*/  BSYNC.RECONVERGENT B1 ;  /* 0x0000000000017941 */ /* 0x000fea0003800200 */
.L_x_10344:
        /* <DEDUP_REMOVED lines=11> */
.L_x_10348:
[----:B------:R-:W-:Y:S01]  /*24670*/  IMAD.MOV.U32 R73, RZ, RZ, R7 ;  /* 0x000000ffff497224 */ /* 0x000fe200078e0007 */
[----:B------:R-:W-:Y:S01]  /*24680*/  MOV R23, R25 ;  /* 0x0000001900177202 */ /* 0x000fe20000000f00 */
[----:B------:R-:W-:Y:S02]  /*24690*/  IMAD.MOV.U32 R24, RZ, RZ, R26 ;  /* 0x000000ffff187224 */ /* 0x000fe400078e001a */
[----:B------:R-:W-:-:S07]  /*246a0*/  IMAD.MOV.U32 R72, RZ, RZ, R6 ;  /* 0x000000ffff487224 */ /* 0x000fce00078e0006 */
.L_x_10349:
[----:B------:R-:W-:Y:S05]  /*246b0*/  BSYNC.RECONVERGENT B1 ;  /* 0x0000000000017941 */ /* 0x000fea0003800200 */
.L_x_10347:
        /* <DEDUP_REMOVED lines=11> */
.L_x_10351:
[----:B------:R-:W-:Y:S01]  /*24770*/  MOV R7, R73 ;  /* 0x0000004900077202 */ /* 0x000fe20000000f00 */
[----:B------:R-:W-:Y:S02]  /*24780*/  IMAD.MOV.U32 R26, RZ, RZ, R28 ;  /* 0x000000ffff1a7224 */ /* 0x000fe400078e001c */
[----:B------:R-:W-:Y:S02]  /*24790*/  IMAD.MOV.U32 R6, RZ, RZ, R72 ;  /* 0x000000ffff067224 */ /* 0x000fe400078e0048 */
[----:B------:R-:W-:-:S07]  /*247a0*/  IMAD.MOV.U32 R25, RZ, RZ, R27 ;  /* 0x000000ffff197224 */ /* 0x000fce00078e001b */
.L_x_10352:
[----:B------:R-:W-:Y:S05]  /*247b0*/  BSYNC.RECONVERGENT B1 ;  /* 0x0000000000017941 */ /* 0x000fea0003800200 */
.L_x_10350:
        /* <DEDUP_REMOVED lines=11> */
.L_x_10354:
[----:B------:R-:W-:Y:S01]  /*24870*/  IMAD.MOV.U32 R73, RZ, RZ, R7 ;  /* 0x000000ffff497224 */ /* 0x000fe200078e0007 */
[----:B------:R-:W-:Y:S01]  /*24880*/  MOV R72, R6 ;  /* 0x0000000600487202 */ /* 0x000fe20000000f00 */
[----:B------:R-:W-:Y:S02]  /*24890*/  IMAD.MOV.U32 R28, RZ, RZ, R30 ;  /* 0x000000ffff1c7224 */ /* 0x000fe400078e001e */
[----:B------:R-:W-:-:S07]  /*248a0*/  IMAD.MOV.U32 R27, RZ, RZ, R29 ;  /* 0x000000ffff1b7224 */ /* 0x000fce00078e001d */
.L_x_10355:
[----:B------:R-:W-:Y:S05]  /*248b0*/  BSYNC.RECONVERGENT B1 ;  /* 0x0000000000017941 */ /* 0x000fea0003800200 */
.L_x_10353:
        /* <DEDUP_REMOVED lines=11> */
.L_x_10357:
[----:B------:R-:W-:Y:S02]  /*24970*/  IMAD.MOV.U32 R7, RZ, RZ, R73 ;  /* 0x000000ffff077224 */ /* 0x000fe400078e0049 */
[----:B------:R-:W-:Y:S02]  /*24980*/  IMAD.MOV.U32 R30, RZ, RZ, R32 ;  /* 0x000000ffff1e7224 */ /* 0x000fe400078e0020 */
[----:B------:R-:W-:Y:S02]  /*24990*/  IMAD.MOV.U32 R6, RZ, RZ, R72 ;  /* 0x000000ffff067224 */ /* 0x000fe400078e0048 */
[----:B------:R-:W-:-:S07]  /*249a0*/  IMAD.MOV.U32 R29, RZ, RZ, R31 ;  /* 0x000000ffff1d7224 */ /* 0x000fce00078e001f */
.L_x_10358:
[----:B------:R-:W-:Y:S05]  /*249b0*/  BSYNC.RECONVERGENT B1 ;  /* 0x0000000000017941 */ /* 0x000fea0003800200 */
.L_x_10356:
        /* <DEDUP_REMOVED lines=11> */
.L_x_10360:
[----:B------:R-:W-:Y:S01]  /*24a70*/  IMAD.MOV.U32 R73, RZ, RZ, R7 ;  /* 0x000000ffff497224 */ /* 0x000fe200078e0007 */
[----:B------:R-:W-:Y:S01]  /*24a80*/  MOV R32, R34 ;  /* 0x0000002200207202 */ /* 0x000fe20000000f00 */
[----:B------:R-:W-:Y:S02]  /*24a90*/  IMAD.MOV.U32 R72, RZ, RZ, R6 ;  /* 0x000000ffff487224 */ /* 0x000fe400078e0006 */
[----:B------:R-:W-:-:S07]  /*24aa0*/  IMAD.MOV.U32 R31, RZ, RZ, R33 ;  /* 0x000000ffff1f7224 */ /* 0x000fce00078e0021 */
.L_x_10361:
[----:B------:R-:W-:Y:S05]  /*24ab0*/  BSYNC.RECONVERGENT B1 ;  /* 0x0000000000017941 */ /* 0x000fea0003800200 */
.L_x_10359:
        /* <DEDUP_REMOVED lines=11> */
.L_x_10363:
[----:B------:R-:W-:Y:S01]  /*24b70*/  IMAD.MOV.U32 R7, RZ, RZ, R73 ;  /* 0x000000ffff077224 */ /* 0x000fe200078e0049 */
[----:B------:R-:W-:Y:S01]  /*24b80*/  MOV R33, R35 ;  /* 0x0000002300217202 */ /* 0x000fe20000000f00 */
[----:B------:R-:W-:Y:S02]  /*24b90*/  IMAD.MOV.U32 R34, RZ, RZ, R36 ;  /* 0x000000ffff227224 */ /* 0x000fe400078e0024 */
[----:B------:R-:W-:-:S07]  /*24ba0*/  IMAD.MOV.U32 R6, RZ, RZ, R72 ;  /* 0x000000ffff067224 */ /* 0x000fce00078e0048 */
.L_x_10364:
[----:B------:R-:W-:Y:S05]  /*24bb0*/  BSYNC.RECONVERGENT B1 ;  /* 0x0000000000017941 */ /* 0x000fea0003800200 */
.L_x_10362:
        /* <DEDUP_REMOVED lines=11> */
.L_x_10366:
[----:B------:R-:W-:Y:S01]  /*24c70*/  MOV R73, R7 ;  /* 0x0000000700497202 */ /* 0x000fe20000000f00 */
[----:B------:R-:W-:Y:S02]  /*24c80*/  IMAD.MOV.U32 R36, RZ, RZ, R38 ;  /* 0x000000ffff247224 */ /* 0x000fe400078e0026 */
[----:B------:R-:W-:Y:S02]  /*24c90*/  IMAD.MOV.U32 R72, RZ, RZ, R6 ;  /* 0x000000ffff487224 */ /* 0x000fe400078e0006 */
[----:B------:R-:W-:-:S07]  /*24ca0*/  IMAD.MOV.U32 R35, RZ, RZ, R37 ;  /* 0x000000ffff237224 */ /* 0x000fce00078e0025 */
.L_x_10367:
[----:B------:R-:W-:Y:S05]  /*24cb0*/  BSYNC.RECONVERGENT B1 ;  /* 0x0000000000017941 */ /* 0x000fea0003800200 */
.L_x_10365:
        /* <DEDUP_REMOVED lines=11> */
.L_x_10369:
[----:B------:R-:W-:Y:S01]  /*24d70*/  IMAD.MOV.U32 R7, RZ, RZ, R73 ;  /* 0x000000ffff077224 */ /* 0x000fe200078e0049 */
[----:B------:R-:W-:Y:S01]  /*24d80*/  MOV R6, R72 ;  /* 0x0000004800067202 */ /* 0x000fe20000000f00 */
[----:B------:R-:W-:Y:S02]  /*24d90*/  IMAD.MOV.U32 R38, RZ, RZ, R40 ;  /* 0x000000ffff267224 */ /* 0x000fe400078e0028 */
[----:B------:R-:W-:-:S07]  /*24da0*/  IMAD.MOV.U32 R37, RZ, RZ, R39 ;  /* 0x000000ffff257224 */ /* 0x000fce00078e0027 */
.L_x_10370:
[----:B------:R-:W-:Y:S05]  /*24db0*/  BSYNC.RECONVERGENT B1 ;  /* 0x0000000000017941 */ /* 0x000fea0003800200 */
.L_x_10368:
        /* <DEDUP_REMOVED lines=11> */
.L_x_10372:
[----:B------:R-:W-:Y:S02]  /*24e70*/  IMAD.MOV.U32 R74, RZ, RZ, R7 ;  /* 0x000000ffff4a7224 */ /* 0x000fe400078e0007 */
[----:B------:R-:W-:Y:S02]  /*24e80*/  IMAD.MOV.U32 R40, RZ, RZ, R42 ;  /* 0x000000ffff287224 */ /* 0x000fe400078e002a */
[----:B------:R-:W-:Y:S02]  /*24e90*/  IMAD.MOV.U32 R75, RZ, RZ, R6 ;  /* 0x000000ffff4b7224 */ /* 0x000fe400078e0006 */
[----:B------:R-:W-:-:S07]  /*24ea0*/  IMAD.MOV.U32 R39, RZ, RZ, R41 ;  /* 0x000000ffff277224 */ /* 0x000fce00078e0029 */
.L_x_10373:
[----:B------:R-:W-:Y:S05]  /*24eb0*/  BSYNC.RECONVERGENT B1 ;  /* 0x0000000000017941 */ /* 0x000fea0003800200 */
.L_x_10371:
        /* <DEDUP_REMOVED lines=11> */
.L_x_10375:
[----:B------:R-:W-:Y:S01]  /*24f70*/  IMAD.MOV.U32 R42, RZ, RZ, R5 ;  /* 0x000000ffff2a7224 */ /* 0x000fe200078e0005 */
[----:B------:R-:W-:Y:S01]  /*24f80*/  MOV R41, R4 ;  /* 0x0000000400297202 */ /* 0x000fe20000000f00 */
[--C-:B------:R-:W-:Y:S02]  /*24f90*/  IMAD.MOV.U32 R72, RZ, RZ, R74.reuse ;  /* 0x000000ffff487224 */ /* 0x100fe400078e004a */
[----:B------:R-:W-:Y:S02]  /*24fa0*/  IMAD.MOV.U32 R5, RZ, RZ, R74 ;  /* 0x000000ffff057224 */ /* 0x000fe400078e004a */
[--C-:B------:R-:W-:Y:S02]  /*24fb0*/  IMAD.MOV.U32 R73, RZ, RZ, R75.reuse ;  /* 0x000000ffff497224 */ /* 0x100fe400078e004b */
[----:B------:R-:W-:-:S07]  /*24fc0*/  IMAD.MOV.U32 R4, RZ, RZ, R75 ;  /* 0x000000ffff047224 */ /* 0x000fce00078e004b */
.L_x_10376:
[----:B------:R-:W-:Y:S05]  /*24fd0*/  BSYNC.RECONVERGENT B1 ;  /* 0x0000000000017941 */ /* 0x000fea0003800200 */
.L_x_10374:
[----:B------:R-:W-:Y:S01]  /*24fe0*/  IADD3 R2, PT, PT, R2, 0x4, RZ ;  /* 0x0000000402027810 */ /* 0x000fe20007ffe0ff */
[----:B------:R-:W-:Y:S06]  /*24ff0*/  @P2 BRA `(.L_x_10377) ;  /* 0xffffffe0000c2947 */ /* 0x000fec000383ffff */
.L_x_10283:
[----:B------:R-:W-:Y:S05]  /*25000*/  BSYNC.RECONVERGENT B0 ;  /* 0x0000000000007941 */ /* 0x000fea0003800200 */
.L_x_10282:
        /* <DEDUP_REMOVED lines=99> */
[----:B--2---:R-:W-:Y:S02]  /*25640*/  IMAD.MOV.U32 R3, RZ, RZ, R72 ;  /* 0x000000ffff037224 */ /* 0x004fe400078e0048 */
[----:B------:R-:W-:-:S07]  /*25650*/  IMAD.MOV.U32 R2, RZ, RZ, RZ ;  /* 0x000000ffff027224 */ /* 0x000fce00078e00ff */
.L_x_10473:
        /* <DEDUP_REMOVED lines=20> */
.L_x_10381:
[----:B------:R-:W-:Y:S01]  /*257a0*/  IMAD.MOV.U32 R5, RZ, RZ, R70 ;  /* 0x000000ffff057224 */ /* 0x000fe200078e0046 */
[----:B------:R-:W-:Y:S01]  /*257b0*/  MOV R70, R68 ;  /* 0x0000004400467202 */ /* 0x000fe20000000f00 */
[----:B------:R-:W-:Y:S02]  /*257c0*/  IMAD.MOV.U32 R4, RZ, RZ, R71 ;  /* 0x000000ffff047224 */ /* 0x000fe400078e0047 */
[----:B------:R-:W-:-:S07]  /*257d0*/  IMAD.MOV.U32 R71, RZ, RZ, R69 ;  /* 0x000000ffff477224 */ /* 0x000fce00078e0045 */
.L_x_10382:
[----:B------:R-:W-:Y:S05]  /*257e0*/  BSYNC.RECONVERGENT B1 ;  /* 0x0000000000017941 */ /* 0x000fea0003800200 */
.L_x_10380:
        /* <DEDUP_REMOVED lines=11> */
.L_x_10384:
[----:B------:R-:W-:Y:S02]  /*258a0*/  IMAD.MOV.U32 R7, RZ, RZ, R5 ;  /* 0x000000ffff077224 */ /* 0x000fe400078e0005 */
[----:B------:R-:W-:Y:S02]  /*258b0*/  IMAD.MOV.U32 R68, RZ, RZ, R66 ;  /* 0x000000ffff447224 */ /* 0x000fe400078e0042 */
[----:B------:R-:W-:Y:S02]  /*258c0*/  IMAD.MOV.U32 R6, RZ, RZ, R4 ;  /* 0x000000ffff067224 */ /* 0x000fe400078e0004 */
[----:B------:R-:W-:-:S07]  /*258d0*/  IMAD.MOV.U32 R69, RZ, RZ, R67 ;  /* 0x000000ffff457224 */ /* 0x000fce00078e0043 */
.L_x_10385:
[----:B------:R-:W-:Y:S05]  /*258e0*/  BSYNC.RECONVERGENT B1 ;  /* 0x0000000000017941 */ /* 0x000fea0003800200 */
.L_x_10383:
        /* <DEDUP_REMOVED lines=11> */
.L_x_10387:
[----:B------:R-:W-:Y:S01]  /*259a0*/  IMAD.MOV.U32 R5, RZ, RZ, R7 ;  /* 0x000000ffff057224 */ /* 0x000fe200078e0007 */
[----:B------:R-:W-:Y:S01]  /*259b0*/  MOV R66, R64 ;  /* 0x0000004000427202 */ /* 0x000fe20000000f00 */
[----:B------:R-:W-:Y:S02]  /*259c0*/  IMAD.MOV.U32 R4, RZ, RZ, R6 ;  /* 0x000000ffff047224 */ /* 0x000fe400078e0006 */
[----:B------:R-:W-:-:S07]  /*259d0*/  IMAD.MOV.U32 R67, RZ, RZ, R65 ;  /* 0x000000ffff437224 */ /* 0x000fce00078e0041 */
.L_x_10388:
[----:B------:R-:W-:Y:S05]  /*259e0*/  BSYNC.RECONVERGENT B1 ;  /* 0x0000000000017941 */ /* 0x000fea0003800200 */
.L_x_10386:
        /* <DEDUP_REMOVED lines=11> */
.L_x_10390:
[----:B------:R-:W-:Y:S01]  /*25aa0*/  IMAD.MOV.U32 R7, RZ, RZ, R5 ;  /* 0x000000ffff077224 */ /* 0x000fe200078e0005 */
[----:B------:R-:W-:Y:S01]  /*25ab0*/  MOV R65, R63 ;  /* 0x0000003f00417202 */ /* 0x000fe20000000f00 */
[----:B------:R-:W-:Y:S02]  /*25ac0*/  IMAD.MOV.U32 R64, RZ, RZ, R62 ;  /* 0x000000ffff407224 */ /* 0x000fe400078e003e */
[----:B------:R-:W-:-:S07]  /*25ad0*/  IMAD.MOV.U32 R6, RZ, RZ, R4 ;  /* 0x000000ffff067224 */ /* 0x000fce00078e0004 */
.L_x_10391:
[----:B------:R-:W-:Y:S05]  /*25ae0*/  BSYNC.RECONVERGENT B1 ;  /* 0x0000000000017941 */ /* 0x000fea0003800200 */
.L_x_10389:
        /* <DEDUP_REMOVED lines=11> */
.L_x_10393:
[----:B------:R-:W-:Y:S01]  /*25ba0*/  MOV R5, R7 ;  /* 0x0000000700057202 */ /* 0x000fe20000000f00 */
[----:B------:R-:W-:Y:S02]  /*25bb0*/  IMAD.MOV.U32 R62, RZ, RZ, R60 ;  /* 0x000000ffff3e7224 */ /* 0x000fe400078e003c */
[----:B------:R-:W-:Y:S02]  /*25bc0*/  IMAD.MOV.U32 R4, RZ, RZ, R6 ;  /* 0x000000ffff047224 */ /* 0x000fe400078e0006 */
[----:B------:R-:W-:-:S07]  /*25bd0*/  IMAD.MOV.U32 R63, RZ, RZ, R61 ;  /* 0x000000ffff3f7224 */ /* 0x000fce00078e003d */
.L_x_10394:
[----:B------:R-:W-:Y:S05]  /*25be0*/  BSYNC.RECONVERGENT B1 ;  /* 0x0000000000017941 */ /* 0x000fea0003800200 */
.L_x_10392:
        /* <DEDUP_REMOVED lines=11> */
.L_x_10396:
[----:B------:R-:W-:Y:S01]  /*25ca0*/  IMAD.MOV.U32 R7, RZ, RZ, R5 ;  /* 0x000000ffff077224 */ /* 0x000fe200078e0005 */
[----:B------:R-:W-:Y:S01]  /*25cb0*/  MOV R6, R4 ;  /* 0x0000000400067202 */ /* 0x000fe20000000f00 */
[----:B------:R-:W-:Y:S02]  /*25cc0*/  IMAD.MOV.U32 R60, RZ, RZ, R58 ;  /* 0x000000ffff3c7224 */ /* 0x000fe400078e003a */
[----:B------:R-:W-:-:S07]  /*25cd0*/  IMAD.MOV.U32 R61, RZ, RZ, R59 ;  /* 0x000000ffff3d7224 */ /* 0x000fce00078e003b */
.L_x_10397:
[----:B------:R-:W-:Y:S05]  /*25ce0*/  BSYNC.RECONVERGENT B1 ;  /* 0x0000000000017941 */ /* 0x000fea0003800200 */
.L_x_10395:
        /* <DEDUP_REMOVED lines=11> */
.L_x_10399:
[----:B------:R-:W-:Y:S02]  /*25da0*/  IMAD.MOV.U32 R5, RZ, RZ, R7 ;  /* 0x000000ffff057224 */ /* 0x000fe400078e0007 */
[----:B------:R-:W-:Y:S02]  /*25db0*/  IMAD.MOV.U32 R58, RZ, RZ, R56 ;  /* 0x000000ffff3a7224 */ /* 0x000fe400078e0038 */
[----:B------:R-:W-:Y:S02]  /*25dc0*/  IMAD.MOV.U32 R4, RZ, RZ, R6 ;  /* 0x000000ffff047224 */ /* 0x000fe400078e0006 */
[----:B------:R-:W-:-:S07]  /*25dd0*/  IMAD.MOV.U32 R59, RZ, RZ, R57 ;  /* 0x000000ffff3b7224 */ /* 0x000fce00078e0039 */
.L_x_10400:
[----:B------:R-:W-:Y:S05]  /*25de0*/  BSYNC.RECONVERGENT B1 ;  /* 0x0000000000017941 */ /* 0x000fea0003800200 */
.L_x_10398:
        /* <DEDUP_REMOVED lines=11> */
.L_x_10402:
[----:B------:R-:W-:Y:S01]  /*25ea0*/  IMAD.MOV.U32 R7, RZ, RZ, R5 ;  /* 0x000000ffff077224 */ /* 0x000fe200078e0005 */
[----:B------:R-:W-:Y:S01]  /*25eb0*/  MOV R56, R54 ;  /* 0x0000003600387202 */ /* 0x000fe20000000f00 */
[----:B------:R-:W-:Y:S02]  /*25ec0*/  IMAD.MOV.U32 R6, RZ, RZ, R4 ;  /* 0x000000ffff067224 */ /* 0x000fe400078e0004 */
[----:B------:R-:W-:-:S07]  /*25ed0*/  IMAD.MOV.U32 R57, RZ, RZ, R55 ;  /* 0x000000ffff397224 */ /* 0x000fce00078e0037 */
.L_x_10403:
[----:B------:R-:W-:Y:S05]  /*25ee0*/  BSYNC.RECONVERGENT B1 ;  /* 0x0000000000017941 */ /* 0x000fea0003800200 */
.L_x_10401:
        /* <DEDUP_REMOVED lines=11> */
.L_x_10405:
[----:B------:R-:W-:Y:S01]  /*25fa0*/  IMAD.MOV.U32 R5, RZ, RZ, R7 ;  /* 0x000000ffff057224 */ /* 0x000fe200078e0007 */
[----:B------:R-:W-:Y:S01]  /*25fb0*/  MOV R55, R53 ;  /* 0x0000003500377202 */ /* 0x000fe20000000f00 */
[----:B------:R-:W-:Y:S02]  /*25fc0*/  IMAD.MOV.U32 R54, RZ, RZ, R52 ;  /* 0x000000ffff367224 */ /* 0x000fe400078e0034 */
[----:B------:R-:W-:-:S07]  /*25fd0*/  IMAD.MOV.U32 R4, RZ, RZ, R6 ;  /* 0x000000ffff047224 */ /* 0x000fce00078e0006 */
.L_x_10406:
[----:B------:R-:W-:Y:S05]  /*25fe0*/  BSYNC.RECONVERGENT B1 ;  /* 0x0000000000017941 */ /* 0x000fea0003800200 */
.L_x_10404:
        /* <DEDUP_REMOVED lines=11> */
.L_x_10408:
[----:B------:R-:W-:Y:S01]  /*260a0*/  MOV R7, R5 ;  /* 0x0000000500077202 */ /* 0x000fe20000000f00 */
[----:B------:R-:W-:Y:S02]  /*260b0*/  IMAD.MOV.U32 R52, RZ, RZ, R50 ;  /* 0x000000ffff347224 */ /* 0x000fe400078e0032 */
[----:B------:R-:W-:Y:S02]  /*260c0*/  IMAD.MOV.U32 R6, RZ, RZ, R4 ;  /* 0x000000ffff067224 */ /* 0x000fe400078e0004 */
[----:B------:R-:W-:-:S07]  /*260d0*/  IMAD.MOV.U32 R53, RZ, RZ, R51 ;  /* 0x000000ffff357224 */ /* 0x000fce00078e0033 */
.L_x_10409:
[----:B------:R-:W-:Y:S05]  /*260e0*/  BSYNC.RECONVERGENT B1 ;  /* 0x0000000000017941 */ /* 0x000fea0003800200 */
.L_x_10407:
        /* <DEDUP_REMOVED lines=11> */
.L_x_10411:
[----:B------:R-:W-:Y:S01]  /*261a0*/  IMAD.MOV.U32 R5, RZ, RZ, R7 ;  /* 0x000000ffff057224 */ /* 0x000fe200078e0007 */
[----:B------:R-:W-:Y:S01]  /*261b0*/  MOV R4, R6 ;  /* 0x0000000600047202 */ /* 0x000fe20000000f00 */
[----:B------:R-:W-:Y:S02]  /*261c0*/  IMAD.MOV.U32 R50, RZ, RZ, R48 ;  /* 0x000000ffff327224 */ /* 0x000fe400078e0030 */
[----:B------:R-:W-:-:S07]  /*261d0*/  IMAD.MOV.U32 R51, RZ, RZ, R49 ;  /* 0x000000ffff337224 */ /* 0x000fce00078e0031 */
.L_x_10412:
[----:B------:R-:W-:Y:S05]  /*261e0*/  BSYNC.RECONVERGENT B1 ;  /* 0x0000000000017941 */ /* 0x000fea0003800200 */
.L_x_10410:
        /* <DEDUP_REMOVED lines=11> */
.L_x_10414:
[----:B------:R-:W-:Y:S02]  /*262a0*/  IMAD.MOV.U32 R7, RZ, RZ, R5 ;  /* 0x000000ffff077224 */ /* 0x000fe400078e0005 */
[----:B------:R-:W-:Y:S02]  /*262b0*/  IMAD.MOV.U32 R48, RZ, RZ, R46 ;  /* 0x000000ffff307224 */ /* 0x000fe400078e002e */
[----:B------:R-:W-:Y:S02]  /*262c0*/  IMAD.MOV.U32 R6, RZ, RZ, R4 ;  /* 0x000000ffff067224 */ /* 0x000fe400078e0004 */
[----:B------:R-:W-:-:S07]  /*262d0*/  IMAD.MOV.U32 R49, RZ, RZ, R47 ;  /* 0x000000ffff317224 */ /* 0x000fce00078e002f */
.L_x_10415:
[----:B------:R-:W-:Y:S05]  /*262e0*/  BSYNC.RECONVERGENT B1 ;  /* 0x0000000000017941 */ /* 0x000fea0003800200 */
.L_x_10413:
        /* <DEDUP_REMOVED lines=11> */
.L_x_10417:
[----:B------:R-:W-:Y:S01]  /*263a0*/  IMAD.MOV.U32 R5, RZ, RZ, R7 ;  /* 0x000000ffff057224 */ /* 0x000fe200078e0007 */
[----:B------:R-:W-:Y:S01]  /*263b0*/  MOV R46, R44 ;  /* 0x0000002c002e7202 */ /* 0x000fe20000000f00 */
[----:B------:R-:W-:Y:S02]  /*263c0*/  IMAD.MOV.U32 R4, RZ, RZ, R6 ;  /* 0x000000ffff047224 */ /* 0x000fe400078e0006 */
[----:B------:R-:W-:-:S07]  /*263d0*/  IMAD.MOV.U32 R47, RZ, RZ, R45 ;  /* 0x000000ffff2f7224 */ /* 0x000fce00078e002d */
.L_x_10418:
[----:B------:R-:W-:Y:S05]  /*263e0*/  BSYNC.RECONVERGENT B1 ;  /* 0x0000000000017941 */ /* 0x000fea0003800200 */
.L_x_10416:
        /* <DEDUP_REMOVED lines=11> */
.L_x_10420:
[----:B------:R-:W-:Y:S01]  /*264a0*/  IMAD.MOV.U32 R7, RZ, RZ, R5 ;  /* 0x000000ffff077224 */ /* 0x000fe200078e0005 */
[----:B------:R-:W-:Y:S01]  /*264b0*/  MOV R45, R43 ;  /* 0x0000002b002d7202 */ /* 0x000fe20000000f00 */
[----:B------:R-:W-:Y:S02]  /*264c0*/  IMAD.MOV.U32 R44, RZ, RZ, R10 ;  /* 0x000000ffff2c7224 */ /* 0x000fe400078e000a */
[----:B------:R-:W-:-:S07]  /*264d0*/  IMAD.MOV.U32 R6, RZ, RZ, R4 ;  /* 0x000000ffff067224 */ /* 0x000fce00078e0004 */
.L_x_10421:
[----:B------:R-:W-:Y:S05]  /*264e0*/  BSYNC.RECONVERGENT B1 ;  /* 0x0000000000017941 */ /* 0x000fea0003800200 */
.L_x_10419:
        /* <DEDUP_REMOVED lines=11> */
.L_x_10423:
[----:B------:R-:W-:Y:S01]  /*265a0*/  MOV R5, R7 ;  /* 0x0000000700057202 */ /* 0x000fe20000000f00 */
[----:B------:R-:W-:Y:S02]  /*265b0*/  IMAD.MOV.U32 R10, RZ, RZ, R12 ;  /* 0x000000ffff0a7224 */ /* 0x000fe400078e000c */
[----:B------:R-:W-:Y:S02]  /*265c0*/  IMAD.MOV.U32 R4, RZ, RZ, R6 ;  /* 0x000000ffff047224 */ /* 0x000fe400078e0006 */
[----:B------:R-:W-:-:S07]  /*265d0*/  IMAD.MOV.U32 R43, RZ, RZ, R11 ;  /* 0x000000ffff2b7224 */ /* 0x000fce00078e000b */
.L_x_10424:
[----:B------:R-:W-:Y:S05]  /*265e0*/  BSYNC.RECONVERGENT B1 ;  /* 0x0000000000017941 */ /* 0x000fea0003800200 */
.L_x_10422:
        /* <DEDUP_REMOVED lines=11> */
.L_x_10426:
[----:B------:R-:W-:Y:S01]  /*266a0*/  IMAD.MOV.U32 R7, RZ, RZ, R5 ;  /* 0x000000ffff077224 */ /* 0x000fe200078e0005 */
[----:B------:R-:W-:Y:S01]  /*266b0*/  MOV R6, R4 ;  /* 0x0000000400067202 */ /* 0x000fe20000000f00 */
[----:B------:R-:W-:Y:S02]  /*266c0*/  IMAD.MOV.U32 R12, RZ, RZ, R14 ;  /* 0x000000ffff0c7224 */ /* 0x000fe400078e000e */
[----:B------:R-:W-:-:S07]  /*266d0*/  IMAD.MOV.U32 R11, RZ, RZ, R13 ;  /* 0x000000ffff0b7224 */ /* 0x000fce00078e000d */
.L_x_10427:
[----:B------:R-:W-:Y:S05]  /*266e0*/  BSYNC.RECONVERGENT B1 ;  /* 0x0000000000017941 */ /* 0x000fea0003800200 */
.L_x_10425:
        /* <DEDUP_REMOVED lines=11> */
.L_x_10429:
[----:B------:R-:W-:Y:S02]  /*267a0*/  IMAD.MOV.U32 R5, RZ, RZ, R7 ;  /* 0x000000ffff057224 */ /* 0x000fe400078e0007 */
[----:B------:R-:W-:Y:S02]  /*267b0*/  IMAD.MOV.U32 R14, RZ, RZ, R16 ;  /* 0x000000ffff0e7224 */ /* 0x000fe400078e0010 */
[----:B------:R-:W-:Y:S02]  /*267c0*/  IMAD.MOV.U32 R4, RZ, RZ, R6 ;  /* 0x000000ffff047224 */ /* 0x000fe400078e0006 */
[----:B------:R-:W-:-:S07]  /*267d0*/  IMAD.MOV.U32 R13, RZ, RZ, R15 ;  /* 0x000000ffff0d7224 */ /* 0x000fce00078e000f */
.L_x_10430:
[----:B------:R-:W-:Y:S05]  /*267e0*/  BSYNC.RECONVERGENT B1 ;  /* 0x0000000000017941 */ /* 0x000fea0003800200 */
.L_x_10428:
        /* <DEDUP_REMOVED lines=11> */
.L_x_10432:
[----:B------:R-:W-:Y:S01]  /*268a0*/  IMAD.MOV.U32 R7, RZ, RZ, R5 ;  /* 0x000000ffff077224 */ /* 0x000fe200078e0005 */
[----:B------:R-:W-:Y:S01]  /*268b0*/  MOV R16, R18 ;  /* 0x0000001200107202 */ /* 0x000fe20000000f00 */
[----:B------:R-:W-:Y:S02]  /*268c0*/  IMAD.MOV.U32 R6, RZ, RZ, R4 ;  /* 0x000000ffff067224 */ /* 0x000fe400078e0004 */
[----:B------:R-:W-:-:S07]  /*268d0*/  IMAD.MOV.U32 R15, RZ, RZ, R17 ;  /* 0x000000ffff0f7224 */ /* 0x000fce00078e0011 */
.L_x_10433:
[----:B------:R-:W-:Y:S05]  /*268e0*/  BSYNC.RECONVERGENT B1 ;  /* 0x0000000000017941 */ /* 0x000fea0003800200 */
.L_x_10431:
        /* <DEDUP_REMOVED lines=11> */
.L_x_10435:
[----:B------:R-:W-:Y:S01]  /*269a0*/  IMAD.MOV.U32 R5, RZ, RZ, R7 ;  /* 0x000000ffff057224 */ /* 0x000fe200078e0007 */
[----:B------:R-:W-:Y:S01]  /*269b0*/  MOV R17, R19 ;  /* 0x0000001300117202 */ /* 0x000fe20000000f00 */
[----:B------:R-:W-:Y:S02]  /*269c0*/  IMAD.MOV.U32 R18, RZ, RZ, R20 ;  /* 0x000000ffff127224 */ /* 0x000fe400078e0014 */
[----:B------:R-:W-:-:S07]  /*269d0*/  IMAD.MOV.U32 R4, RZ, RZ, R6 ;  /* 0x000000ffff047224 */ /* 0x000fce00078e0006 */
.L_x_10436:
[----:B------:R-:W-:Y:S05]  /*269e0*/  BSYNC.RECONVERGENT B1 ;  /* 0x0000000000017941 */ /* 0x000fea0003800200 */
.L_x_10434:
        /* <DEDUP_REMOVED lines=11> */
.L_x_10438:
[----:B------:R-:W-:Y:S01]  /*26aa0*/  MOV R7, R5 ;  /* 0x0000000500077202 */ /* 0x000fe20000000f00 */
[----:B------:R-:W-:Y:S02]  /*26ab0*/  IMAD.MOV.U32 R20, RZ, RZ, R22 ;  /* 0x000000ffff147224 */ /* 0x000fe400078e0016 */
[----:B------:R-:W-:Y:S02]  /*26ac0*/  IMAD.MOV.U32 R6, RZ, RZ, R4 ;  /* 0x000000ffff067224 */ /* 0x000fe400078e0004 */
[----:B------:R-:W-:-:S07]  /*26ad0*/  IMAD.MOV.U32 R19, RZ, RZ, R21 ;  /* 0x000000ffff137224 */ /* 0x000fce00078e0015 */
.L_x_10439:
[----:B------:R-:W-:Y:S05]  /*26ae0*/  BSYNC.RECONVERGENT B1 ;  /* 0x0000000000017941 */ /* 0x000fea0003800200 */
.L_x_10437:
        /* <DEDUP_REMOVED lines=11> */
.L_x_10441:
[----:B------:R-:W-:Y:S01]  /*26ba0*/  IMAD.MOV.U32 R5, RZ, RZ, R7 ;  /* 0x000000ffff057224 */ /* 0x000fe200078e0007 */
[----:B------:R-:W-:Y:S01]  /*26bb0*/  MOV R4, R6 ;  /* 0x0000000600047202 */ /* 0x000fe20000000f00 */
[----:B------:R-:W-:Y:S02]  /*26bc0*/  IMAD.MOV.U32 R22, RZ, RZ, R24 ;  /* 0x000000ffff167224 */ /* 0x000fe400078e0018 */
[----:B------:R-:W-:-:S07]  /*26bd0*/  IMAD.MOV.U32 R21, RZ, RZ, R23 ;  /* 0x000000ffff157224 */ /* 0x000fce00078e0017 */
.L_x_10442:
[----:B------:R-:W-:Y:S05]  /*26be0*/  BSYNC.RECONVERGENT B1 ;  /* 0x0000000000017941 */ /* 0x000fea0003800200 */
.L_x_10440:
        /* <DEDUP_REMOVED lines=11> */
.L_x_10444:
[----:B------:R-:W-:Y:S02]  /*26ca0*/  IMAD.MOV.U32 R7, RZ, RZ, R5 ;  /* 0x000000ffff077224 */ /* 0x000fe400078e0005 */
[----:B------:R-:W-:Y:S02]  /*26cb0*/  IMAD.MOV.U32 R24, RZ, RZ, R26 ;  /* 0x000000ffff187224 */ /* 0x000fe400078e001a */
[----:B------:R-:W-:Y:S02]  /*26cc0*/  IMAD.MOV.U32 R6, RZ, RZ, R4 ;  /* 0x000000ffff067224 */ /* 0x000fe400078e0004 */
[----:B------:R-:W-:-:S07]  /*26cd0*/  IMAD.MOV.U32 R23, RZ, RZ, R25 ;  /* 0x000000ffff177224 */ /* 0x000fce00078e0019 */
.L_x_10445:
[----:B------:R-:W-:Y:S05]  /*26ce0*/  BSYNC.RECONVERGENT B1 ;  /* 0x0000000000017941 */ /* 0x000fea0003800200 */
.L_x_10443:
        /* <DEDUP_REMOVED lines=11> */
.L_x_10447:
[----:B------:R-:W-:Y:S01]  /*26da0*/  IMAD.MOV.U32 R5, RZ, RZ, R7 ;  /* 0x000000ffff057224 */ /* 0x000fe200078e0007 */
[----:B------:R-:W-:Y:S01]  /*26db0*/  MOV R26, R28 ;  /* 0x0000001c001a7202 */ /* 0x000fe20000000f00 */
[----:B------:R-:W-:Y:S02]  /*26dc0*/  IMAD.MOV.U32 R4, RZ, RZ, R6 ;  /* 0x000000ffff047224 */ /* 0x000fe400078e0006 */
[----:B------:R-:W-:-:S07]  /*26dd0*/  IMAD.MOV.U32 R25, RZ, RZ, R27 ;  /* 0x000000ffff197224 */ /* 0x000fce00078e001b */
.L_x_10448:
[----:B------:R-:W-:Y:S05]  /*26de0*/  BSYNC.RECONVERGENT B1 ;  /* 0x0000000000017941 */ /* 0x000fea0003800200 */
.L_x_10446:
        /* <DEDUP_REMOVED lines=11> */
.L_x_10450:
[----:B------:R-:W-:Y:S01]  /*26ea0*/  IMAD.MOV.U32 R7, RZ, RZ, R5 ;  /* 0x000000ffff077224 */ /* 0x000fe200078e0005 */
[----:B------:R-:W-:Y:S01]  /*26eb0*/  MOV R27, R29 ;  /* 0x0000001d001b7202 */ /* 0x000fe20000000f00 */
[----:B------:R-:W-:Y:S02]  /*26ec0*/  IMAD.MOV.U32 R28, RZ, RZ, R30 ;  /* 0x000000ffff1c7224 */ /* 0x000fe400078e001e */
[----:B------:R-:W-:-:S07]  /*26ed0*/  IMAD.MOV.U32 R6, RZ, RZ, R4 ;  /* 0x000000ffff067224 */ /* 0x000fce00078e0004 */
.L_x_10451:
[----:B------:R-:W-:Y:S05]  /*26ee0*/  BSYNC.RECONVERGENT B1 ;  /* 0x0000000000017941 */ /* 0x000fea0003800200 */
.L_x_10449:
        /* <DEDUP_REMOVED lines=11> */
.L_x_10453:
[----:B------:R-:W-:Y:S01]  /*26fa0*/  MOV R5, R7 ;  /* 0x0000000700057202 */ /* 0x000fe20000000f00 */
[----:B------:R-:W-:Y:S02]  /*26fb0*/  IMAD.MOV.U32 R30, RZ, RZ, R32 ;  /* 0x000000ffff1e7224 */ /* 0x000fe400078e0020 */
[----:B------:R-:W-:Y:S02]  /*26fc0*/  IMAD.MOV.U32 R4, RZ, RZ, R6 ;  /* 0x000000ffff047224 */ /* 0x000fe400078e0006 */
[----:B------:R-:W-:-:S07]  /*26fd0*/  IMAD.MOV.U32 R29, RZ, RZ, R31 ;  /* 0x000000ffff1d7224 */ /* 0x000fce00078e001f */
.L_x_10454:
[----:B------:R-:W-:Y:S05]  /*26fe0*/  BSYNC.RECONVERGENT B1 ;  /* 0x0000000000017941 */ /* 0x000fea0003800200 */
.L_x_10452:
        /* <DEDUP_REMOVED lines=11> */
.L_x_10456:
[----:B------:R-:W-:Y:S01]  /*270a0*/  IMAD.MOV.U32 R7, RZ, RZ, R5 ;  /* 0x000000ffff077224 */ /* 0x000fe200078e0005 */
[----:B------:R-:W-:Y:S01]  /*270b0*/  MOV R6, R4 ;  /* 0x0000000400067202 */ /* 0x000fe20000000f00 */
[----:B------:R-:W-:Y:S02]  /*270c0*/  IMAD.MOV.U32 R32, RZ, RZ, R34 ;  /* 0x000000ffff207224 */ /* 0x000fe400078e0022 */
[----:B------:R-:W-:-:S07]  /*270d0*/  IMAD.MOV.U32 R31, RZ, RZ, R33 ;  /* 0x000000ffff1f7224 */ /* 0x000fce00078e0021 */
.L_x_10457:
[----:B------:R-:W-:Y:S05]  /*270e0*/  BSYNC.RECONVERGENT B1 ;  /* 0x0000000000017941 */ /* 0x000fea0003800200 */
.L_x_10455:
        /* <DEDUP_REMOVED lines=11> */
.L_x_10459:
[----:B------:R-:W-:Y:S02]  /*271a0*/  IMAD.MOV.U32 R5, RZ, RZ, R7 ;  /* 0x000000ffff057224 */ /* 0x000fe400078e0007 */
[----:B------:R-:W-:Y:S02]  /*271b0*/  IMAD.MOV.U32 R34, RZ, RZ, R36 ;  /* 0x000000ffff227224 */ /* 0x000fe400078e0024 */
[----:B------:R-:W-:Y:S02]  /*271c0*/  IMAD.MOV.U32 R4, RZ, RZ, R6 ;  /* 0x000000ffff047224 */ /* 0x000fe400078e0006 */
[----:B------:R-:W-:-:S07]  /*271d0*/  IMAD.MOV.U32 R33, RZ, RZ, R35 ;  /* 0x000000ffff217224 */ /* 0x000fce00078e0023 */
.L_x_10460:
[----:B------:R-:W-:Y:S05]  /*271e0*/  BSYNC.RECONVERGENT B1 ;  /* 0x0000000000017941 */ /* 0x000fea0003800200 */
.L_x_10458:
        /* <DEDUP_REMOVED lines=11> */
.L_x_10462:
[----:B------:R-:W-:Y:S01]  /*272a0*/  IMAD.MOV.U32 R7, RZ, RZ, R5 ;  /* 0x000000ffff077224 */ /* 0x000fe200078e0005 */
[----:B------:R-:W-:Y:S01]  /*272b0*/  MOV R36, R38 ;  /* 0x0000002600247202 */ /* 0x000fe20000000f00 */
[----:B------:R-:W-:Y:S02]  /*272c0*/  IMAD.MOV.U32 R6, RZ, RZ, R4 ;  /* 0x000000ffff067224 */ /* 0x000fe400078e0004 */
[----:B------:R-:W-:-:S07]  /*272d0*/  IMAD.MOV.U32 R35, RZ, RZ, R37 ;  /* 0x000000ffff237224 */ /* 0x000fce00078e0025 */
.L_x_10463:
[----:B------:R-:W-:Y:S05]  /*272e0*/  BSYNC.RECONVERGENT B1 ;  /* 0x0000000000017941 */ /* 0x000fea0003800200 */
.L_x_10461:
        /* <DEDUP_REMOVED lines=11> */
.L_x_10465:
[----:B------:R-:W-:Y:S01]  /*273a0*/  IMAD.MOV.U32 R5, RZ, RZ, R7 ;  /* 0x000000ffff057224 */ /* 0x000fe200078e0007 */
[----:B------:R-:W-:Y:S01]  /*273b0*/  MOV R37, R39 ;  /* 0x0000002700257202 */ /* 0x000fe20000000f00 */
[----:B------:R-:W-:Y:S02]  /*273c0*/  IMAD.MOV.U32 R38, RZ, RZ, R40 ;  /* 0x000000ffff267224 */ /* 0x000fe400078e0028 */
[----:B------:R-:W-:-:S07]  /*273d0*/  IMAD.MOV.U32 R4, RZ, RZ, R6 ;  /* 0x000000ffff047224 */ /* 0x000fce00078e0006 */
.L_x_10466:
[----:B------:R-:W-:Y:S05]  /*273e0*/  BSYNC.RECONVERGENT B1 ;  /* 0x0000000000017941 */ /* 0x000fea0003800200 */
.L_x_10464:
        /* <DEDUP_REMOVED lines=11> */
.L_x_10468:
[----:B------:R-:W-:Y:S01]  /*274a0*/  MOV R6, R5 ;  /* 0x0000000500067202 */ /* 0x000fe20000000f00 */
[----:B------:R-:W-:Y:S02]  /*274b0*/  IMAD.MOV.U32 R40, RZ, RZ, R42 ;  /* 0x000000ffff287224 */ /* 0x000fe400078e002a */
[----:B------:R-:W-:Y:S02]  /*274c0*/  IMAD.MOV.U32 R8, RZ, RZ, R4 ;  /* 0x000000ffff087224 */ /* 0x000fe400078e0004 */
[----:B------:R-:W-:-:S07]  /*274d0*/  IMAD.MOV.U32 R39, RZ, RZ, R41 ;  /* 0x000000ffff277224 */ /* 0x000fce00078e0029 */
.L_x_10469:
[----:B------:R-:W-:Y:S05]  /*274e0*/  BSYNC.RECONVERGENT B1 ;  /* 0x0000000000017941 */ /* 0x000fea0003800200 */
.L_x_10467:
        /* <DEDUP_REMOVED lines=10> */
.L_x_10471:
[----:B------:R-:W-:Y:S02]  /*27590*/  IMAD.MOV.U32 R42, RZ, RZ, R3 ;  /* 0x000000ffff2a7224 */ /* 0x000fe400078e0003 */
[----:B------:R-:W-:Y:S01]  /*275a0*/  IMAD.MOV.U32 R41, RZ, RZ, R73 ;  /* 0x000000ffff297224 */ /* 0x000fe200078e0049 */
[----:B------:R-:W-:Y:S01]  /*275b0*/  MOV R73, R8 ;  /* 0x0000000800497202 */ /* 0x000fe20000000f00 */
[--C-:B------:R-:W-:Y:S02]  /*275c0*/  IMAD.MOV.U32 R72, RZ, RZ, R6.reuse ;  /* 0x000000ffff487224 */ /* 0x100fe400078e0006 */
[----:B------:R-:W-:-:S07]  /*275d0*/  IMAD.MOV.U32 R3, RZ, RZ, R6 ;  /* 0x000000ffff037224 */ /* 0x000fce00078e0006 */
.L_x_10472:
[----:B------:R-:W-:Y:S05]  /*275e0*/  BSYNC.RECONVERGENT B1 ;  /* 0x0000000000017941 */ /* 0x000fea0003800200 */
.L_x_10470:
[----:B------:R-:W-:Y:S01]  /*275f0*/  VIADD R9, R9, 0x4 ;  /* 0x0000000409097836 */ /* 0x000fe20000000000 */
[----:B------:R-:W-:Y:S06]  /*27600*/  @P2 BRA `(.L_x_10473) ;  /* 0xffffffe000142947 */ /* 0x000fec000383ffff */
.L_x_10379:
[----:B------:R-:W-:Y:S05]  /*27610*/  BSYNC.RECONVERGENT B0 ;  /* 0x0000000000007941 */ /* 0x000fea0003800200 */
.L_x_10378:
[----:B--2---:R-:W0:Y:S01]  /*27620*/  S2R R2, SR_TID.X ;  /* 0x0000000000027919 */ /* 0x004e220000002100 */
[----:B------:R-:W-:Y:S01]  /*27630*/  BAR.SYNC.DEFER_BLOCKING 0x0 ;  /* 0x0000000000007b1d */ /* 0x000fe20000010000 */
[----:B0-----:R-:W-:-:S13]  /*27640*/  ISETP.NE.AND P0, PT, R2, RZ, PT ;  /* 0x000000ff0200720c */ /* 0x001fda0003f05270 */
[----:B------:R-:W-:Y:S05]  /*27650*/  @P0 EXIT ;  /* 0x000000000000094d */ /* 0x000fea0003800000 */
[----:B------:R-:W0:Y:S01]  /*27660*/  LDC.64 R2, c[0x0][0x390] ;  /* 0x0000e400ff027b82 */ /* 0x000e220000000a00 */
[----:B------:R-:W-:-:S04]  /*27670*/  IMAD.SHL.U32 R5, R0, 0x20, RZ ;  /* 0x0000002000057824 */ /* 0x000fc800078e00ff */
[----:B0-----:R-:W-:-:S05]  /*27680*/  IMAD.WIDE.U32 R2, R5, 0x4, R2 ;  /* 0x0000000405027825 */ /* 0x001fca00078e0002 */
        /* <DEDUP_REMOVED lines=33> */
.L_x_10474:
        /* <DEDUP_REMOVED lines=14> */
.L_x_12925:


//--------------------- .text._ZN17fastertransformer17batch_topK_kernelIfLi32ELi256EEEvPiPT_S1_ --------------------------
	.section	.text._ZN17fastertransformer17batch_topK_kernelIfLi32ELi256EEEvPiPT_S1_,"ax",@progbits
	.align	128
        .global         _ZN17fastertransformer17batch_topK_kernelIfLi32ELi256EEEvPiPT_S1_
        .type           _ZN17fastertransformer17batch_topK_kernelIfLi32ELi256EEEvPiPT_S1_,@function
        .size           _ZN17fastertransformer17batch_topK_kernelIfLi32ELi256EEEvPiPT_S1_,(.L_x_12926 - _ZN17fastertransformer17batch_topK_kernelIfLi32ELi256EEEvPiPT_S1_)
        .other          _ZN17fastertransformer17batch_topK_kernelIfLi32ELi256EEEvPiPT_S1_,@"STO_CUDA_ENTRY STV_DEFAULT"
_ZN17fastertransformer17batch_topK_kernelIfLi32ELi256EEEvPiPT_S1_:
.text._ZN17fastertransformer17batch_topK_kernelIfLi32ELi256EEEvPiPT_S1_:
        /* <DEDUP_REMOVED lines=23> */
[----:B------:R-:W-:Y:S01]  /*0170*/  UMOV UR4, URZ ;  /* 0x000000ff00047c82 */ /* 0x000fe20008000000 */
[----:B------:R-:W-:Y:S01]  /*0180*/  IMAD.MOV.U32 R28, RZ, RZ, -0x800001 ;  /* 0xff7fffffff1c7424 */ /* 0x000fe200078e00ff */
[----:B------:R-:W-:Y:S01]  /*0190*/  UMOV UR12, 0xff7fffff ;  /* 0xff7fffff000c7882 */ /* 0x000fe20000000000 */
[----:B------:R-:W-:Y:S01]  /*01a0*/  IMAD.MOV.U32 R26, RZ, RZ, -0x800001 ;  /* 0xff7fffffff1a7424 */ /* 0x000fe200078e00ff */
[----:B------:R-:W-:Y:S01]  /*01b0*/  UMOV UR13, 0xff7fffff ;  /* 0xff7fffff000d7882 */ /* 0x000fe20000000000 */
[----:B0-----:R-:W-:Y:S01]  /*01c0*/  USHF.L.U32 UR5, UR5, 0xa, URZ ;  /* 0x0000000a05057899 */ /* 0x001fe200080006ff */
[----:B------:R-:W-:Y:S01]  /*01d0*/  IMAD.MOV.U32 R25, RZ, RZ, -0x1 ;  /* 0xffffffffff197424 */ /* 0x000fe200078e00ff */
[----:B------:R-:W-:Y:S01]  /*01e0*/  UMOV UR14, 0xff7fffff ;  /* 0xff7fffff000e7882 */ /* 0x000fe20000000000 */
[----:B------:R-:W-:Y:S01]  /*01f0*/  IMAD.MOV.U32 R24, RZ, RZ, -0x1 ;  /* 0xffffffffff187424 */ /* 0x000fe200078e00ff */
[----:B-1----:R-:W-:Y:S01]  /*0200*/  UIMAD.WIDE.U32 UR6, UR5, 0x4, UR8 ;  /* 0x00000004050678a5 */ /* 0x002fe2000f8e0008 */
[----:B------:R-:W-:Y:S01]  /*0210*/  IMAD.MOV.U32 R22, RZ, RZ, -0x1 ;  /* 0xffffffffff167424 */ /* 0x000fe200078e00ff */
[----:B------:R-:W-:Y:S01]  /*0220*/  UIMAD.WIDE.U32 UR8, UR5, 0x4, UR10 ;  /* 0x00000004050878a5 */ /* 0x000fe2000f8e000a */
        /* <DEDUP_REMOVED lines=39> */
[----:B------:R-:W0:Y:S01]  /*04a0*/  LDCU.64 UR38, c[0x0][0x358] ;  /* 0x00006b00ff2677ac */ /* 0x000e220008000a00 */
[----:B------:R-:W-:Y:S01]  /*04b0*/  UMOV UR40, UR6 ;  /* 0x0000000600287c82 */ /* 0x000fe20008000000 */
[----:B------:R-:W-:-:S05]  /*04c0*/  UMOV UR41, UR7 ;  /* 0x0000000700297c82 */ /* 0x000fca0008000000 */
.L_x_10539:
[----:B------:R-:W-:Y:S01]  /*04d0*/  IMAD.U32 R2, RZ, RZ, UR8 ;  /* 0x00000008ff027e24 */ /* 0x000fe2000f8e00ff */
[----:B------:R-:W-:-:S05]  /*04e0*/  MOV R3, UR9 ;  /* 0x0000000900037c02 */ /* 0x000fca0008000f00 */
[----:B0-----:R-:W2:Y:S01]  /*04f0*/  LDG.E R2, desc[UR38][R2.64] ;  /* 0x0000002602027981 */ /* 0x001ea2000c1e1900 */
        /* <DEDUP_REMOVED lines=9> */
[----:B------:R-:W-:Y:S01]  /*0590*/  FSETP.NEU.FTZ.AND P0, PT, R2, R39, PT ;  /* 0x000000270200720b */ /* 0x000fe20003f1d000 */
[----:B------:R-:W-:Y:S01]  /*05a0*/  UMOV UR6, UR5 ;  /* 0x0000000500067c82 */ /* 0x000fe20008000000 */
[----:B------:R-:W-:Y:S02]  /*05b0*/  IMAD.MOV.U32 R3, RZ, RZ, R39 ;  /* 0x000000ffff037224 */ /* 0x000fe400078e0027 */
[----:B-----5:R-:W-:-:S13]  /*05c0*/  ISETP.GE.OR P0, PT, R4, UR5, P0 ;  /* 0x0000000504007c0c */ /* 0x020fda0008706670 */
[----:B------:R-:W-:Y:S05]  /*05d0*/  @P0 BRA `(.L_x_10476) ;  /* 0x0000000000080947 */ /* 0x000fea0003800000 */
.L_x_10475:
[----:B-----5:R-:W-:Y:S02]  /*05e0*/  R2UR UR6, R4 ;  /* 0x00000000040672ca */ /* 0x020fe400000e0000 */
[----:B------:R-:W-:-:S13]  /*05f0*/  MOV R3, R2 ;  /* 0x0000000200037202 */ /* 0x000fda0000000f00 */
.L_x_10476:
        /* <DEDUP_REMOVED lines=12> */
.L_x_10477:
[----:B------:R-:W-:Y:S01]  /*06c0*/  IMAD.MOV.U32 R39, RZ, RZ, R38 ;  /* 0x000000ffff277224 */ /* 0x000fe200078e0026 */
[----:B------:R-:W-:Y:S01]  /*06d0*/  MOV R2, R3 ;  /* 0x0000000300027202 */ /* 0x000fe20000000f00 */
[----:B------:R-:W-:Y:S01]  /*06e0*/  UMOV UR5, UR28 ;  /* 0x0000001c00057c82 */ /* 0x000fe20008000000 */
[----:B------:R-:W-:-:S05]  /*06f0*/  UMOV UR7, UR6 ;  /* 0x0000000600077c82 */ /* 0x000fca0008000000 */
.L_x_10478:
        /* <DEDUP_REMOVED lines=12> */
.L_x_10479:
[----:B------:R-:W-:Y:S01]  /*07c0*/  IMAD.MOV.U32 R38, RZ, RZ, R37 ;  /* 0x000000ffff267224 */ /* 0x000fe200078e0025 */
[----:B------:R-:W-:Y:S01]  /*07d0*/  MOV R3, R2 ;  /* 0x0000000200037202 */ /* 0x000fe20000000f00 */
[----:B------:R-:W-:Y:S01]  /*07e0*/  UMOV UR28, UR29 ;  /* 0x0000001d001c7c82 */ /* 0x000fe20008000000 */
[----:B------:R-:W-:-:S05]  /*07f0*/  UMOV UR6, UR7 ;  /* 0x0000000700067c82 */ /* 0x000fca0008000000 */
.L_x_10480:
        /* <DEDUP_REMOVED lines=12> */
.L_x_10481:
[----:B------:R-:W-:Y:S01]  /*08c0*/  IMAD.MOV.U32 R37, RZ, RZ, R36 ;  /* 0x000000ffff257224 */ /* 0x000fe200078e0024 */
[----:B------:R-:W-:Y:S01]  /*08d0*/  MOV R2, R3 ;  /* 0x0000000300027202 */ /* 0x000fe20000000f00 */
[----:B------:R-:W-:Y:S01]  /*08e0*/  UMOV UR29, UR30 ;  /* 0x0000001e001d7c82 */ /* 0x000fe20008000000 */
[----:B------:R-:W-:-:S05]  /*08f0*/  UMOV UR7, UR6 ;  /* 0x0000000600077c82 */ /* 0x000fca0008000000 */
.L_x_10482:
        /* <DEDUP_REMOVED lines=12> */
.L_x_10483:
[----:B------:R-:W-:Y:S01]  /*09c0*/  IMAD.MOV.U32 R36, RZ, RZ, R35 ;  /* 0x000000ffff247224 */ /* 0x000fe200078e0023 */
[----:B------:R-:W-:Y:S01]  /*09d0*/  MOV R3, R2 ;  /* 0x0000000200037202 */ /* 0x000fe20000000f00 */
[----:B------:R-:W-:Y:S01]  /*09e0*/  UMOV UR30, UR31 ;  /* 0x0000001f001e7c82 */ /* 0x000fe20008000000 */
[----:B------:R-:W-:-:S05]  /*09f0*/  UMOV UR6, UR7 ;  /* 0x0000000700067c82 */ /* 0x000fca0008000000 */
.L_x_10484:
        /* <DEDUP_REMOVED lines=12> */
.L_x_10485:
[----:B------:R-:W-:Y:S01]  /*0ac0*/  IMAD.MOV.U32 R35, RZ, RZ, R34 ;  /* 0x000000ffff237224 */ /* 0x000fe200078e0022 */
[----:B------:R-:W-:Y:S01]  /*0ad0*/  MOV R2, R3 ;  /* 0x0000000300027202 */ /* 0x000fe20000000f00 */
[----:B------:R-:W-:Y:S01]  /*0ae0*/  UMOV UR31, UR32 ;  /* 0x00000020001f7c82 */ /* 0x000fe20008000000 */
[----:B------:R-:W-:-:S05]  /*0af0*/  UMOV UR7, UR6 ;  /* 0x0000000600077c82 */ /* 0x000fca0008000000 */
.L_x_10486:
        /* <DEDUP_REMOVED lines=12> */
.L_x_10487:
[----:B------:R-:W-:Y:S01]  /*0bc0*/  IMAD.MOV.U32 R34, RZ, RZ, R33 ;  /* 0x000000ffff227224 */ /* 0x000fe200078e0021 */
[----:B------:R-:W-:Y:S01]  /*0bd0*/  MOV R3, R2 ;  /* 0x0000000200037202 */ /* 0x000fe20000000f00 */
[----:B------:R-:W-:Y:S01]  /*0be0*/  UMOV UR32, UR33 ;  /* 0x0000002100207c82 */ /* 0x000fe20008000000 */
[----:B------:R-:W-:-:S05]  /*0bf0*/  UMOV UR6, UR7 ;  /* 0x0000000700067c82 */ /* 0x000fca0008000000 */
.L_x_10488:
        /* <DEDUP_REMOVED lines=12> */
.L_x_10489:
[----:B------:R-:W-:Y:S01]  /*0cc0*/  IMAD.MOV.U32 R33, RZ, RZ, R32 ;  /* 0x000000ffff217224 */ /* 0x000fe200078e0020 */
[----:B------:R-:W-:Y:S01]  /*0cd0*/  MOV R2, R3 ;  /* 0x0000000300027202 */ /* 0x000fe20000000f00 */
[----:B------:R-:W-:Y:S01]  /*0ce0*/  UMOV UR33, UR34 ;  /* 0x0000002200217c82 */ /* 0x000fe20008000000 */
[----:B------:R-:W-:-:S05]  /*0cf0*/  UMOV UR7, UR6 ;  /* 0x0000000600077c82 */ /* 0x000fca0008000000 */
.L_x_10490:
        /* <DEDUP_REMOVED lines=12> */
.L_x_10491:
[----:B------:R-:W-:Y:S01]  /*0dc0*/  IMAD.MOV.U32 R32, RZ, RZ, R31 ;  /* 0x000000ffff207224 */ /* 0x000fe200078e001f */
[----:B------:R-:W-:Y:S01]  /*0dd0*/  MOV R3, R2 ;  /* 0x0000000200037202 */ /* 0x000fe20000000f00 */
[----:B------:R-:W-:Y:S01]  /*0de0*/  UMOV UR34, UR35 ;  /* 0x0000002300227c82 */ /* 0x000fe20008000000 */
[----:B------:R-:W-:-:S05]  /*0df0*/  UMOV UR6, UR7 ;  /* 0x0000000700067c82 */ /* 0x000fca0008000000 */
.L_x_10492:
        /* <DEDUP_REMOVED lines=11> */
.L_x_10493:
[----:B------:R-:W-:Y:S01]  /*0eb0*/  IMAD.MOV.U32 R31, RZ, RZ, R30 ;  /* 0x000000ffff1f7224 */ /* 0x000fe200078e001e */
[----:B------:R-:W-:Y:S01]  /*0ec0*/  MOV R2, R3 ;  /* 0x0000000300027202 */ /* 0x000fe20000000f00 */
[----:B------:R-:W-:Y:S01]  /*0ed0*/  UMOV UR35, UR36 ;  /* 0x0000002400237c82 */ /* 0x000fe20008000000 */
[----:B------:R-:W-:-:S05]  /*0ee0*/  UMOV UR36, UR6 ;  /* 0x0000000600247c82 */ /* 0x000fca0008000000 */
.L_x_10494:
[----:B------:R-:W-:Y:S01]  /*0ef0*/  IMAD.U32 R3, RZ, RZ, UR37 ;  /* 0x00000025ff037e24 */ /* 0x000fe2000f8e00ff */
[----:B------:R-:W-:-:S04]  /*0f00*/  FSETP.GT.FTZ.AND P0, PT, R2, R29, PT ;  /* 0x0000001d0200720b */ /* 0x000fc80003f14000 */
[----:B------:R-:W-:-:S13]  /*0f10*/  ISETP.EQ.OR P0, PT, R3, -0x1, P0 ;  /* 0xffffffff0300780c */ /* 0x000fda0000702670 */
[----:B------:R-:W-:Y:S05]  /*0f20*/  @P0 BRA `(.L_x_10495) ;  /* 0x00000000001c0947 */ /* 0x000fea0003800000 */
[----:B------:R-:W-:Y:S01]  /*0f30*/  IMAD.U32 R3, RZ, RZ, UR36 ;  /* 0x00000024ff037e24 */ /* 0x000fe2000f8e00ff */
[-C--:B------:R-:W-:Y:S01]  /*0f40*/  FSETP.NEU.FTZ.AND P0, PT, R2, R29.reuse, PT ;  /* 0x0000001d0200720b */ /* 0x080fe20003f1d000 */
[----:B------:R-:W-:Y:S02]  /*0f50*/  IMAD.U32 R4, RZ, RZ, UR37 ;  /* 0x00000025ff047e24 */ /* 0x000fe4000f8e00ff */
[----:B------:R-:W-:Y:S01]  /*0f60*/  IMAD.MOV.U32 R30, RZ, RZ, R2 ;  /* 0x000000ffff1e7224 */ /* 0x000fe200078e0002 */
[----:B------:R-:W-:Y:S02]  /*0f70*/  ISETP.GE.OR P0, PT, R3, UR37, P0 ;  /* 0x0000002503007c0c */ /* 0x000fe40008706670 */
[----:B------:R-:W-:-:S11]  /*0f80*/  MOV R3, R29 ;  /* 0x0000001d00037202 */ /* 0x000fd60000000f00 */
[----:B------:R-:W-:Y:S05]  /*0f90*/  @P0 BRA `(.L_x_10496) ;  /* 0x0000000000100947 */ /* 0x000fea0003800000 */
.L_x_10495:
[----:B------:R-:W-:Y:S01]  /*0fa0*/  IMAD.MOV.U32 R30, RZ, RZ, R29 ;  /* 0x000000ffff1e7224 */ /* 0x000fe200078e001d */
[----:B------:R-:W-:Y:S01]  /*0fb0*/  MOV R4, UR36 ;  /* 0x0000002400047c02 */ /* 0x000fe20008000f00 */
[----:B------:R-:W-:Y:S01]  /*0fc0*/  IMAD.MOV.U32 R3, RZ, RZ, R2 ;  /* 0x000000ffff037224 */ /* 0x000fe200078e0002 */
[----:B------:R-:W-:-:S06]  /*0fd0*/  UMOV UR36, UR37 ;  /* 0x0000002500247c82 */ /* 0x000fcc0008000000 */
.L_x_10496:
[----:B------:R-:W-:-:S04]  /*0fe0*/  FSETP.GT.FTZ.AND P0, PT, R3, R28, PT ;  /* 0x0000001c0300720b */ /* 0x000fc80003f14000 */
[----:B------:R-:W-:-:S13]  /*0ff0*/  ISETP.EQ.OR P0, PT, R25, -0x1, P0 ;  /* 0xffffffff1900780c */ /* 0x000fda0000702670 */
[----:B------:R-:W-:Y:S05]  /*1000*/  @P0 BRA `(.L_x_10497) ;  /* 0x00000000001c0947 */ /* 0x000fea0003800000 */
[----:B------:R-:W-:Y:S01]  /*1010*/  FSETP.NEU.FTZ.AND P0, PT, R3, R28, PT ;  /* 0x0000001c0300720b */ /* 0x000fe20003f1d000 */
[----:B------:R-:W-:Y:S01]  /*1020*/  IMAD.MOV.U32 R29, RZ, RZ, R3 ;  /* 0x000000ffff1d7224 */ /* 0x000fe200078e0003 */
[C---:B------:R-:W-:Y:S01]  /*1030*/  R2UR UR37, R4.reuse ;  /* 0x00000000042572ca */ /* 0x040fe200000e0000 */
[----:B------:R-:W-:Y:S01]  /*1040*/  IMAD.MOV.U32 R2, RZ, RZ, R28 ;  /* 0x000000ffff027224 */ /* 0x000fe200078e001c */
[----:B------:R-:W-:Y:S01]  /*1050*/  ISETP.GE.OR P0, PT, R4, R25, P0 ;  /* 0x000000190400720c */ /* 0x000fe20000706670 */
[----:B------:R-:W-:-:S12]  /*1060*/  IMAD.MOV.U32 R5, RZ, RZ, R25 ;  /* 0x000000ffff057224 */ /* 0x000fd800078e0019 */
[----:B------:R-:W-:Y:S05]  /*1070*/  @P0 BRA `(.L_x_10498) ;  /* 0x0000000000100947 */ /* 0x000fea0003800000 */
.L_x_10497:
[----:B------:R-:W-:Y:S01]  /*1080*/  R2UR UR37, R25 ;  /* 0x00000000192572ca */ /* 0x000fe200000e0000 */
[----:B------:R-:W-:Y:S01]  /*1090*/  IMAD.MOV.U32 R2, RZ, RZ, R3 ;  /* 0x000000ffff027224 */ /* 0x000fe200078e0003 */
[----:B------:R-:W-:Y:S01]  /*10a0*/  MOV R29, R28 ;  /* 0x0000001c001d7202 */ /* 0x000fe20000000f00 */
[----:B------:R-:W-:-:S12]  /*10b0*/  IMAD.MOV.U32 R5, RZ, RZ, R4 ;  /* 0x000000ffff057224 */ /* 0x000fd800078e0004 */
.L_x_10498:
[----:B------:R-:W-:-:S04]  /*10c0*/  FSETP.GT.FTZ.AND P0, PT, R2, R27, PT ;  /* 0x0000001b0200720b */ /* 0x000fc80003f14000 */
        /* <DEDUP_REMOVED lines=8> */
.L_x_10499:
[----:B------:R-:W-:Y:S01]  /*1150*/  IMAD.MOV.U32 R28, RZ, RZ, R27 ;  /* 0x000000ffff1c7224 */ /* 0x000fe200078e001b */
[----:B------:R-:W-:Y:S01]  /*1160*/  MOV R25, R24 ;  /* 0x0000001800197202 */ /* 0x000fe20000000f00 */
[----:B------:R-:W-:Y:S02]  /*1170*/  IMAD.MOV.U32 R27, RZ, RZ, R2 ;  /* 0x000000ffff1b7224 */ /* 0x000fe400078e0002 */
[----:B------:R-:W-:-:S07]  /*1180*/  IMAD.MOV.U32 R4, RZ, RZ, R5 ;  /* 0x000000ffff047224 */ /* 0x000fce00078e0005 */
.L_x_10500:
[----:B------:R-:W-:-:S04]  /*1190*/  FSETP.GT.FTZ.AND P0, PT, R27, R26, PT ;  /* 0x0000001a1b00720b */ /* 0x000fc80003f14000 */
[----:B------:R-:W-:-:S13]  /*11a0*/  ISETP.EQ.OR P0, PT, R23, -0x1, P0 ;  /* 0xffffffff1700780c */ /* 0x000fda0000702670 */
[----:B------:R-:W-:Y:S05]  /*11b0*/  @P0 BRA `(.L_x_10501) ;  /* 0x0000000000180947 */ /* 0x000fea0003800000 */
[----:B------:R-:W-:Y:S01]  /*11c0*/  FSETP.NEU.FTZ.AND P0, PT, R27, R26, PT ;  /* 0x0000001a1b00720b */ /* 0x000fe20003f1d000 */
[----:B------:R-:W-:Y:S01]  /*11d0*/  IMAD.MOV.U32 R24, RZ, RZ, R4 ;  /* 0x000000ffff187224 */ /* 0x000fe200078e0004 */
[----:B------:R-:W-:Y:S01]  /*11e0*/  R2UR UR6, R26 ;  /* 0x000000001a0672ca */ /* 0x000fe200000e0000 */
[----:B------:R-:W-:Y:S01]  /*11f0*/  IMAD.MOV.U32 R3, RZ, RZ, R23 ;  /* 0x000000ffff037224 */ /* 0x000fe200078e0017 */
[----:B------:R-:W-:-:S13]  /*1200*/  ISETP.GE.OR P0, PT, R4, R23, P0 ;  /* 0x000000170400720c */ /* 0x000fda0000706670 */
[----:B------:R-:W-:Y:S05]  /*1210*/  @P0 BRA `(.L_x_10502) ;  /* 0x0000000000100947 */ /* 0x000fea0003800000 */
.L_x_10501:
[----:B------:R-:W-:Y:S01]  /*1220*/  R2UR UR6, R27 ;  /* 0x000000001b0672ca */ /* 0x000fe200000e0000 */
[----:B------:R-:W-:Y:S01]  /*1230*/  IMAD.MOV.U32 R24, RZ, RZ, R23 ;  /* 0x000000ffff187224 */ /* 0x000fe200078e0017 */
[----:B------:R-:W-:Y:S01]  /*1240*/  MOV R27, R26 ;  /* 0x0000001a001b7202 */ /* 0x000fe20000000f00 */
[----:B------:R-:W-:-:S12]  /*1250*/  IMAD.MOV.U32 R3, RZ, RZ, R4 ;  /* 0x000000ffff037224 */ /* 0x000fd800078e0004 */
.L_x_10502:
[----:B------:R-:W-:-:S05]  /*1260*/  IMAD.U32 R2, RZ, RZ, UR6 ;  /* 0x00000006ff027e24 */ /* 0x000fca000f8e00ff */
[----:B------:R-:W-:-:S04]  /*1270*/  FSETP.GT.FTZ.AND P0, PT, R2, UR10, PT ;  /* 0x0000000a02007c0b */ /* 0x000fc8000bf14000 */
[----:B------:R-:W-:-:S13]  /*1280*/  ISETP.EQ.OR P0, PT, R22, -0x1, P0 ;  /* 0xffffffff1600780c */ /* 0x000fda0000702670 */
[----:B------:R-:W-:Y:S05]  /*1290*/  @P0 BRA `(.L_x_10503) ;  /* 0x0000000000200947 */ /* 0x000fea0003800000 */
[----:B------:R-:W-:Y:S01]  /*12a0*/  MOV R2, UR6 ;  /* 0x0000000600027c02 */ /* 0x000fe20008000f00 */
[----:B------:R-:W-:Y:S01]  /*12b0*/  IMAD.U32 R26, RZ, RZ, UR6 ;  /* 0x00000006ff1a7e24 */ /* 0x000fe2000f8e00ff */
[----:B------:R-:W-:Y:S01]  /*12c0*/  UMOV UR7, UR10 ;  /* 0x0000000a00077c82 */ /* 0x000fe20008000000 */
[----:B------:R-:W-:Y:S01]  /*12d0*/  IMAD.MOV.U32 R23, RZ, RZ, R3 ;  /* 0x000000ffff177224 */ /* 0x000fe200078e0003 */
[----:B------:R-:W-:Y:S01]  /*12e0*/  FSETP.NEU.FTZ.AND P0, PT, R2, UR10, PT ;  /* 0x0000000a02007c0b */ /* 0x000fe2000bf1d000 */
[----:B------:R-:W-:-:S03]  /*12f0*/  IMAD.MOV.U32 R2, RZ, RZ, R22 ;  /* 0x000000ffff027224 */ /* 0x000fc600078e0016 */
[----:B------:R-:W-:-:S13]  /*1300*/  ISETP.GE.OR P0, PT, R3, R22, P0 ;  /* 0x000000160300720c */ /* 0x000fda0000706670 */
[----:B------:R-:W-:Y:S05]  /*1310*/  @P0 BRA `(.L_x_10504) ;  /* 0x0000000000100947 */ /* 0x000fea0003800000 */
.L_x_10503:
[----:B------:R-:W-:Y:S01]  /*1320*/  MOV R23, R22 ;  /* 0x0000001600177202 */ /* 0x000fe20000000f00 */
[----:B------:R-:W-:Y:S01]  /*1330*/  IMAD.MOV.U32 R2, RZ, RZ, R3 ;  /* 0x000000ffff027224 */ /* 0x000fe200078e0003 */
[----:B------:R-:W-:Y:S01]  /*1340*/  UMOV UR7, UR6 ;  /* 0x0000000600077c82 */ /* 0x000fe20008000000 */
[----:B------:R-:W-:-:S07]  /*1350*/  IMAD.U32 R26, RZ, RZ, UR10 ;  /* 0x0000000aff1a7e24 */ /* 0x000fce000f8e00ff */
.L_x_10504:
[----:B------:R-:W-:-:S05]  /*1360*/  IMAD.U32 R3, RZ, RZ, UR7 ;  /* 0x00000007ff037e24 */ /* 0x000fca000f8e00ff */
[----:B------:R-:W-:-:S04]  /*1370*/  FSETP.GT.FTZ.AND P0, PT, R3, UR11, PT ;  /* 0x0000000b03007c0b */ /* 0x000fc8000bf14000 */
[----:B------:R-:W-:-:S13]  /*1380*/  ISETP.EQ.OR P0, PT, R21, -0x1, P0 ;  /* 0xffffffff1500780c */ /* 0x000fda0000702670 */
[----:B------:R-:W-:Y:S05]  /*1390*/  @P0 BRA `(.L_x_10505) ;  /* 0x0000000000200947 */ /* 0x000fea0003800000 */
[----:B------:R-:W-:Y:S01]  /*13a0*/  MOV R3, UR7 ;  /* 0x0000000700037c02 */ /* 0x000fe20008000f00 */
[----:B------:R-:W-:Y:S01]  /*13b0*/  UMOV UR10, UR7 ;  /* 0x00000007000a7c82 */ /* 0x000fe20008000000 */
[----:B------:R-:W-:Y:S01]  /*13c0*/  UMOV UR6, UR11 ;  /* 0x0000000b00067c82 */ /* 0x000fe20008000000 */
[----:B------:R-:W-:Y:S01]  /*13d0*/  IMAD.MOV.U32 R22, RZ, RZ, R2 ;  /* 0x000000ffff167224 */ /* 0x000fe200078e0002 */
[----:B------:R-:W-:Y:S01]  /*13e0*/  FSETP.NEU.FTZ.AND P0, PT, R3, UR11, PT ;  /* 0x0000000b03007c0b */ /* 0x000fe2000bf1d000 */
[----:B------:R-:W-:-:S03]  /*13f0*/  IMAD.MOV.U32 R3, RZ, RZ, R21 ;  /* 0x000000ffff037224 */ /* 0x000fc600078e0015 */
[----:B------:R-:W-:-:S13]  /*1400*/  ISETP.GE.OR P0, PT, R2, R21, P0 ;  /* 0x000000150200720c */ /* 0x000fda0000706670 */
[----:B------:R-:W-:Y:S05]  /*1410*/  @P0 BRA `(.L_x_10506) ;  /* 0x0000000000100947 */ /* 0x000fea0003800000 */
.L_x_10505:
[----:B------:R-:W-:Y:S01]  /*1420*/  IMAD.MOV.U32 R22, RZ, RZ, R21 ;  /* 0x000000ffff167224 */ /* 0x000fe200078e0015 */
[----:B------:R-:W-:Y:S01]  /*1430*/  MOV R3, R2 ;  /* 0x0000000200037202 */ /* 0x000fe20000000f00 */
[----:B------:R-:W-:Y:S01]  /*1440*/  UMOV UR10, UR11 ;  /* 0x0000000b000a7c82 */ /* 0x000fe20008000000 */
[----:B------:R-:W-:-:S05]  /*1450*/  UMOV UR6, UR7 ;  /* 0x0000000700067c82 */ /* 0x000fca0008000000 */
.L_x_10506:
[----:B------:R-:W-:-:S05]  /*1460*/  IMAD.U32 R2, RZ, RZ, UR6 ;  /* 0x00000006ff027e24 */ /* 0x000fca000f8e00ff */
        /* <DEDUP_REMOVED lines=11> */
.L_x_10507:
[----:B------:R-:W-:Y:S01]  /*1520*/  IMAD.MOV.U32 R21, RZ, RZ, R20 ;  /* 0x000000ffff157224 */ /* 0x000fe200078e0014 */
[----:B------:R-:W-:Y:S01]  /*1530*/  UMOV UR11, UR12 ;  /* 0x0000000c000b7c82 */ /* 0x000fe20008000000 */
[----:B------:R-:W-:Y:S01]  /*1540*/  IMAD.MOV.U32 R2, RZ, RZ, R3 ;  /* 0x000000ffff027224 */ /* 0x000fe200078e0003 */
[----:B------:R-:W-:-:S06]  /*1550*/  UMOV UR7, UR6 ;  /* 0x0000000600077c82 */ /* 0x000fcc0008000000 */
.L_x_10508:
        /* <DEDUP_REMOVED lines=12> */
.L_x_10509:
[----:B------:R-:W-:Y:S01]  /*1620*/  IMAD.MOV.U32 R20, RZ, RZ, R19 ;  /* 0x000000ffff147224 */ /* 0x000fe200078e0013 */
[----:B------:R-:W-:Y:S01]  /*1630*/  MOV R3, R2 ;  /* 0x0000000200037202 */ /* 0x000fe20000000f00 */
[----:B------:R-:W-:Y:S01]  /*1640*/  UMOV UR12, UR13 ;  /* 0x0000000d000c7c82 */ /* 0x000fe20008000000 */
[----:B------:R-:W-:-:S05]  /*1650*/  UMOV UR6, UR7 ;  /* 0x0000000700067c82 */ /* 0x000fca0008000000 */
.L_x_10510:
        /* <DEDUP_REMOVED lines=12> */
.L_x_10511:
[----:B------:R-:W-:Y:S01]  /*1720*/  IMAD.MOV.U32 R19, RZ, RZ, R18 ;  /* 0x000000ffff137224 */ /* 0x000fe200078e0012 */
[----:B------:R-:W-:Y:S01]  /*1730*/  UMOV UR13, UR14 ;  /* 0x0000000e000d7c82 */ /* 0x000fe20008000000 */
[----:B------:R-:W-:Y:S01]  /*1740*/  IMAD.MOV.U32 R2, RZ, RZ, R3 ;  /* 0x000000ffff027224 */ /* 0x000fe200078e0003 */
[----:B------:R-:W-:-:S06]  /*1750*/  UMOV UR7, UR6 ;  /* 0x0000000600077c82 */ /* 0x000fcc0008000000 */
.L_x_10512:
        /* <DEDUP_REMOVED lines=12> */
.L_x_10513:
[----:B------:R-:W-:Y:S01]  /*1820*/  IMAD.MOV.U32 R18, RZ, RZ, R17 ;  /* 0x000000ffff127224 */ /* 0x000fe200078e0011 */
[----:B------:R-:W-:Y:S01]  /*1830*/  MOV R3, R2 ;  /* 0x0000000200037202 */ /* 0x000fe20000000f00 */
[----:B------:R-:W-:Y:S01]  /*1840*/  UMOV UR14, UR15 ;  /* 0x0000000f000e7c82 */ /* 0x000fe20008000000 */
[----:B------:R-:W-:-:S05]  /*1850*/  UMOV UR6, UR7 ;  /* 0x0000000700067c82 */ /* 0x000fca0008000000 */
.L_x_10514:
        /* <DEDUP_REMOVED lines=12> */
.L_x_10515:
[----:B------:R-:W-:Y:S01]  /*1920*/  IMAD.MOV.U32 R17, RZ, RZ, R16 ;  /* 0x000000ffff117224 */ /* 0x000fe200078e0010 */
[----:B------:R-:W-:Y:S01]  /*1930*/  UMOV UR15, UR16 ;  /* 0x00000010000f7c82 */ /* 0x000fe20008000000 */
[----:B------:R-:W-:Y:S01]  /*1940*/  IMAD.MOV.U32 R2, RZ, RZ, R3 ;  /* 0x000000ffff027224 */ /* 0x000fe200078e0003 */
[----:B------:R-:W-:-:S06]  /*1950*/  UMOV UR7, UR6 ;  /* 0x0000000600077c82 */ /* 0x000fcc0008000000 */
.L_x_10516:
        /* <DEDUP_REMOVED lines=12> */
.L_x_10517:
[----:B------:R-:W-:Y:S01]  /*1a20*/  IMAD.MOV.U32 R16, RZ, RZ, R15 ;  /* 0x000000ffff107224 */ /* 0x000fe200078e000f */
[----:B------:R-:W-:Y:S01]  /*1a30*/  MOV R3, R2 ;  /* 0x0000000200037202 */ /* 0x000fe20000000f00 */
[----:B------:R-:W-:Y:S01]  /*1a40*/  UMOV UR16, UR17 ;  /* 0x0000001100107c82 */ /* 0x000fe20008000000 */
[----:B------:R-:W-:-:S05]  /*1a50*/  UMOV UR6, UR7 ;  /* 0x0000000700067c82 */ /* 0x000fca0008000000 */
.L_x_10518:
        /* <DEDUP_REMOVED lines=12> */
.L_x_10519:
[----:B------:R-:W-:Y:S01]  /*1b20*/  IMAD.MOV.U32 R15, RZ, RZ, R14 ;  /* 0x000000ffff0f7224 */ /* 0x000fe200078e000e */
[----:B------:R-:W-:Y:S01]  /*1b30*/  UMOV UR17, UR18 ;  /* 0x0000001200117c82 */ /* 0x000fe20008000000 */
[----:B------:R-:W-:Y:S01]  /*1b40*/  IMAD.MOV.U32 R2, RZ, RZ, R3 ;  /* 0x000000ffff027224 */ /* 0x000fe200078e0003 */
[----:B------:R-:W-:-:S06]  /*1b50*/  UMOV UR7, UR6 ;  /* 0x0000000600077c82 */ /* 0x000fcc0008000000 */
.L_x_10520:
        /* <DEDUP_REMOVED lines=12> */
.L_x_10521:
[----:B------:R-:W-:Y:S01]  /*1c20*/  IMAD.MOV.U32 R14, RZ, RZ, R13 ;  /* 0x000000ffff0e7224 */ /* 0x000fe200078e000d */
[----:B------:R-:W-:Y:S01]  /*1c30*/  MOV R3, R2 ;  /* 0x0000000200037202 */ /* 0x000fe20000000f00 */
[----:B------:R-:W-:Y:S01]  /*1c40*/  UMOV UR18, UR19 ;  /* 0x0000001300127c82 */ /* 0x000fe20008000000 */
[----:B------:R-:W-:-:S05]  /*1c50*/  UMOV UR6, UR7 ;  /* 0x0000000700067c82 */ /* 0x000fca0008000000 */
.L_x_10522:
        /* <DEDUP_REMOVED lines=12> */
.L_x_10523:
[----:B------:R-:W-:Y:S01]  /*1d20*/  IMAD.MOV.U32 R13, RZ, RZ, R12 ;  /* 0x000000ffff0d7224 */ /* 0x000fe200078e000c */
[----:B------:R-:W-:Y:S01]  /*1d30*/  UMOV UR19, UR20 ;  /* 0x0000001400137c82 */ /* 0x000fe20008000000 */
[----:B------:R-:W-:Y:S01]  /*1d40*/  IMAD.MOV.U32 R2, RZ, RZ, R3 ;  /* 0x000000ffff027224 */ /* 0x000fe200078e0003 */
[----:B------:R-:W-:-:S06]  /*1d50*/  UMOV UR7, UR6 ;  /* 0x0000000600077c82 */ /* 0x000fcc0008000000 */
.L_x_10524:
        /* <DEDUP_REMOVED lines=12> */
.L_x_10525:
[----:B------:R-:W-:Y:S01]  /*1e20*/  IMAD.MOV.U32 R12, RZ, RZ, R11 ;  /* 0x000000ffff0c7224 */ /* 0x000fe200078e000b */
[----:B------:R-:W-:Y:S01]  /*1e30*/  MOV R3, R2 ;  /* 0x0000000200037202 */ /* 0x000fe20000000f00 */
[----:B------:R-:W-:Y:S01]  /*1e40*/  UMOV UR20, UR21 ;  /* 0x0000001500147c82 */ /* 0x000fe20008000000 */
[----:B------:R-:W-:-:S05]  /*1e50*/  UMOV UR6, UR7 ;  /* 0x0000000700067c82 */ /* 0x000fca0008000000 */
.L_x_10526:
        /* <DEDUP_REMOVED lines=12> */
.L_x_10527:
[----:B------:R-:W-:Y:S01]  /*1f20*/  IMAD.MOV.U32 R11, RZ, RZ, R10 ;  /* 0x000000ffff0b7224 */ /* 0x000fe200078e000a */
[----:B------:R-:W-:Y:S01]  /*1f30*/  UMOV UR21, UR22 ;  /* 0x0000001600157c82 */ /* 0x000fe20008000000 */
[----:B------:R-:W-:Y:S01]  /*1f40*/  IMAD.MOV.U32 R2, RZ, RZ, R3 ;  /* 0x000000ffff027224 */ /* 0x000fe200078e0003 */
[----:B------:R-:W-:-:S06]  /*1f50*/  UMOV UR7, UR6 ;  /* 0x0000000600077c82 */ /* 0x000fcc0008000000 */
.L_x_10528:
        /* <DEDUP_REMOVED lines=12> */
.L_x_10529:
[----:B------:R-:W-:Y:S01]  /*2020*/  IMAD.MOV.U32 R10, RZ, RZ, R9 ;  /* 0x000000ffff0a7224 */ /* 0x000fe200078e0009 */
[----:B------:R-:W-:Y:S01]  /*2030*/  MOV R3, R2 ;  /* 0x0000000200037202 */ /* 0x000fe20000000f00 */
[----:B------:R-:W-:Y:S01]  /*2040*/  UMOV UR22, UR23 ;  /* 0x0000001700167c82 */ /* 0x000fe20008000000 */
[----:B------:R-:W-:-:S05]  /*2050*/  UMOV UR6, UR7 ;  /* 0x0000000700067c82 */ /* 0x000fca0008000000 */
.L_x_10530:
        /* <DEDUP_REMOVED lines=12> */
.L_x_10531:
[----:B------:R-:W-:Y:S01]  /*2120*/  IMAD.MOV.U32 R9, RZ, RZ, R8 ;  /* 0x000000ffff097224 */ /* 0x000fe200078e0008 */
[----:B------:R-:W-:Y:S01]  /*2130*/  UMOV UR23, UR24 ;  /* 0x0000001800177c82 */ /* 0x000fe20008000000 */
[----:B------:R-:W-:Y:S01]  /*2140*/  IMAD.MOV.U32 R2, RZ, RZ, R3 ;  /* 0x000000ffff027224 */ /* 0x000fe200078e0003 */
[----:B------:R-:W-:-:S06]  /*2150*/  UMOV UR7, UR6 ;  /* 0x0000000600077c82 */ /* 0x000fcc0008000000 */
.L_x_10532:
        /* <DEDUP_REMOVED lines=12> */
.L_x_10533:
[----:B------:R-:W-:Y:S01]  /*2220*/  IMAD.MOV.U32 R8, RZ, RZ, R7 ;  /* 0x000000ffff087224 */ /* 0x000fe200078e0007 */
[----:B------:R-:W-:Y:S01]  /*2230*/  MOV R3, R2 ;  /* 0x0000000200037202 */ /* 0x000fe20000000f00 */
[----:B------:R-:W-:Y:S01]  /*2240*/  UMOV UR24, UR25 ;  /* 0x0000001900187c82 */ /* 0x000fe20008000000 */
[----:B------:R-:W-:-:S05]  /*2250*/  UMOV UR6, UR7 ;  /* 0x0000000700067c82 */ /* 0x000fca0008000000 */
.L_x_10534:
[----:B------:R-:W-:-:S05]  /*2260*/  IMAD.U32 R2, RZ, RZ, UR6 ;  /* 0x00000006ff027e24 */ /* 0x000fca000f8e00ff */
        /* <DEDUP_REMOVED lines=11> */
.L_x_10535:
[----:B------:R-:W-:Y:S01]  /*2320*/  IMAD.MOV.U32 R7, RZ, RZ, R6 ;  /* 0x000000ffff077224 */ /* 0x000fe200078e0006 */
[----:B------:R-:W-:Y:S01]  /*2330*/  UMOV UR25, UR26 ;  /* 0x0000001a00197c82 */ /* 0x000fe20008000000 */
[----:B------:R-:W-:Y:S01]  /*2340*/  IMAD.MOV.U32 R5, RZ, RZ, R3 ;  /* 0x000000ffff057224 */ /* 0x000fe200078e0003 */
[----:B------:R-:W-:-:S06]  /*2350*/  UMOV UR7, UR6 ;  /* 0x0000000600077c82 */ /* 0x000fcc0008000000 */
.L_x_10536:
[----:B------:R-:W-:-:S05]  /*2360*/  IMAD.U32 R2, RZ, RZ, UR7 ;  /* 0x00000007ff027e24 */ /* 0x000fca000f8e00ff */
[----:B------:R-:W-:-:S04]  /*2370*/  FSETP.GT.FTZ.AND P0, PT, R2, UR27, PT ;  /* 0x0000001b02007c0b */ /* 0x000fc8000bf14000 */
[----:B------:R-:W-:-:S13]  /*2380*/  ISETP.EQ.OR P0, PT, R0, -0x1, P0 ;  /* 0xffffffff0000780c */ /* 0x000fda0000702670 */
[----:B------:R-:W-:Y:S05]  /*2390*/  @P0 BRA `(.L_x_10537) ;  /* 0x0000000000180947 */ /* 0x000fea0003800000 */
[----:B------:R-:W-:Y:S01]  /*23a0*/  MOV R2, UR7 ;  /* 0x0000000700027c02 */ /* 0x000fe20008000f00 */
[----:B------:R-:W-:Y:S01]  /*23b0*/  UMOV UR26, UR7 ;  /* 0x00000007001a7c82 */ /* 0x000fe20008000000 */
[----:B------:R-:W-:Y:S02]  /*23c0*/  IMAD.MOV.U32 R6, RZ, RZ, R5 ;  /* 0x000000ffff067224 */ /* 0x000fe400078e0005 */
[----:B------:R-:W-:-:S04]  /*23d0*/  FSETP.NEU.FTZ.AND P0, PT, R2, UR27, PT ;  /* 0x0000001b02007c0b */ /* 0x000fc8000bf1d000 */
[----:B------:R-:W-:-:S13]  /*23e0*/  ISETP.GE.OR P0, PT, R5, R0, P0 ;  /* 0x000000000500720c */ /* 0x000fda0000706670 */
[----:B------:R-:W-:Y:S05]  /*23f0*/  @P0 BRA `(.L_x_10538) ;  /* 0x0000000000100947 */ /* 0x000fea0003800000 */
.L_x_10537:
[----:B------:R-:W-:Y:S01]  /*2400*/  IMAD.MOV.U32 R6, RZ, RZ, R0 ;  /* 0x000000ffff067224 */ /* 0x000fe200078e0000 */
[----:B------:R-:W-:Y:S01]  /*2410*/  UMOV UR26, UR27 ;  /* 0x0000001b001a7c82 */ /* 0x000fe20008000000 */
[----:B------:R-:W-:Y:S01]  /*2420*/  IMAD.MOV.U32 R0, RZ, RZ, R5 ;  /* 0x000000ffff007224 */ /* 0x000fe200078e0005 */
[----:B------:R-:W-:-:S06]  /*2430*/  UMOV UR27, UR7 ;  /* 0x00000007001b7c82 */ /* 0x000fcc0008000000 */
.L_x_10538:
[----:B------:R-:W-:Y:S02]  /*2440*/  UIADD3 UR40, UP0, UPT, UR40, 0x4, URZ ;  /* 0x0000000428287890 */ /* 0x000fe4000ff1e0ff */
[----:B------:R-:W-:Y:S02]  /*2450*/  UIADD3 UR8, UP2, UPT, UR8, 0x4, URZ ;  /* 0x0000000408087890 */ /* 0x000fe4000ff5e0ff */
[----:B------:R-:W-:Y:S02]  /*2460*/  UIADD3.X UR41, UPT, UPT, URZ, UR41, URZ, UP0, !UPT ;  /* 0x00000029ff297290 */ /* 0x000fe400087fe4ff */
[----:B------:R-:W-:Y:S01]  /*2470*/  UIADD3.X UR9, UPT, UPT, URZ, UR9, URZ, UP2, !UPT ;  /* 0x00000009ff097290 */ /* 0x000fe200097fe4ff */
[----:B------:R-:W-:Y:S11]  /*2480*/  BRA.U UP1, `(.L_x_10539) ;  /* 0xffffffe101107547 */ /* 0x000ff6000b83ffff */
[----:B------:R-:W0:Y:S01]  /*2490*/  S2R R5, SR_CTAID.X ;  /* 0x0000000000057919 */ /* 0x000e220000002500 */
[----:B------:R-:W1:Y:S01]  /*24a0*/  LDC.64 R2, c[0x0][0x390] ;  /* 0x0000e400ff027b82 */ /* 0x000e620000000a00 */
[----:B0-----:R-:W-:-:S05]  /*24b0*/  SHF.L.U32 R5, R5, 0x5, RZ ;  /* 0x0000000505057819 */ /* 0x001fca00000006ff */
[----:B-1----:R-:W-:-:S04]  /*24c0*/  IMAD.WIDE.U32 R2, R5, 0x4, R2 ;  /* 0x0000000405027825 */ /* 0x002fc800078e0002 */
[----:B------:R-:W-:Y:S01]  /*24d0*/  IMAD.U32 R5, RZ, RZ, UR37 ;  /* 0x00000025ff057e24 */ /* 0x000fe2000f8e00ff */
        /* <DEDUP_REMOVED lines=43> */
.L_x_10540:
        /* <DEDUP_REMOVED lines=15> */
.L_x_12926:


//--------------------- .text._ZN17fastertransformer16beam_topK_kernelIfLi32ELi64EEEvPKT_PiPS1_PKbPKiiS1_f --------------------------
	.section	.text._ZN17fastertransformer16beam_topK_kernelIfLi32ELi64EEEvPKT_PiPS1_PKbPKiiS1_f,"ax",@progbits
	.align	128
        .global         _ZN17fastertransformer16beam_topK_kernelIfLi32ELi64EEEvPKT_PiPS1_PKbPKiiS1_f
        .type           _ZN17fastertransformer16beam_topK_kernelIfLi32ELi64EEEvPKT_PiPS1_PKbPKiiS1_f,@function
        .size           _ZN17fastertransformer16beam_topK_kernelIfLi32ELi64EEEvPKT_PiPS1_PKbPKiiS1_f,(.L_x_12927 - _ZN17fastertransformer16beam_topK_kernelIfLi32ELi64EEEvPKT_PiPS1_PKbPKiiS1_f)
        .other          _ZN17fastertransformer16beam_topK_kernelIfLi32ELi64EEEvPKT_PiPS1_PKbPKiiS1_f,@"STO_CUDA_ENTRY STV_DEFAULT"
_ZN17fastertransformer16beam_topK_kernelIfLi32ELi64EEEvPKT_PiPS1_PKbPKiiS1_f:
.text._ZN17fastertransformer16beam_topK_kernelIfLi32ELi64EEEvPKT_PiPS1_PKbPKiiS1_f:
[----:B------:R-:W0:Y:S01]  /*0000*/  LDC R1, c[0x0][0x37c] ;  /* 0x0000df00ff017b82 */ /* 0x000e220000000800 */
[----:B------:R-:W1:Y:S01]  /*0010*/  S2R R88, SR_TID.X ;  /* 0x0000000000587919 */ /* 0x000e620000002100 */
[----:B------:R-:W1:Y:S01]  /*0020*/  LDCU UR5, c[0x0][0x3a8] ;  /* 0x00007500ff0577ac */ /* 0x000e620008000800 */
[----:B0-----:R-:W-:Y:S01]  /*0030*/  VIADD R1, R1, 0xffffff00 ;  /* 0xffffff0001017836 */ /* 0x001fe20000000000 */
[----:B------:R-:W-:Y:S01]  /*0040*/  BSSY.RECONVERGENT B0, `(.L_x_10541) ;  /* 0x000025d000007945 */ /* 0x000fe20003800200 */
[----:B------:R-:W0:Y:S01]  /*0050*/  S2R R0, SR_CTAID.X ;  /* 0x0000000000007919 */ /* 0x000e220000002500 */
[----:B------:R-:W2:Y:S01]  /*0060*/  LDCU UR4, c[0x0][0x2f8] ;  /* 0x00005f00ff0477ac */ /* 0x000ea20008000800 */
[----:B------:R-:W-:Y:S01]  /*0070*/  IMAD.MOV.U32 R92, RZ, RZ, -0x800001 ;  /* 0xff7fffffff5c7424 */ /* 0x000fe200078e00ff */
[----:B------:R-:W-:Y:S01]  /*0080*/  MOV R26, 0xffffffff ;  /* 0xffffffff001a7802 */ /* 0x000fe20000000f00 */
[----:B------:R-:W-:Y:S01]  /*0090*/  IMAD.MOV.U32 R27, RZ, RZ, -0x800001 ;  /* 0xff7fffffff1b7424 */ /* 0x000fe200078e00ff */
[----:B------:R-:W3:Y:S01]  /*00a0*/  LDCU.64 UR6, c[0x0][0x358] ;  /* 0x00006b00ff0677ac */ /* 0x000ee20008000a00 */
[----:B------:R-:W-:Y:S01]  /*00b0*/  IMAD.MOV.U32 R3, RZ, RZ, -0x1 ;  /* 0xffffffffff037424 */ /* 0x000fe200078e00ff */
[----:B------:R-:W-:Y:S01]  /*00c0*/  MOV R31, 0xff7fffff ;  /* 0xff7fffff001f7802 */ /* 0x000fe20000000f00 */
[----:B------:R-:W-:Y:S01]  /*00d0*/  IMAD.MOV.U32 R2, RZ, RZ, -0x1 ;  /* 0xffffffffff027424 */ /* 0x000fe200078e00ff */
[----:B------:R-:W4:Y:S01]  /*00e0*/  LDCU UR10, c[0x0][0x3a8] ;  /* 0x00007500ff0a77ac */ /* 0x000f220008000800 */
        /* <DEDUP_REMOVED lines=10> */
[----:B--2---:R-:W-:Y:S01]  /*0190*/  VIADD R57, R1, UR4 ;  /* 0x0000000401397c36 */ /* 0x004fe20008000000 */
        /* <DEDUP_REMOVED lines=48> */
[----:B------:R-:W-:Y:S01]  /*04a0*/  IMAD.MOV.U32 R84, RZ, RZ, -0x1 ;  /* 0xffffffffff547424 */ /* 0x000fe200078e00ff */
[----:B0--34-:R-:W-:Y:S06]  /*04b0*/  @P0 BRA `(.L_x_10542) ;  /* 0x0000002000540947 */ /* 0x019fec0003800000 */
[----:B------:R-:W0:Y:S01]  /*04c0*/  LDC.64 R6, c[0x0][0x3a0] ;  /* 0x0000e800ff067b82 */ /* 0x000e220000000a00 */
[----:B------:R-:W1:Y:S01]  /*04d0*/  LDCU.64 UR8, c[0x0][0x398] ;  /* 0x00007300ff0877ac */ /* 0x000e620008000a00 */
[C-C-:B------:R-:W-:Y:S01]  /*04e0*/  IMAD R9, R0.reuse, UR5, R88.reuse ;  /* 0x0000000500097c24 */ /* 0x140fe2000f8e0258 */
[----:B------:R-:W-:Y:S01]  /*04f0*/  MOV R92, 0xff7fffff ;  /* 0xff7fffff005c7802 */ /* 0x000fe20000000f00 */
[----:B------:R-:W-:Y:S01]  /*0500*/  IMAD.MOV.U32 R8, RZ, RZ, R88 ;  /* 0x000000ffff087224 */ /* 0x000fe200078e0058 */
[----:B------:R-:W2:Y:S01]  /*0510*/  LDCU UR4, c[0x0][0x3b0] ;  /* 0x00007600ff0477ac */ /* 0x000ea20008000800 */
[----:B------:R-:W-:Y:S01]  /*0520*/  IMAD.MOV.U32 R56, RZ, RZ, -0x1 ;  /* 0xffffffffff387424 */ /* 0x000fe200078e00ff */
[----:B-1----:R-:W-:Y:S02]  /*0530*/  IADD3 R4, P0, PT, R0, UR8, RZ ;  /* 0x0000000800047c10 */ /* 0x002fe4000ff1e0ff */
[----:B--2---:R-:W-:-:S03]  /*0540*/  FSETP.NEU.FTZ.AND P1, PT, RZ, UR4, PT ;  /* 0x00000004ff007c0b */ /* 0x004fc6000bf3d000 */
[----:B------:R-:W-:Y:S02]  /*0550*/  IMAD.X R5, RZ, RZ, UR9, P0 ;  /* 0x00000009ff057e24 */ /* 0x000fe400080e06ff */
[----:B0-----:R-:W-:-:S08]  /*0560*/  IMAD.WIDE.U32 R6, R0, 0x4, R6 ;  /* 0x0000000400067825 */ /* 0x001fd000078e0006 */
.L_x_10640:
        /* <DEDUP_REMOVED lines=9> */
[----:B---3--:R-:W-:-:S04]  /*0600*/  @!P0 IADD3 R12, PT, PT, R12, 0x1, RZ ;  /* 0x000000010c0c8810 */ /* 0x008fc80007ffe0ff */
[----:B------:R-:W-:-:S13]  /*0610*/  ISETP.NE.AND P0, PT, R12, 0x1, PT ;  /* 0x000000010c00780c */ /* 0x000fda0003f05270 */
[----:B------:R-:W1:Y:S01]  /*0620*/  @P0 LDC R15, c[0x0][0x3b0] ;  /* 0x0000ec00ff0f0b82 */ /* 0x000e620000000800 */
[----:B------:R-:W-:-:S06]  /*0630*/  @P0 I2FP.F32.S32 R12, R12 ;  /* 0x0000000c000c0245 */ /* 0x000fcc0000201400 */
[----:B------:R-:W1:Y:S02]  /*0640*/  @P0 MUFU.LG2 R12, R12 ;  /* 0x0000000c000c0308 */ /* 0x000e640000000c00 */
[----:B-1----:R-:W-:-:S06]  /*0650*/  @P0 FMUL.FTZ R14, R12, R15 ;  /* 0x0000000f0c0e0220 */ /* 0x002fcc0000410000 */
[----:B------:R-:W4:Y:S02]  /*0660*/  @P0 MUFU.EX2 R14, -R14 ;  /* 0x8000000e000e0308 */ /* 0x000f240000000800 */
[----:B----4-:R-:W-:-:S07]  /*0670*/  @P0 FMUL.FTZ R13, R13, R14 ;  /* 0x0000000e0d0d0220 */ /* 0x010fce0000410000 */
.L_x_10543:
[----:B-----5:R-:W-:Y:S01]  /*0680*/  FSETP.GT.FTZ.AND P0, PT, R13, R92, PT ;  /* 0x0000005c0d00720b */ /* 0x020fe20003f14000 */
[----:B------:R-:W-:Y:S01]  /*0690*/  BSSY.RECONVERGENT B1, `(.L_x_10544) ;  /* 0x000000a000017945 */ /* 0x000fe20003800200 */
[----:B------:R-:W-:Y:S02]  /*06a0*/  ISETP.GE.AND P2, PT, R8, UR10, PT ;  /* 0x0000000a08007c0c */ /* 0x000fe4000bf46270 */
[----:B------:R-:W-:-:S13]  /*06b0*/  ISETP.EQ.OR P0, PT, R56, -0x1, P0 ;  /* 0xffffffff3800780c */ /* 0x000fda0000702670 */
[----:B------:R-:W-:Y:S05]  /*06c0*/  @P0 BRA `(.L_x_10545) ;  /* 0x0000000000100947 */ /* 0x000fea0003800000 */
[----:B------:R-:W-:Y:S01]  /*06d0*/  FSETP.NEU.FTZ.AND P0, PT, R13, R92, PT ;  /* 0x0000005c0d00720b */ /* 0x000fe20003f1d000 */
[----:B0-----:R-:W-:-:S03]  /*06e0*/  IMAD.MOV.U32 R10, RZ, RZ, R92 ;  /* 0x000000ffff0a7224 */ /* 0x001fc600078e005c */
[----:B------:R-:W-:-:S13]  /*06f0*/  ISETP.GE.OR P0, PT, R9, R56, P0 ;  /* 0x000000380900720c */ /* 0x000fda0000706670 */
[----:B------:R-:W-:Y:S05]  /*0700*/  @P0 BRA `(.L_x_10546) ;  /* 0x0000000000080947 */ /* 0x000fea0003800000 */
.L_x_10545:
[----:B0-----:R-:W-:Y:S02]  /*0710*/  IMAD.MOV.U32 R10, RZ, RZ, R13 ;  /* 0x000000ffff0a7224 */ /* 0x001fe400078e000d */
[----:B------:R-:W-:-:S07]  /*0720*/  IMAD.MOV.U32 R56, RZ, RZ, R9 ;  /* 0x000000ffff387224 */ /* 0x000fce00078e0009 */
.L_x_10546:
[----:B------:R-:W-:Y:S05]  /*0730*/  BSYNC.RECONVERGENT B1 ;  /* 0x0000000000017941 */ /* 0x000fea0003800200 */
.L_x_10544:
        /* <DEDUP_REMOVED lines=9> */
.L_x_10548:
[----:B------:R-:W-:Y:S01]  /*07d0*/  IMAD.MOV.U32 R92, RZ, RZ, R31 ;  /* 0x000000ffff5c7224 */ /* 0x000fe200078e001f */
[----:B------:R-:W-:Y:S01]  /*07e0*/  MOV R11, R56 ;  /* 0x00000038000b7202 */ /* 0x000fe20000000f00 */
[----:B------:R-:W-:Y:S02]  /*07f0*/  IMAD.MOV.U32 R31, RZ, RZ, R10 ;  /* 0x000000ffff1f7224 */ /* 0x000fe400078e000a */
[----:B------:R-:W-:-:S07]  /*0800*/  IMAD.MOV.U32 R56, RZ, RZ, R63 ;  /* 0x000000ffff387224 */ /* 0x000fce00078e003f */
.L_x_10549:
[----:B------:R-:W-:Y:S05]  /*0810*/  BSYNC.RECONVERGENT B1 ;  /* 0x0000000000017941 */ /* 0x000fea0003800200 */
.L_x_10547:
        /* <DEDUP_REMOVED lines=10> */
.L_x_10551:
[----:B------:R-:W-:Y:S01]  /*08c0*/  IMAD.MOV.U32 R10, RZ, RZ, R31 ;  /* 0x000000ffff0a7224 */ /* 0x000fe200078e001f */
[----:B------:R-:W-:Y:S01]  /*08d0*/  MOV R63, R62 ;  /* 0x0000003e003f7202 */ /* 0x000fe20000000f00 */
[----:B------:R-:W-:Y:S02]  /*08e0*/  IMAD.MOV.U32 R12, RZ, RZ, R11 ;  /* 0x000000ffff0c7224 */ /* 0x000fe400078e000b */
[----:B------:R-:W-:-:S07]  /*08f0*/  IMAD.MOV.U32 R31, RZ, RZ, R30 ;  /* 0x000000ffff1f7224 */ /* 0x000fce00078e001e */
.L_x_10552:
[----:B------:R-:W-:Y:S05]  /*0900*/  BSYNC.RECONVERGENT B1 ;  /* 0x0000000000017941 */ /* 0x000fea0003800200 */
.L_x_10550:
        /* <DEDUP_REMOVED lines=11> */
.L_x_10554:
[----:B------:R-:W-:Y:S01]  /*09c0*/  IMAD.MOV.U32 R11, RZ, RZ, R10 ;  /* 0x000000ffff0b7224 */ /* 0x000fe200078e000a */
[----:B------:R-:W-:Y:S01]  /*09d0*/  MOV R62, R61 ;  /* 0x0000003d003e7202 */ /* 0x000fe20000000f00 */
[----:B------:R-:W-:Y:S02]  /*09e0*/  IMAD.MOV.U32 R13, RZ, RZ, R12 ;  /* 0x000000ffff0d7224 */ /* 0x000fe400078e000c */
[----:B------:R-:W-:-:S07]  /*09f0*/  IMAD.MOV.U32 R30, RZ, RZ, R29 ;  /* 0x000000ffff1e7224 */ /* 0x000fce00078e001d */
.L_x_10555:
[----:B------:R-:W-:Y:S05]  /*0a00*/  BSYNC.RECONVERGENT B1 ;  /* 0x0000000000017941 */ /* 0x000fea0003800200 */
.L_x_10553:
        /* <DEDUP_REMOVED lines=11> */
.L_x_10557:
[----:B------:R-:W-:Y:S01]  /*0ac0*/  IMAD.MOV.U32 R10, RZ, RZ, R11 ;  /* 0x000000ffff0a7224 */ /* 0x000fe200078e000b */
[----:B------:R-:W-:Y:S01]  /*0ad0*/  MOV R61, R60 ;  /* 0x0000003c003d7202 */ /* 0x000fe20000000f00 */
[----:B------:R-:W-:Y:S02]  /*0ae0*/  IMAD.MOV.U32 R12, RZ, RZ, R13 ;  /* 0x000000ffff0c7224 */ /* 0x000fe400078e000d */
[----:B------:R-:W-:-:S07]  /*0af0*/  IMAD.MOV.U32 R29, RZ, RZ, R28 ;  /* 0x000000ffff1d7224 */ /* 0x000fce00078e001c */
.L_x_10558:
[----:B------:R-:W-:Y:S05]  /*0b00*/  BSYNC.RECONVERGENT B1 ;  /* 0x0000000000017941 */ /* 0x000fea0003800200 */
.L_x_10556:
        /* <DEDUP_REMOVED lines=11> */
.L_x_10560:
[----:B------:R-:W-:Y:S01]  /*0bc0*/  IMAD.MOV.U32 R11, RZ, RZ, R10 ;  /* 0x000000ffff0b7224 */ /* 0x000fe200078e000a */
[----:B------:R-:W-:Y:S01]  /*0bd0*/  MOV R60, R67 ;  /* 0x00000043003c7202 */ /* 0x000fe20000000f00 */
[----:B------:R-:W-:Y:S02]  /*0be0*/  IMAD.MOV.U32 R13, RZ, RZ, R12 ;  /* 0x000000ffff0d7224 */ /* 0x000fe400078e000c */
[----:B------:R-:W-:-:S07]  /*0bf0*/  IMAD.MOV.U32 R28, RZ, RZ, R35 ;  /* 0x000000ffff1c7224 */ /* 0x000fce00078e0023 */
.L_x_10561:
[----:B------:R-:W-:Y:S05]  /*0c00*/  BSYNC.RECONVERGENT B1 ;  /* 0x0000000000017941 */ /* 0x000fea0003800200 */
.L_x_10559:
        /* <DEDUP_REMOVED lines=11> */
.L_x_10563:
[----:B------:R-:W-:Y:S01]  /*0cc0*/  IMAD.MOV.U32 R10, RZ, RZ, R11 ;  /* 0x000000ffff0a7224 */ /* 0x000fe200078e000b */
[----:B------:R-:W-:Y:S01]  /*0cd0*/  MOV R67, R66 ;  /* 0x0000004200437202 */ /* 0x000fe20000000f00 */
[----:B------:R-:W-:Y:S02]  /*0ce0*/  IMAD.MOV.U32 R12, RZ, RZ, R13 ;  /* 0x000000ffff0c7224 */ /* 0x000fe400078e000d */
[----:B------:R-:W-:-:S07]  /*0cf0*/  IMAD.MOV.U32 R35, RZ, RZ, R34 ;  /* 0x000000ffff237224 */ /* 0x000fce00078e0022 */
.L_x_10564:
[----:B------:R-:W-:Y:S05]  /*0d00*/  BSYNC.RECONVERGENT B1 ;  /* 0x0000000000017941 */ /* 0x000fea0003800200 */
.L_x_10562:
        /* <DEDUP_REMOVED lines=11> */
.L_x_10566:
[----:B------:R-:W-:Y:S01]  /*0dc0*/  IMAD.MOV.U32 R11, RZ, RZ, R10 ;  /* 0x000000ffff0b7224 */ /* 0x000fe200078e000a */
[----:B------:R-:W-:Y:S01]  /*0dd0*/  MOV R66, R65 ;  /* 0x0000004100427202 */ /* 0x000fe20000000f00 */
[----:B------:R-:W-:Y:S02]  /*0de0*/  IMAD.MOV.U32 R13, RZ, RZ, R12 ;  /* 0x000000ffff0d7224 */ /* 0x000fe400078e000c */
[----:B------:R-:W-:-:S07]  /*0df0*/  IMAD.MOV.U32 R34, RZ, RZ, R33 ;  /* 0x000000ffff227224 */ /* 0x000fce00078e0021 */
.L_x_10567:
[----:B------:R-:W-:Y:S05]  /*0e00*/  BSYNC.RECONVERGENT B1 ;  /* 0x0000000000017941 */ /* 0x000fea0003800200 */
.L_x_10565:
        /* <DEDUP_REMOVED lines=11> */
.L_x_10569:
[----:B------:R-:W-:Y:S01]  /*0ec0*/  IMAD.MOV.U32 R10, RZ, RZ, R11 ;  /* 0x000000ffff0a7224 */ /* 0x000fe200078e000b */
[----:B------:R-:W-:Y:S01]  /*0ed0*/  MOV R65, R64 ;  /* 0x0000004000417202 */ /* 0x000fe20000000f00 */
[----:B------:R-:W-:Y:S02]  /*0ee0*/  IMAD.MOV.U32 R12, RZ, RZ, R13 ;  /* 0x000000ffff0c7224 */ /* 0x000fe400078e000d */
[----:B------:R-:W-:-:S07]  /*0ef0*/  IMAD.MOV.U32 R33, RZ, RZ, R32 ;  /* 0x000000ffff217224 */ /* 0x000fce00078e0020 */
.L_x_10570:
[----:B------:R-:W-:Y:S05]  /*0f00*/  BSYNC.RECONVERGENT B1 ;  /* 0x0000000000017941 */ /* 0x000fea0003800200 */
.L_x_10568:
        /* <DEDUP_REMOVED lines=11> */
.L_x_10572:
[----:B------:R-:W-:Y:S01]  /*0fc0*/  IMAD.MOV.U32 R11, RZ, RZ, R10 ;  /* 0x000000ffff0b7224 */ /* 0x000fe200078e000a */
[----:B------:R-:W-:Y:S01]  /*0fd0*/  MOV R64, R71 ;  /* 0x0000004700407202 */ /* 0x000fe20000000f00 */
[----:B------:R-:W-:Y:S02]  /*0fe0*/  IMAD.MOV.U32 R13, RZ, RZ, R12 ;  /* 0x000000ffff0d7224 */ /* 0x000fe400078e000c */
[----:B------:R-:W-:-:S07]  /*0ff0*/  IMAD.MOV.U32 R32, RZ, RZ, R39 ;  /* 0x000000ffff207224 */ /* 0x000fce00078e0027 */
.L_x_10573:
[----:B------:R-:W-:Y:S05]  /*1000*/  BSYNC.RECONVERGENT B1 ;  /* 0x0000000000017941 */ /* 0x000fea0003800200 */
.L_x_10571:
        /* <DEDUP_REMOVED lines=11> */
.L_x_10575:
[----:B------:R-:W-:Y:S01]  /*10c0*/  IMAD.MOV.U32 R10, RZ, RZ, R11 ;  /* 0x000000ffff0a7224 */ /* 0x000fe200078e000b */
[----:B------:R-:W-:Y:S01]  /*10d0*/  MOV R71, R70 ;  /* 0x0000004600477202 */ /* 0x000fe20000000f00 */
[----:B------:R-:W-:Y:S02]  /*10e0*/  IMAD.MOV.U32 R12, RZ, RZ, R13 ;  /* 0x000000ffff0c7224 */ /* 0x000fe400078e000d */
[----:B------:R-:W-:-:S07]  /*10f0*/  IMAD.MOV.U32 R39, RZ, RZ, R38 ;  /* 0x000000ffff277224 */ /* 0x000fce00078e0026 */
.L_x_10576:
[----:B------:R-:W-:Y:S05]  /*1100*/  BSYNC.RECONVERGENT B1 ;  /* 0x0000000000017941 */ /* 0x000fea0003800200 */
.L_x_10574:
        /* <DEDUP_REMOVED lines=11> */
.L_x_10578:
[----:B------:R-:W-:Y:S01]  /*11c0*/  IMAD.MOV.U32 R11, RZ, RZ, R10 ;  /* 0x000000ffff0b7224 */ /* 0x000fe200078e000a */
[----:B------:R-:W-:Y:S01]  /*11d0*/  MOV R70, R69 ;  /* 0x0000004500467202 */ /* 0x000fe20000000f00 */
[----:B------:R-:W-:Y:S02]  /*11e0*/  IMAD.MOV.U32 R13, RZ, RZ, R12 ;  /* 0x000000ffff0d7224 */ /* 0x000fe400078e000c */
[----:B------:R-:W-:-:S07]  /*11f0*/  IMAD.MOV.U32 R38, RZ, RZ, R37 ;  /* 0x000000ffff267224 */ /* 0x000fce00078e0025 */
.L_x_10579:
[----:B------:R-:W-:Y:S05]  /*1200*/  BSYNC.RECONVERGENT B1 ;  /* 0x0000000000017941 */ /* 0x000fea0003800200 */
.L_x_10577:
        /* <DEDUP_REMOVED lines=11> */
.L_x_10581:
[----:B------:R-:W-:Y:S01]  /*12c0*/  IMAD.MOV.U32 R10, RZ, RZ, R11 ;  /* 0x000000ffff0a7224 */ /* 0x000fe200078e000b */
[----:B------:R-:W-:Y:S01]  /*12d0*/  MOV R69, R68 ;  /* 0x0000004400457202 */ /* 0x000fe20000000f00 */
[----:B------:R-:W-:Y:S02]  /*12e0*/  IMAD.MOV.U32 R12, RZ, RZ, R13 ;  /* 0x000000ffff0c7224 */ /* 0x000fe400078e000d */
[----:B------:R-:W-:-:S07]  /*12f0*/  IMAD.MOV.U32 R37, RZ, RZ, R36 ;  /* 0x000000ffff257224 */ /* 0x000fce00078e0024 */
.L_x_10582:
[----:B------:R-:W-:Y:S05]  /*1300*/  BSYNC.RECONVERGENT B1 ;  /* 0x0000000000017941 */ /* 0x000fea0003800200 */
.L_x_10580:
        /* <DEDUP_REMOVED lines=11> */
.L_x_10584:
[----:B------:R-:W-:Y:S01]  /*13c0*/  IMAD.MOV.U32 R11, RZ, RZ, R10 ;  /* 0x000000ffff0b7224 */ /* 0x000fe200078e000a */
[----:B------:R-:W-:Y:S01]  /*13d0*/  MOV R68, R75 ;  /* 0x0000004b00447202 */ /* 0x000fe20000000f00 */
[----:B------:R-:W-:Y:S02]  /*13e0*/  IMAD.MOV.U32 R13, RZ, RZ, R12 ;  /* 0x000000ffff0d7224 */ /* 0x000fe400078e000c */
[----:B------:R-:W-:-:S07]  /*13f0*/  IMAD.MOV.U32 R36, RZ, RZ, R43 ;  /* 0x000000ffff247224 */ /* 0x000fce00078e002b */
.L_x_10585:
[----:B------:R-:W-:Y:S05]  /*1400*/  BSYNC.RECONVERGENT B1 ;  /* 0x0000000000017941 */ /* 0x000fea0003800200 */
.L_x_10583:
        /* <DEDUP_REMOVED lines=11> */
.L_x_10587:
[----:B------:R-:W-:Y:S01]  /*14c0*/  IMAD.MOV.U32 R10, RZ, RZ, R11 ;  /* 0x000000ffff0a7224 */ /* 0x000fe200078e000b */
[----:B------:R-:W-:Y:S01]  /*14d0*/  MOV R75, R74 ;  /* 0x0000004a004b7202 */ /* 0x000fe20000000f00 */
[----:B------:R-:W-:Y:S02]  /*14e0*/  IMAD.MOV.U32 R12, RZ, RZ, R13 ;  /* 0x000000ffff0c7224 */ /* 0x000fe400078e000d */
[----:B------:R-:W-:-:S07]  /*14f0*/  IMAD.MOV.U32 R43, RZ, RZ, R42 ;  /* 0x000000ffff2b7224 */ /* 0x000fce00078e002a */
.L_x_10588:
[----:B------:R-:W-:Y:S05]  /*1500*/  BSYNC.RECONVERGENT B1 ;  /* 0x0000000000017941 */ /* 0x000fea0003800200 */
.L_x_10586:
        /* <DEDUP_REMOVED lines=11> */
.L_x_10590:
[----:B------:R-:W-:Y:S01]  /*15c0*/  IMAD.MOV.U32 R11, RZ, RZ, R10 ;  /* 0x000000ffff0b7224 */ /* 0x000fe200078e000a */
[----:B------:R-:W-:Y:S01]  /*15d0*/  MOV R74, R73 ;  /* 0x00000049004a7202 */ /* 0x000fe20000000f00 */
[----:B------:R-:W-:Y:S02]  /*15e0*/  IMAD.MOV.U32 R13, RZ, RZ, R12 ;  /* 0x000000ffff0d7224 */ /* 0x000fe400078e000c */
[----:B------:R-:W-:-:S07]  /*15f0*/  IMAD.MOV.U32 R42, RZ, RZ, R41 ;  /* 0x000000ffff2a7224 */ /* 0x000fce00078e0029 */
.L_x_10591:
[----:B------:R-:W-:Y:S05]  /*1600*/  BSYNC.RECONVERGENT B1 ;  /* 0x0000000000017941 */ /* 0x000fea0003800200 */
.L_x_10589:
        /* <DEDUP_REMOVED lines=11> */
.L_x_10593:
[----:B------:R-:W-:Y:S01]  /*16c0*/  IMAD.MOV.U32 R10, RZ, RZ, R11 ;  /* 0x000000ffff0a7224 */ /* 0x000fe200078e000b */
[----:B------:R-:W-:Y:S01]  /*16d0*/  MOV R73, R72 ;  /* 0x0000004800497202 */ /* 0x000fe20000000f00 */
[----:B------:R-:W-:Y:S02]  /*16e0*/  IMAD.MOV.U32 R12, RZ, RZ, R13 ;  /* 0x000000ffff0c7224 */ /* 0x000fe400078e000d */
[----:B------:R-:W-:-:S07]  /*16f0*/  IMAD.MOV.U32 R41, RZ, RZ, R40 ;  /* 0x000000ffff297224 */ /* 0x000fce00078e0028 */
.L_x_10594:
[----:B------:R-:W-:Y:S05]  /*1700*/  BSYNC.RECONVERGENT B1 ;  /* 0x0000000000017941 */ /* 0x000fea0003800200 */
.L_x_10592:
        /* <DEDUP_REMOVED lines=11> */
.L_x_10596:
[----:B------:R-:W-:Y:S01]  /*17c0*/  IMAD.MOV.U32 R11, RZ, RZ, R10 ;  /* 0x000000ffff0b7224 */ /* 0x000fe200078e000a */
[----:B------:R-:W-:Y:S01]  /*17d0*/  MOV R72, R79 ;  /* 0x0000004f00487202 */ /* 0x000fe20000000f00 */
[----:B------:R-:W-:Y:S02]  /*17e0*/  IMAD.MOV.U32 R13, RZ, RZ, R12 ;  /* 0x000000ffff0d7224 */ /* 0x000fe400078e000c */
[----:B------:R-:W-:-:S07]  /*17f0*/  IMAD.MOV.U32 R40, RZ, RZ, R47 ;  /* 0x000000ffff287224 */ /* 0x000fce00078e002f */
.L_x_10597:
[----:B------:R-:W-:Y:S05]  /*1800*/  BSYNC.RECONVERGENT B1 ;  /* 0x0000000000017941 */ /* 0x000fea0003800200 */
.L_x_10595:
        /* <DEDUP_REMOVED lines=11> */
.L_x_10599:
[----:B------:R-:W-:Y:S01]  /*18c0*/  IMAD.MOV.U32 R10, RZ, RZ, R11 ;  /* 0x000000ffff0a7224 */ /* 0x000fe200078e000b */
[----:B------:R-:W-:Y:S01]  /*18d0*/  MOV R79, R78 ;  /* 0x0000004e004f7202 */ /* 0x000fe20000000f00 */
[----:B------:R-:W-:Y:S02]  /*18e0*/  IMAD.MOV.U32 R12, RZ, RZ, R13 ;  /* 0x000000ffff0c7224 */ /* 0x000fe400078e000d */
[----:B------:R-:W-:-:S07]  /*18f0*/  IMAD.MOV.U32 R47, RZ, RZ, R46 ;  /* 0x000000ffff2f7224 */ /* 0x000fce00078e002e */
.L_x_10600:
[----:B------:R-:W-:Y:S05]  /*1900*/  BSYNC.RECONVERGENT B1 ;  /* 0x0000000000017941 */ /* 0x000fea0003800200 */
.L_x_10598:
        /* <DEDUP_REMOVED lines=11> */
.L_x_10602:
[----:B------:R-:W-:Y:S01]  /*19c0*/  IMAD.MOV.U32 R11, RZ, RZ, R10 ;  /* 0x000000ffff0b7224 */ /* 0x000fe200078e000a */
[----:B------:R-:W-:Y:S01]  /*19d0*/  MOV R78, R77 ;  /* 0x0000004d004e7202 */ /* 0x000fe20000000f00 */
[----:B------:R-:W-:Y:S02]  /*19e0*/  IMAD.MOV.U32 R13, RZ, RZ, R12 ;  /* 0x000000ffff0d7224 */ /* 0x000fe400078e000c */
[----:B------:R-:W-:-:S07]  /*19f0*/  IMAD.MOV.U32 R46, RZ, RZ, R45 ;  /* 0x000000ffff2e7224 */ /* 0x000fce00078e002d */
.L_x_10603:
[----:B------:R-:W-:Y:S05]  /*1a00*/  BSYNC.RECONVERGENT B1 ;  /* 0x0000000000017941 */ /* 0x000fea0003800200 */
.L_x_10601:
        /* <DEDUP_REMOVED lines=11> */
.L_x_10605:
[----:B------:R-:W-:Y:S01]  /*1ac0*/  IMAD.MOV.U32 R10, RZ, RZ, R11 ;  /* 0x000000ffff0a7224 */ /* 0x000fe200078e000b */
[----:B------:R-:W-:Y:S01]  /*1ad0*/  MOV R77, R76 ;  /* 0x0000004c004d7202 */ /* 0x000fe20000000f00 */
[----:B------:R-:W-:Y:S02]  /*1ae0*/  IMAD.MOV.U32 R12, RZ, RZ, R13 ;  /* 0x000000ffff0c7224 */ /* 0x000fe400078e000d */
[----:B------:R-:W-:-:S07]  /*1af0*/  IMAD.MOV.U32 R45, RZ, RZ, R44 ;  /* 0x000000ffff2d7224 */ /* 0x000fce00078e002c */
.L_x_10606:
[----:B------:R-:W-:Y:S05]  /*1b00*/  BSYNC.RECONVERGENT B1 ;  /* 0x0000000000017941 */ /* 0x000fea0003800200 */
.L_x_10604:
        /* <DEDUP_REMOVED lines=11> */
.L_x_10608:
[----:B------:R-:W-:Y:S01]  /*1bc0*/  IMAD.MOV.U32 R11, RZ, RZ, R10 ;  /* 0x000000ffff0b7224 */ /* 0x000fe200078e000a */
[----:B------:R-:W-:Y:S01]  /*1bd0*/  MOV R76, R83 ;  /* 0x00000053004c7202 */ /* 0x000fe20000000f00 */
[----:B------:R-:W-:Y:S02]  /*1be0*/  IMAD.MOV.U32 R13, RZ, RZ, R12 ;  /* 0x000000ffff0d7224 */ /* 0x000fe400078e000c */
[----:B------:R-:W-:-:S07]  /*1bf0*/  IMAD.MOV.U32 R44, RZ, RZ, R51 ;  /* 0x000000ffff2c7224 */ /* 0x000fce00078e0033 */
.L_x_10609:
[----:B------:R-:W-:Y:S05]  /*1c00*/  BSYNC.RECONVERGENT B1 ;  /* 0x0000000000017941 */ /* 0x000fea0003800200 */
.L_x_10607:
        /* <DEDUP_REMOVED lines=11> */
.L_x_10611:
[----:B------:R-:W-:Y:S01]  /*1cc0*/  IMAD.MOV.U32 R10, RZ, RZ, R11 ;  /* 0x000000ffff0a7224 */ /* 0x000fe200078e000b */
[----:B------:R-:W-:Y:S01]  /*1cd0*/  MOV R83, R82 ;  /* 0x0000005200537202 */ /* 0x000fe20000000f00 */
[----:B------:R-:W-:Y:S02]  /*1ce0*/  IMAD.MOV.U32 R12, RZ, RZ, R13 ;  /* 0x000000ffff0c7224 */ /* 0x000fe400078e000d */
[----:B------:R-:W-:-:S07]  /*1cf0*/  IMAD.MOV.U32 R51, RZ, RZ, R50 ;  /* 0x000000ffff337224 */ /* 0x000fce00078e0032 */
.L_x_10612:
[----:B------:R-:W-:Y:S05]  /*1d00*/  BSYNC.RECONVERGENT B1 ;  /* 0x0000000000017941 */ /* 0x000fea0003800200 */
.L_x_10610:
        /* <DEDUP_REMOVED lines=11> */
.L_x_10614:
[----:B------:R-:W-:Y:S01]  /*1dc0*/  IMAD.MOV.U32 R11, RZ, RZ, R10 ;  /* 0x000000ffff0b7224 */ /* 0x000fe200078e000a */
[----:B------:R-:W-:Y:S01]  /*1dd0*/  MOV R82, R81 ;  /* 0x0000005100527202 */ /* 0x000fe20000000f00 */
[----:B------:R-:W-:Y:S02]  /*1de0*/  IMAD.MOV.U32 R13, RZ, RZ, R12 ;  /* 0x000000ffff0d7224 */ /* 0x000fe400078e000c */
[----:B------:R-:W-:-:S07]  /*1df0*/  IMAD.MOV.U32 R50, RZ, RZ, R49 ;  /* 0x000000ffff327224 */ /* 0x000fce00078e0031 */
.L_x_10615:
[----:B------:R-:W-:Y:S05]  /*1e00*/  BSYNC.RECONVERGENT B1 ;  /* 0x0000000000017941 */ /* 0x000fea0003800200 */
.L_x_10613:
        /* <DEDUP_REMOVED lines=11> */
.L_x_10617:
[----:B------:R-:W-:Y:S01]  /*1ec0*/  IMAD.MOV.U32 R10, RZ, RZ, R11 ;  /* 0x000000ffff0a7224 */ /* 0x000fe200078e000b */
[----:B------:R-:W-:Y:S01]  /*1ed0*/  MOV R81, R80 ;  /* 0x0000005000517202 */ /* 0x000fe20000000f00 */
[----:B------:R-:W-:Y:S02]  /*1ee0*/  IMAD.MOV.U32 R12, RZ, RZ, R13 ;  /* 0x000000ffff0c7224 */ /* 0x000fe400078e000d */
[----:B------:R-:W-:-:S07]  /*1ef0*/  IMAD.MOV.U32 R49, RZ, RZ, R48 ;  /* 0x000000ffff317224 */ /* 0x000fce00078e0030 */
.L_x_10618:
[----:B------:R-:W-:Y:S05]  /*1f00*/  BSYNC.RECONVERGENT B1 ;  /* 0x0000000000017941 */ /* 0x000fea0003800200 */
.L_x_10616:
        /* <DEDUP_REMOVED lines=11> */
.L_x_10620:
[----:B------:R-:W-:Y:S01]  /*1fc0*/  IMAD.MOV.U32 R11, RZ, RZ, R10 ;  /* 0x000000ffff0b7224 */ /* 0x000fe200078e000a */
[----:B------:R-:W-:Y:S01]  /*1fd0*/  MOV R80, R87 ;  /* 0x0000005700507202 */ /* 0x000fe20000000f00 */
[----:B------:R-:W-:Y:S02]  /*1fe0*/  IMAD.MOV.U32 R13, RZ, RZ, R12 ;  /* 0x000000ffff0d7224 */ /* 0x000fe400078e000c */
[----:B------:R-:W-:-:S07]  /*1ff0*/  IMAD.MOV.U32 R48, RZ, RZ, R55 ;  /* 0x000000ffff307224 */ /* 0x000fce00078e0037 */
.L_x_10621:
[----:B------:R-:W-:Y:S05]  /*2000*/  BSYNC.RECONVERGENT B1 ;  /* 0x0000000000017941 */ /* 0x000fea0003800200 */
.L_x_10619:
        /* <DEDUP_REMOVED lines=11> */
.L_x_10623:
[----:B------:R-:W-:Y:S01]  /*20c0*/  IMAD.MOV.U32 R10, RZ, RZ, R11 ;  /* 0x000000ffff0a7224 */ /* 0x000fe200078e000b */
[----:B------:R-:W-:Y:S01]  /*20d0*/  MOV R87, R86 ;  /* 0x0000005600577202 */ /* 0x000fe20000000f00 */
[----:B------:R-:W-:Y:S02]  /*20e0*/  IMAD.MOV.U32 R12, RZ, RZ, R13 ;  /* 0x000000ffff0c7224 */ /* 0x000fe400078e000d */
[----:B------:R-:W-:-:S07]  /*20f0*/  IMAD.MOV.U32 R55, RZ, RZ, R54 ;  /* 0x000000ffff377224 */ /* 0x000fce00078e0036 */
.L_x_10624:
[----:B------:R-:W-:Y:S05]  /*2100*/  BSYNC.RECONVERGENT B1 ;  /* 0x0000000000017941 */ /* 0x000fea0003800200 */
.L_x_10622:
        /* <DEDUP_REMOVED lines=11> */
.L_x_10626:
[----:B------:R-:W-:Y:S01]  /*21c0*/  IMAD.MOV.U32 R11, RZ, RZ, R10 ;  /* 0x000000ffff0b7224 */ /* 0x000fe200078e000a */
[----:B------:R-:W-:Y:S01]  /*21d0*/  MOV R86, R85 ;  /* 0x0000005500567202 */ /* 0x000fe20000000f00 */
[----:B------:R-:W-:Y:S02]  /*21e0*/  IMAD.MOV.U32 R13, RZ, RZ, R12 ;  /* 0x000000ffff0d7224 */ /* 0x000fe400078e000c */
[----:B------:R-:W-:-:S07]  /*21f0*/  IMAD.MOV.U32 R54, RZ, RZ, R53 ;  /* 0x000000ffff367224 */ /* 0x000fce00078e0035 */
.L_x_10627:
[----:B------:R-:W-:Y:S05]  /*2200*/  BSYNC.RECONVERGENT B1 ;  /* 0x0000000000017941 */ /* 0x000fea0003800200 */
.L_x_10625:
        /* <DEDUP_REMOVED lines=11> */
.L_x_10629:
[----:B------:R-:W-:Y:S01]  /*22c0*/  IMAD.MOV.U32 R10, RZ, RZ, R11 ;  /* 0x000000ffff0a7224 */ /* 0x000fe200078e000b */
[----:B------:R-:W-:Y:S01]  /*22d0*/  MOV R85, R84 ;  /* 0x0000005400557202 */ /* 0x000fe20000000f00 */
[----:B------:R-:W-:Y:S02]  /*22e0*/  IMAD.MOV.U32 R12, RZ, RZ, R13 ;  /* 0x000000ffff0c7224 */ /* 0x000fe400078e000d */
[----:B------:R-:W-:-:S07]  /*22f0*/  IMAD.MOV.U32 R53, RZ, RZ, R52 ;  /* 0x000000ffff357224 */ /* 0x000fce00078e0034 */
.L_x_10630:
[----:B------:R-:W-:Y:S05]  /*2300*/  BSYNC.RECONVERGENT B1 ;  /* 0x0000000000017941 */ /* 0x000fea0003800200 */
.L_x_10628:
        /* <DEDUP_REMOVED lines=11> */
.L_x_10632:
[----:B------:R-:W-:Y:S01]  /*23c0*/  IMAD.MOV.U32 R11, RZ, RZ, R10 ;  /* 0x000000ffff0b7224 */ /* 0x000fe200078e000a */
[----:B------:R-:W-:Y:S01]  /*23d0*/  MOV R84, R3 ;  /* 0x0000000300547202 */ /* 0x000fe20000000f00 */
[----:B------:R-:W-:Y:S02]  /*23e0*/  IMAD.MOV.U32 R13, RZ, RZ, R12 ;  /* 0x000000ffff0d7224 */ /* 0x000fe400078e000c */
[----:B------:R-:W-:-:S07]  /*23f0*/  IMAD.MOV.U32 R52, RZ, RZ, R59 ;  /* 0x000000ffff347224 */ /* 0x000fce00078e003b */
.L_x_10633:
[----:B------:R-:W-:Y:S05]  /*2400*/  BSYNC.RECONVERGENT B1 ;  /* 0x0000000000017941 */ /* 0x000fea0003800200 */
.L_x_10631:
        /* <DEDUP_REMOVED lines=11> */
.L_x_10635:
[----:B------:R-:W-:Y:S01]  /*24c0*/  IMAD.MOV.U32 R10, RZ, RZ, R11 ;  /* 0x000000ffff0a7224 */ /* 0x000fe200078e000b */
[----:B------:R-:W-:Y:S01]  /*24d0*/  MOV R59, R58 ;  /* 0x0000003a003b7202 */ /* 0x000fe20000000f00 */
[----:B------:R-:W-:Y:S02]  /*24e0*/  IMAD.MOV.U32 R15, RZ, RZ, R13 ;  /* 0x000000ffff0f7224 */ /* 0x000fe400078e000d */
[----:B------:R-:W-:-:S07]  /*24f0*/  IMAD.MOV.U32 R3, RZ, RZ, R2 ;  /* 0x000000ffff037224 */ /* 0x000fce00078e0002 */
.L_x_10636:
[----:B------:R-:W-:Y:S05]  /*2500*/  BSYNC.RECONVERGENT B1 ;  /* 0x0000000000017941 */ /* 0x000fea0003800200 */
.L_x_10634:
        /* <DEDUP_REMOVED lines=9> */
.L_x_10638:
[----:B------:R-:W-:Y:S01]  /*25a0*/  IMAD.MOV.U32 R2, RZ, RZ, R26 ;  /* 0x000000ffff027224 */ /* 0x000fe200078e001a */
[----:B------:R-:W-:Y:S01]  /*25b0*/  MOV R58, R27 ;  /* 0x0000001b003a7202 */ /* 0x000fe20000000f00 */
[----:B------:R-:W-:Y:S02]  /*25c0*/  IMAD.MOV.U32 R27, RZ, RZ, R10 ;  /* 0x000000ffff1b7224 */ /* 0x000fe400078e000a */
[----:B------:R-:W-:-:S07]  /*25d0*/  IMAD.MOV.U32 R26, RZ, RZ, R15 ;  /* 0x000000ffff1a7224 */ /* 0x000fce00078e000f */
.L_x_10639:
[----:B------:R-:W-:Y:S05]  /*25e0*/  BSYNC.RECONVERGENT B1 ;  /* 0x0000000000017941 */ /* 0x000fea0003800200 */
.L_x_10637:
[----:B------:R-:W-:Y:S01]  /*25f0*/  VIADD R9, R9, 0x40 ;  /* 0x0000004009097836 */ /* 0x000fe20000000000 */
[----:B------:R-:W-:Y:S06]  /*2600*/  @!P2 BRA `(.L_x_10640) ;  /* 0xffffffdc00d8a947 */ /* 0x000fec000383ffff */
.L_x_10542:
[----:B------:R-:W-:Y:S05]  /*2610*/  BSYNC.RECONVERGENT B0 ;  /* 0x0000000000007941 */ /* 0x000fea0003800200 */
.L_x_10541:
        /* <DEDUP_REMOVED lines=24> */
[----:B------:R-:W-:Y:S04]  /*27a0*/  SHFL.DOWN PT, R24, R51, 0x1, 0x1f ;  /* 0x08201f0033187f89 */ /* 0x000fe800000e0000 */
[----:B------:R-:W0:Y:S04]  /*27b0*/  SHFL.DOWN PT, R25, R44, 0x1, 0x1f ;  /* 0x08201f002c197f89 */ /* 0x000e2800000e0000 */
[----:B-1----:R-:W-:Y:S04]  /*27c0*/  STL.64 [R1], R4 ;  /* 0x0000000401007387 */ /* 0x002fe80000100a00 */
        /* <DEDUP_REMOVED lines=30> */
[----:B-1----:R-:W-:Y:S04]  /*29b0*/  STL.64 [R1+0x58], R4 ;  /* 0x0000580401007387 */ /* 0x002fe80000100a00 */
[----:B--2---:R-:W-:Y:S01]  /*29c0*/  STL.64 [R1+0x60], R6 ;  /* 0x0000600601007387 */ /* 0x004fe20000100a00 */
[----:B0-----:R-:W0:Y:S03]  /*29d0*/  S2R R24, SR_LANEID ;  /* 0x0000000000187919 */ /* 0x001e260000000000 */
        /* <DEDUP_REMOVED lines=8> */
[----:B0-----:R-:W-:-:S03]  /*2a60*/  ISETP.GT.AND P0, PT, R24, 0x1e, PT ;  /* 0x0000001e1800780c */ /* 0x001fc60003f04270 */
        /* <DEDUP_REMOVED lines=29> */
[----:B------:R0:W-:Y:S01]  /*2c40*/  STL.64 [R1+0xf8], R22 ;  /* 0x0000f81601007387 */ /* 0x0001e20000100a00 */
[----:B------:R-:W-:Y:S05]  /*2c50*/  @P0 BRA `(.L_x_10642) ;  /* 0x0000002000040947 */ /* 0x000fea0003800000 */
[----:B0-----:R-:W-:Y:S01]  /*2c60*/  MOV R7, R26 ;  /* 0x0000001a00077202 */ /* 0x001fe20000000f00 */
[----:B------:R-:W-:Y:S02]  /*2c70*/  IMAD.MOV.U32 R6, RZ, RZ, R27 ;  /* 0x000000ffff067224 */ /* 0x000fe400078e001b */
[----:B------:R-:W-:Y:S02]  /*2c80*/  VIADD R5, R1, 0x80 ;  /* 0x0000008001057836 */ /* 0x000fe40000000000 */
[----:B------:R-:W-:-:S07]  /*2c90*/  IMAD.MOV.U32 R4, RZ, RZ, RZ ;  /* 0x000000ffff047224 */ /* 0x000fce00078e00ff */
.L_x_10736:
        /* <DEDUP_REMOVED lines=20> */
.L_x_10644:
[----:B------:R-:W-:Y:S01]  /*2de0*/  IMAD.MOV.U32 R9, RZ, RZ, R56 ;  /* 0x000000ffff097224 */ /* 0x000fe200078e0038 */
[----:B------:R-:W-:Y:S01]  /*2df0*/  MOV R56, R63 ;  /* 0x0000003f00387202 */ /* 0x000fe20000000f00 */
[----:B------:R-:W-:Y:S02]  /*2e00*/  IMAD.MOV.U32 R11, RZ, RZ, R92 ;  /* 0x000000ffff0b7224 */ /* 0x000fe400078e005c */
[----:B------:R-:W-:-:S07]  /*2e10*/  IMAD.MOV.U32 R92, RZ, RZ, R31 ;  /* 0x000000ffff5c7224 */ /* 0x000fce00078e001f */
.L_x_10645:
[----:B------:R-:W-:Y:S05]  /*2e20*/  BSYNC.RECONVERGENT B1 ;  /* 0x0000000000017941 */ /* 0x000fea0003800200 */
.L_x_10643:
        /* <DEDUP_REMOVED lines=11> */
.L_x_10647:
[----:B------:R-:W-:Y:S01]  /*2ee0*/  IMAD.MOV.U32 R8, RZ, RZ, R9 ;  /* 0x000000ffff087224 */ /* 0x000fe200078e0009 */
[----:B------:R-:W-:Y:S01]  /*2ef0*/  MOV R31, R30 ;  /* 0x0000001e001f7202 */ /* 0x000fe20000000f00 */
[----:B------:R-:W-:Y:S02]  /*2f00*/  IMAD.MOV.U32 R10, RZ, RZ, R11 ;  /* 0x000000ffff0a7224 */ /* 0x000fe400078e000b */
[----:B------:R-:W-:-:S07]  /*2f10*/  IMAD.MOV.U32 R63, RZ, RZ, R62 ;  /* 0x000000ffff3f7224 */ /* 0x000fce00078e003e */
.L_x_10648:
[----:B------:R-:W-:Y:S05]  /*2f20*/  BSYNC.RECONVERGENT B1 ;  /* 0x0000000000017941 */ /* 0x000fea0003800200 */
.L_x_10646:
        /* <DEDUP_REMOVED lines=11> */
.L_x_10650:
[----:B------:R-:W-:Y:S01]  /*2fe0*/  IMAD.MOV.U32 R9, RZ, RZ, R8 ;  /* 0x000000ffff097224 */ /* 0x000fe200078e0008 */
[----:B------:R-:W-:Y:S01]  /*2ff0*/  MOV R30, R29 ;  /* 0x0000001d001e7202 */ /* 0x000fe20000000f00 */
[----:B------:R-:W-:Y:S02]  /*3000*/  IMAD.MOV.U32 R11, RZ, RZ, R10 ;  /* 0x000000ffff0b7224 */ /* 0x000fe400078e000a */
[----:B------:R-:W-:-:S07]  /*3010*/  IMAD.MOV.U32 R62, RZ, RZ, R61 ;  /* 0x000000ffff3e7224 */ /* 0x000fce00078e003d */
.L_x_10651:
[----:B------:R-:W-:Y:S05]  /*3020*/  BSYNC.RECONVERGENT B1 ;  /* 0x0000000000017941 */ /* 0x000fea0003800200 */
.L_x_10649:
        /* <DEDUP_REMOVED lines=11> */
.L_x_10653:
[----:B------:R-:W-:Y:S01]  /*30e0*/  IMAD.MOV.U32 R8, RZ, RZ, R9 ;  /* 0x000000ffff087224 */ /* 0x000fe200078e0009 */
[----:B------:R-:W-:Y:S01]  /*30f0*/  MOV R29, R28 ;  /* 0x0000001c001d7202 */ /* 0x000fe20000000f00 */
[----:B------:R-:W-:Y:S02]  /*3100*/  IMAD.MOV.U32 R10, RZ, RZ, R11 ;  /* 0x000000ffff0a7224 */ /* 0x000fe400078e000b */
[----:B------:R-:W-:-:S07]  /*3110*/  IMAD.MOV.U32 R61, RZ, RZ, R60 ;  /* 0x000000ffff3d7224 */ /* 0x000fce00078e003c */
.L_x_10654:
[----:B------:R-:W-:Y:S05]  /*3120*/  BSYNC.RECONVERGENT B1 ;  /* 0x0000000000017941 */ /* 0x000fea0003800200 */
.L_x_10652:
        /* <DEDUP_REMOVED lines=11> */
.L_x_10656:
[----:B------:R-:W-:Y:S01]  /*31e0*/  IMAD.MOV.U32 R9, RZ, RZ, R8 ;  /* 0x000000ffff097224 */ /* 0x000fe200078e0008 */
[----:B------:R-:W-:Y:S01]  /*31f0*/  MOV R28, R35 ;  /* 0x00000023001c7202 */ /* 0x000fe20000000f00 */
[----:B------:R-:W-:Y:S02]  /*3200*/  IMAD.MOV.U32 R11, RZ, RZ, R10 ;  /* 0x000000ffff0b7224 */ /* 0x000fe400078e000a */
[----:B------:R-:W-:-:S07]  /*3210*/  IMAD.MOV.U32 R60, RZ, RZ, R67 ;  /* 0x000000ffff3c7224 */ /* 0x000fce00078e0043 */
.L_x_10657:
[----:B------:R-:W-:Y:S05]  /*3220*/  BSYNC.RECONVERGENT B1 ;  /* 0x0000000000017941 */ /* 0x000fea0003800200 */
.L_x_10655:
        /* <DEDUP_REMOVED lines=11> */
.L_x_10659:
[----:B------:R-:W-:Y:S01]  /*32e0*/  IMAD.MOV.U32 R8, RZ, RZ, R9 ;  /* 0x000000ffff087224 */ /* 0x000fe200078e0009 */
[----:B------:R-:W-:Y:S01]  /*32f0*/  MOV R35, R34 ;  /* 0x0000002200237202 */ /* 0x000fe20000000f00 */
[----:B------:R-:W-:Y:S02]  /*3300*/  IMAD.MOV.U32 R10, RZ, RZ, R11 ;  /* 0x000000ffff0a7224 */ /* 0x000fe400078e000b */
[----:B------:R-:W-:-:S07]  /*3310*/  IMAD.MOV.U32 R67, RZ, RZ, R66 ;  /* 0x000000ffff437224 */ /* 0x000fce00078e0042 */
.L_x_10660:
[----:B------:R-:W-:Y:S05]  /*3320*/  BSYNC.RECONVERGENT B1 ;  /* 0x0000000000017941 */ /* 0x000fea0003800200 */
.L_x_10658:
        /* <DEDUP_REMOVED lines=11> */
.L_x_10662:
[----:B------:R-:W-:Y:S01]  /*33e0*/  IMAD.MOV.U32 R9, RZ, RZ, R8 ;  /* 0x000000ffff097224 */ /* 0x000fe200078e0008 */
[----:B------:R-:W-:Y:S01]  /*33f0*/  MOV R34, R33 ;  /* 0x0000002100227202 */ /* 0x000fe20000000f00 */
[----:B------:R-:W-:Y:S02]  /*3400*/  IMAD.MOV.U32 R11, RZ, RZ, R10 ;  /* 0x000000ffff0b7224 */ /* 0x000fe400078e000a */
[----:B------:R-:W-:-:S07]  /*3410*/  IMAD.MOV.U32 R66, RZ, RZ, R65 ;  /* 0x000000ffff427224 */ /* 0x000fce00078e0041 */
.L_x_10663:
[----:B------:R-:W-:Y:S05]  /*3420*/  BSYNC.RECONVERGENT B1 ;  /* 0x0000000000017941 */ /* 0x000fea0003800200 */
.L_x_10661:
        /* <DEDUP_REMOVED lines=11> */
.L_x_10665:
[----:B------:R-:W-:Y:S01]  /*34e0*/  IMAD.MOV.U32 R8, RZ, RZ, R9 ;  /* 0x000000ffff087224 */ /* 0x000fe200078e0009 */
[----:B------:R-:W-:Y:S01]  /*34f0*/  MOV R33, R32 ;  /* 0x0000002000217202 */ /* 0x000fe20000000f00 */
[----:B------:R-:W-:Y:S02]  /*3500*/  IMAD.MOV.U32 R10, RZ, RZ, R11 ;  /* 0x000000ffff0a7224 */ /* 0x000fe400078e000b */
[----:B------:R-:W-:-:S07]  /*3510*/  IMAD.MOV.U32 R65, RZ, RZ, R64 ;  /* 0x000000ffff417224 */ /* 0x000fce00078e0040 */
.L_x_10666:
[----:B------:R-:W-:Y:S05]  /*3520*/  BSYNC.RECONVERGENT B1 ;  /* 0x0000000000017941 */ /* 0x000fea0003800200 */
.L_x_10664:
        /* <DEDUP_REMOVED lines=11> */
.L_x_10668:
[----:B------:R-:W-:Y:S01]  /*35e0*/  IMAD.MOV.U32 R9, RZ, RZ, R8 ;  /* 0x000000ffff097224 */ /* 0x000fe200078e0008 */
[----:B------:R-:W-:Y:S01]  /*35f0*/  MOV R32, R39 ;  /* 0x0000002700207202 */ /* 0x000fe20000000f00 */
[----:B------:R-:W-:Y:S02]  /*3600*/  IMAD.MOV.U32 R11, RZ, RZ, R10 ;  /* 0x000000ffff0b7224 */ /* 0x000fe400078e000a */
[----:B------:R-:W-:-:S07]  /*3610*/  IMAD.MOV.U32 R64, RZ, RZ, R71 ;  /* 0x000000ffff407224 */ /* 0x000fce00078e0047 */
.L_x_10669:
[----:B------:R-:W-:Y:S05]  /*3620*/  BSYNC.RECONVERGENT B1 ;  /* 0x0000000000017941 */ /* 0x000fea0003800200 */
.L_x_10667:
        /* <DEDUP_REMOVED lines=11> */
.L_x_10671:
[----:B------:R-:W-:Y:S01]  /*36e0*/  IMAD.MOV.U32 R8, RZ, RZ, R9 ;  /* 0x000000ffff087224 */ /* 0x000fe200078e0009 */
[----:B------:R-:W-:Y:S01]  /*36f0*/  MOV R39, R38 ;  /* 0x0000002600277202 */ /* 0x000fe20000000f00 */
[----:B------:R-:W-:Y:S02]  /*3700*/  IMAD.MOV.U32 R10, RZ, RZ, R11 ;  /* 0x000000ffff0a7224 */ /* 0x000fe400078e000b */
[----:B------:R-:W-:-:S07]  /*3710*/  IMAD.MOV.U32 R71, RZ, RZ, R70 ;  /* 0x000000ffff477224 */ /* 0x000fce00078e0046 */
.L_x_10672:
[----:B------:R-:W-:Y:S05]  /*3720*/  BSYNC.RECONVERGENT B1 ;  /* 0x0000000000017941 */ /* 0x000fea0003800200 */
.L_x_10670:
        /* <DEDUP_REMOVED lines=11> */
.L_x_10674:
[----:B------:R-:W-:Y:S01]  /*37e0*/  IMAD.MOV.U32 R9, RZ, RZ, R8 ;  /* 0x000000ffff097224 */ /* 0x000fe200078e0008 */
[----:B------:R-:W-:Y:S01]  /*37f0*/  MOV R38, R37 ;  /* 0x0000002500267202 */ /* 0x000fe20000000f00 */
[----:B------:R-:W-:Y:S02]  /*3800*/  IMAD.MOV.U32 R11, RZ, RZ, R10 ;  /* 0x000000ffff0b7224 */ /* 0x000fe400078e000a */
[----:B------:R-:W-:-:S07]  /*3810*/  IMAD.MOV.U32 R70, RZ, RZ, R69 ;  /* 0x000000ffff467224 */ /* 0x000fce00078e0045 */
.L_x_10675:
[----:B------:R-:W-:Y:S05]  /*3820*/  BSYNC.RECONVERGENT B1 ;  /* 0x0000000000017941 */ /* 0x000fea0003800200 */
.L_x_10673:
        /* <DEDUP_REMOVED lines=11> */
.L_x_10677:
[----:B------:R-:W-:Y:S01]  /*38e0*/  IMAD.MOV.U32 R8, RZ, RZ, R9 ;  /* 0x000000ffff087224 */ /* 0x000fe200078e0009 */
[----:B------:R-:W-:Y:S01]  /*38f0*/  MOV R37, R36 ;  /* 0x0000002400257202 */ /* 0x000fe20000000f00 */
[----:B------:R-:W-:Y:S02]  /*3900*/  IMAD.MOV.U32 R10, RZ, RZ, R11 ;  /* 0x000000ffff0a7224 */ /* 0x000fe400078e000b */
[----:B------:R-:W-:-:S07]  /*3910*/  IMAD.MOV.U32 R69, RZ, RZ, R68 ;  /* 0x000000ffff457224 */ /* 0x000fce00078e0044 */
.L_x_10678:
[----:B------:R-:W-:Y:S05]  /*3920*/  BSYNC.RECONVERGENT B1 ;  /* 0x0000000000017941 */ /* 0x000fea0003800200 */
.L_x_10676:
        /* <DEDUP_REMOVED lines=11> */
.L_x_10680:
[----:B------:R-:W-:Y:S01]  /*39e0*/  IMAD.MOV.U32 R9, RZ, RZ, R8 ;  /* 0x000000ffff097224 */ /* 0x000fe200078e0008 */
[----:B------:R-:W-:Y:S01]  /*39f0*/  MOV R36, R43 ;  /* 0x0000002b00247202 */ /* 0x000fe20000000f00 */
[----:B------:R-:W-:Y:S02]  /*3a00*/  IMAD.MOV.U32 R11, RZ, RZ, R10 ;  /* 0x000000ffff0b7224 */ /* 0x000fe400078e000a */
[----:B------:R-:W-:-:S07]  /*3a10*/  IMAD.MOV.U32 R68, RZ, RZ, R75 ;  /* 0x000000ffff447224 */ /* 0x000fce00078e004b */
.L_x_10681:
[----:B------:R-:W-:Y:S05]  /*3a20*/  BSYNC.RECONVERGENT B1 ;  /* 0x0000000000017941 */ /* 0x000fea0003800200 */
.L_x_10679:
        /* <DEDUP_REMOVED lines=11> */
.L_x_10683:
[----:B------:R-:W-:Y:S01]  /*3ae0*/  IMAD.MOV.U32 R8, RZ, RZ, R9 ;  /* 0x000000ffff087224 */ /* 0x000fe200078e0009 */
[----:B------:R-:W-:Y:S01]  /*3af0*/  MOV R43, R42 ;  /* 0x0000002a002b7202 */ /* 0x000fe20000000f00 */
[----:B------:R-:W-:Y:S02]  /*3b00*/  IMAD.MOV.U32 R10, RZ, RZ, R11 ;  /* 0x000000ffff0a7224 */ /* 0x000fe400078e000b */
[----:B------:R-:W-:-:S07]  /*3b10*/  IMAD.MOV.U32 R75, RZ, RZ, R74 ;  /* 0x000000ffff4b7224 */ /* 0x000fce00078e004a */
.L_x_10684:
[----:B------:R-:W-:Y:S05]  /*3b20*/  BSYNC.RECONVERGENT B1 ;  /* 0x0000000000017941 */ /* 0x000fea0003800200 */
.L_x_10682:
        /* <DEDUP_REMOVED lines=11> */
.L_x_10686:
[----:B------:R-:W-:Y:S01]  /*3be0*/  IMAD.MOV.U32 R9, RZ, RZ, R8 ;  /* 0x000000ffff097224 */ /* 0x000fe200078e0008 */
[----:B------:R-:W-:Y:S01]  /*3bf0*/  MOV R42, R41 ;  /* 0x00000029002a7202 */ /* 0x000fe20000000f00 */
[----:B------:R-:W-:Y:S02]  /*3c00*/  IMAD.MOV.U32 R11, RZ, RZ, R10 ;  /* 0x000000ffff0b7224 */ /* 0x000fe400078e000a */
[----:B------:R-:W-:-:S07]  /*3c10*/  IMAD.MOV.U32 R74, RZ, RZ, R73 ;  /* 0x000000ffff4a7224 */ /* 0x000fce00078e0049 */
.L_x_10687:
[----:B------:R-:W-:Y:S05]  /*3c20*/  BSYNC.RECONVERGENT B1 ;  /* 0x0000000000017941 */ /* 0x000fea0003800200 */
.L_x_10685:
        /* <DEDUP_REMOVED lines=11> */
.L_x_10689:
[----:B------:R-:W-:Y:S01]  /*3ce0*/  IMAD.MOV.U32 R8, RZ, RZ, R9 ;  /* 0x000000ffff087224 */ /* 0x000fe200078e0009 */
[----:B------:R-:W-:Y:S01]  /*3cf0*/  MOV R41, R40 ;  /* 0x0000002800297202 */ /* 0x000fe20000000f00 */
[----:B------:R-:W-:Y:S02]  /*3d00*/  IMAD.MOV.U32 R10, RZ, RZ, R11 ;  /* 0x000000ffff0a7224 */ /* 0x000fe400078e000b */
[----:B------:R-:W-:-:S07]  /*3d10*/  IMAD.MOV.U32 R73, RZ, RZ, R72 ;  /* 0x000000ffff497224 */ /* 0x000fce00078e0048 */
.L_x_10690:
[----:B------:R-:W-:Y:S05]  /*3d20*/  BSYNC.RECONVERGENT B1 ;  /* 0x0000000000017941 */ /* 0x000fea0003800200 */
.L_x_10688:
        /* <DEDUP_REMOVED lines=11> */
.L_x_10692:
[----:B------:R-:W-:Y:S01]  /*3de0*/  IMAD.MOV.U32 R9, RZ, RZ, R8 ;  /* 0x000000ffff097224 */ /* 0x000fe200078e0008 */
[----:B------:R-:W-:Y:S01]  /*3df0*/  MOV R40, R47 ;  /* 0x0000002f00287202 */ /* 0x000fe20000000f00 */
[----:B------:R-:W-:Y:S02]  /*3e00*/  IMAD.MOV.U32 R11, RZ, RZ, R10 ;  /* 0x000000ffff0b7224 */ /* 0x000fe400078e000a */
[----:B------:R-:W-:-:S07]  /*3e10*/  IMAD.MOV.U32 R72, RZ, RZ, R79 ;  /* 0x000000ffff487224 */ /* 0x000fce00078e004f */
.L_x_10693:
[----:B------:R-:W-:Y:S05]  /*3e20*/  BSYNC.RECONVERGENT B1 ;  /* 0x0000000000017941 */ /* 0x000fea0003800200 */
.L_x_10691:
        /* <DEDUP_REMOVED lines=11> */
.L_x_10695:
[----:B------:R-:W-:Y:S01]  /*3ee0*/  IMAD.MOV.U32 R8, RZ, RZ, R9 ;  /* 0x000000ffff087224 */ /* 0x000fe200078e0009 */
[----:B------:R-:W-:Y:S01]  /*3ef0*/  MOV R47, R46 ;  /* 0x0000002e002f7202 */ /* 0x000fe20000000f00 */
[----:B------:R-:W-:Y:S02]  /*3f00*/  IMAD.MOV.U32 R10, RZ, RZ, R11 ;  /* 0x000000ffff0a7224 */ /* 0x000fe400078e000b */
[----:B------:R-:W-:-:S07]  /*3f10*/  IMAD.MOV.U32 R79, RZ, RZ, R78 ;  /* 0x000000ffff4f7224 */ /* 0x000fce00078e004e */
.L_x_10696:
[----:B------:R-:W-:Y:S05]  /*3f20*/  BSYNC.RECONVERGENT B1 ;  /* 0x0000000000017941 */ /* 0x000fea0003800200 */
.L_x_10694:
        /* <DEDUP_REMOVED lines=11> */
.L_x_10698:
[----:B------:R-:W-:Y:S01]  /*3fe0*/  IMAD.MOV.U32 R9, RZ, RZ, R8 ;  /* 0x000000ffff097224 */ /* 0x000fe200078e0008 */
[----:B------:R-:W-:Y:S01]  /*3ff0*/  MOV R46, R45 ;  /* 0x0000002d002e7202 */ /* 0x000fe20000000f00 */
[----:B------:R-:W-:Y:S02]  /*4000*/  IMAD.MOV.U32 R11, RZ, RZ, R10 ;  /* 0x000000ffff0b7224 */ /* 0x000fe400078e000a */
[----:B------:R-:W-:-:S07]  /*4010*/  IMAD.MOV.U32 R78, RZ, RZ, R77 ;  /* 0x000000ffff4e7224 */ /* 0x000fce00078e004d */
.L_x_10699:
[----:B------:R-:W-:Y:S05]  /*4020*/  BSYNC.RECONVERGENT B1 ;  /* 0x0000000000017941 */ /* 0x000fea0003800200 */
.L_x_10697:
        /* <DEDUP_REMOVED lines=11> */
.L_x_10701:
[----:B------:R-:W-:Y:S01]  /*40e0*/  IMAD.MOV.U32 R8, RZ, RZ, R9 ;  /* 0x000000ffff087224 */ /* 0x000fe200078e0009 */
[----:B------:R-:W-:Y:S01]  /*40f0*/  MOV R45, R44 ;  /* 0x0000002c002d7202 */ /* 0x000fe20000000f00 */
[----:B------:R-:W-:Y:S02]  /*4100*/  IMAD.MOV.U32 R10, RZ, RZ, R11 ;  /* 0x000000ffff0a7224 */ /* 0x000fe400078e000b */
[----:B------:R-:W-:-:S07]  /*4110*/  IMAD.MOV.U32 R77, RZ, RZ, R76 ;  /* 0x000000ffff4d7224 */ /* 0x000fce00078e004c */
.L_x_10702:
[----:B------:R-:W-:Y:S05]  /*4120*/  BSYNC.RECONVERGENT B1 ;  /* 0x0000000000017941 */ /* 0x000fea0003800200 */
.L_x_10700:
        /* <DEDUP_REMOVED lines=11> */
.L_x_10704:
[----:B------:R-:W-:Y:S01]  /*41e0*/  IMAD.MOV.U32 R9, RZ, RZ, R8 ;  /* 0x000000ffff097224 */ /* 0x000fe200078e0008 */
[----:B------:R-:W-:Y:S01]  /*41f0*/  MOV R44, R51 ;  /* 0x00000033002c7202 */ /* 0x000fe20000000f00 */
[----:B------:R-:W-:Y:S02]  /*4200*/  IMAD.MOV.U32 R11, RZ, RZ, R10 ;  /* 0x000000ffff0b7224 */ /* 0x000fe400078e000a */
[----:B------:R-:W-:-:S07]  /*4210*/  IMAD.MOV.U32 R76, RZ, RZ, R83 ;  /* 0x000000ffff4c7224 */ /* 0x000fce00078e0053 */
.L_x_10705:
[----:B------:R-:W-:Y:S05]  /*4220*/  BSYNC.RECONVERGENT B1 ;  /* 0x0000000000017941 */ /* 0x000fea0003800200 */
.L_x_10703:
        /* <DEDUP_REMOVED lines=11> */
.L_x_10707:
[----:B------:R-:W-:Y:S01]  /*42e0*/  IMAD.MOV.U32 R8, RZ, RZ, R9 ;  /* 0x000000ffff087224 */ /* 0x000fe200078e0009 */
[----:B------:R-:W-:Y:S01]  /*42f0*/  MOV R51, R50 ;  /* 0x0000003200337202 */ /* 0x000fe20000000f00 */
[----:B------:R-:W-:Y:S02]  /*4300*/  IMAD.MOV.U32 R10, RZ, RZ, R11 ;  /* 0x000000ffff0a7224 */ /* 0x000fe400078e000b */
[----:B------:R-:W-:-:S07]  /*4310*/  IMAD.MOV.U32 R83, RZ, RZ, R82 ;  /* 0x000000ffff537224 */ /* 0x000fce00078e0052 */
.L_x_10708:
[----:B------:R-:W-:Y:S05]  /*4320*/  BSYNC.RECONVERGENT B1 ;  /* 0x0000000000017941 */ /* 0x000fea0003800200 */
.L_x_10706:
        /* <DEDUP_REMOVED lines=11> */
.L_x_10710:
[----:B------:R-:W-:Y:S01]  /*43e0*/  IMAD.MOV.U32 R9, RZ, RZ, R8 ;  /* 0x000000ffff097224 */ /* 0x000fe200078e0008 */
[----:B------:R-:W-:Y:S01]  /*43f0*/  MOV R50, R49 ;  /* 0x0000003100327202 */ /* 0x000fe20000000f00 */
[----:B------:R-:W-:Y:S02]  /*4400*/  IMAD.MOV.U32 R11, RZ, RZ, R10 ;  /* 0x000000ffff0b7224 */ /* 0x000fe400078e000a */
[----:B------:R-:W-:-:S07]  /*4410*/  IMAD.MOV.U32 R82, RZ, RZ, R81 ;  /* 0x000000ffff527224 */ /* 0x000fce00078e0051 */
.L_x_10711:
[----:B------:R-:W-:Y:S05]  /*4420*/  BSYNC.RECONVERGENT B1 ;  /* 0x0000000000017941 */ /* 0x000fea0003800200 */
.L_x_10709:
        /* <DEDUP_REMOVED lines=11> */
.L_x_10713:
[----:B------:R-:W-:Y:S01]  /*44e0*/  IMAD.MOV.U32 R8, RZ, RZ, R9 ;  /* 0x000000ffff087224 */ /* 0x000fe200078e0009 */
[----:B------:R-:W-:Y:S01]  /*44f0*/  MOV R49, R48 ;  /* 0x0000003000317202 */ /* 0x000fe20000000f00 */
[----:B------:R-:W-:Y:S02]  /*4500*/  IMAD.MOV.U32 R10, RZ, RZ, R11 ;  /* 0x000000ffff0a7224 */ /* 0x000fe400078e000b */
[----:B------:R-:W-:-:S07]  /*4510*/  IMAD.MOV.U32 R81, RZ, RZ, R80 ;  /* 0x000000ffff517224 */ /* 0x000fce00078e0050 */
.L_x_10714:
[----:B------:R-:W-:Y:S05]  /*4520*/  BSYNC.RECONVERGENT B1 ;  /* 0x0000000000017941 */ /* 0x000fea0003800200 */
.L_x_10712:
        /* <DEDUP_REMOVED lines=11> */
.L_x_10716:
[----:B------:R-:W-:Y:S01]  /*45e0*/  IMAD.MOV.U32 R9, RZ, RZ, R8 ;  /* 0x000000ffff097224 */ /* 0x000fe200078e0008 */
[----:B------:R-:W-:Y:S01]  /*45f0*/  MOV R48, R55 ;  /* 0x0000003700307202 */ /* 0x000fe20000000f00 */
[----:B------:R-:W-:Y:S02]  /*4600*/  IMAD.MOV.U32 R11, RZ, RZ, R10 ;  /* 0x000000ffff0b7224 */ /* 0x000fe400078e000a */
[----:B------:R-:W-:-:S07]  /*4610*/  IMAD.MOV.U32 R80, RZ, RZ, R87 ;  /* 0x000000ffff507224 */ /* 0x000fce00078e0057 */
.L_x_10717:
[----:B------:R-:W-:Y:S05]  /*4620*/  BSYNC.RECONVERGENT B1 ;  /* 0x0000000000017941 */ /* 0x000fea0003800200 */
.L_x_10715:
        /* <DEDUP_REMOVED lines=11> */
.L_x_10719:
[----:B------:R-:W-:Y:S01]  /*46e0*/  IMAD.MOV.U32 R8, RZ, RZ, R9 ;  /* 0x000000ffff087224 */ /* 0x000fe200078e0009 */
[----:B------:R-:W-:Y:S01]  /*46f0*/  MOV R55, R54 ;  /* 0x0000003600377202 */ /* 0x000fe20000000f00 */
[----:B------:R-:W-:Y:S02]  /*4700*/  IMAD.MOV.U32 R10, RZ, RZ, R11 ;  /* 0x000000ffff0a7224 */ /* 0x000fe400078e000b */
[----:B------:R-:W-:-:S07]  /*4710*/  IMAD.MOV.U32 R87, RZ, RZ, R86 ;  /* 0x000000ffff577224 */ /* 0x000fce00078e0056 */
.L_x_10720:
[----:B------:R-:W-:Y:S05]  /*4720*/  BSYNC.RECONVERGENT B1 ;  /* 0x0000000000017941 */ /* 0x000fea0003800200 */
.L_x_10718:
        /* <DEDUP_REMOVED lines=11> */
.L_x_10722:
[----:B------:R-:W-:Y:S01]  /*47e0*/  IMAD.MOV.U32 R9, RZ, RZ, R8 ;  /* 0x000000ffff097224 */ /* 0x000fe200078e0008 */
[----:B------:R-:W-:Y:S01]  /*47f0*/  MOV R54, R53 ;  /* 0x0000003500367202 */ /* 0x000fe20000000f00 */
[----:B------:R-:W-:Y:S02]  /*4800*/  IMAD.MOV.U32 R11, RZ, RZ, R10 ;  /* 0x000000ffff0b7224 */ /* 0x000fe400078e000a */
[----:B------:R-:W-:-:S07]  /*4810*/  IMAD.MOV.U32 R86, RZ, RZ, R85 ;  /* 0x000000ffff567224 */ /* 0x000fce00078e0055 */
.L_x_10723:
[----:B------:R-:W-:Y:S05]  /*4820*/  BSYNC.RECONVERGENT B1 ;  /* 0x0000000000017941 */ /* 0x000fea0003800200 */
.L_x_10721:
        /* <DEDUP_REMOVED lines=11> */
.L_x_10725:
[----:B------:R-:W-:Y:S01]  /*48e0*/  IMAD.MOV.U32 R8, RZ, RZ, R9 ;  /* 0x000000ffff087224 */ /* 0x000fe200078e0009 */
[----:B------:R-:W-:Y:S01]  /*48f0*/  MOV R53, R52 ;  /* 0x0000003400357202 */ /* 0x000fe20000000f00 */
[----:B------:R-:W-:Y:S02]  /*4900*/  IMAD.MOV.U32 R10, RZ, RZ, R11 ;  /* 0x000000ffff0a7224 */ /* 0x000fe400078e000b */
[----:B------:R-:W-:-:S07]  /*4910*/  IMAD.MOV.U32 R85, RZ, RZ, R84 ;  /* 0x000000ffff557224 */ /* 0x000fce00078e0054 */
.L_x_10726:
[----:B------:R-:W-:Y:S05]  /*4920*/  BSYNC.RECONVERGENT B1 ;  /* 0x0000000000017941 */ /* 0x000fea0003800200 */
.L_x_10724:
        /* <DEDUP_REMOVED lines=11> */
.L_x_10728:
[----:B------:R-:W-:Y:S01]  /*49e0*/  IMAD.MOV.U32 R9, RZ, RZ, R8 ;  /* 0x000000ffff097224 */ /* 0x000fe200078e0008 */
[----:B------:R-:W-:Y:S01]  /*49f0*/  MOV R84, R3 ;  /* 0x0000000300547202 */ /* 0x000fe20000000f00 */
[----:B------:R-:W-:Y:S02]  /*4a00*/  IMAD.MOV.U32 R11, RZ, RZ, R10 ;  /* 0x000000ffff0b7224 */ /* 0x000fe400078e000a */
[----:B------:R-:W-:-:S07]  /*4a10*/  IMAD.MOV.U32 R52, RZ, RZ, R59 ;  /* 0x000000ffff347224 */ /* 0x000fce00078e003b */
.L_x_10729:
[----:B------:R-:W-:Y:S05]  /*4a20*/  BSYNC.RECONVERGENT B1 ;  /* 0x0000000000017941 */ /* 0x000fea0003800200 */
.L_x_10727:
        /* <DEDUP_REMOVED lines=11> */
.L_x_10731:
[----:B------:R-:W-:Y:S01]  /*4ae0*/  IMAD.MOV.U32 R8, RZ, RZ, R9 ;  /* 0x000000ffff087224 */ /* 0x000fe200078e0009 */
[----:B------:R-:W-:Y:S01]  /*4af0*/  MOV R59, R58 ;  /* 0x0000003a003b7202 */ /* 0x000fe20000000f00 */
[----:B------:R-:W-:Y:S02]  /*4b00*/  IMAD.MOV.U32 R13, RZ, RZ, R11 ;  /* 0x000000ffff0d7224 */ /* 0x000fe400078e000b */
[----:B------:R-:W-:-:S07]  /*4b10*/  IMAD.MOV.U32 R3, RZ, RZ, R2 ;  /* 0x000000ffff037224 */ /* 0x000fce00078e0002 */
.L_x_10732:
[----:B------:R-:W-:Y:S05]  /*4b20*/  BSYNC.RECONVERGENT B1 ;  /* 0x0000000000017941 */ /* 0x000fea0003800200 */
.L_x_10730:
        /* <DEDUP_REMOVED lines=11> */
.L_x_10734:
[----:B------:R-:W-:Y:S01]  /*4be0*/  IMAD.MOV.U32 R2, RZ, RZ, R7 ;  /* 0x000000ffff027224 */ /* 0x000fe200078e0007 */
[----:B------:R-:W-:Y:S01]  /*4bf0*/  MOV R58, R6 ;  /* 0x00000006003a7202 */ /* 0x000fe20000000f00 */
[--C-:B------:R-:W-:Y:S02]  /*4c00*/  IMAD.MOV.U32 R26, RZ, RZ, R8.reuse ;  /* 0x000000ffff1a7224 */ /* 0x100fe400078e0008 */
[--C-:B------:R-:W-:Y:S02]  /*4c10*/  IMAD.MOV.U32 R27, RZ, RZ, R13.reuse ;  /* 0x000000ffff1b7224 */ /* 0x100fe400078e000d */
[----:B------:R-:W-:Y:S02]  /*4c20*/  IMAD.MOV.U32 R7, RZ, RZ, R8 ;  /* 0x000000ffff077224 */ /* 0x000fe400078e0008 */
[----:B------:R-:W-:-:S07]  /*4c30*/  IMAD.MOV.U32 R6, RZ, RZ, R13 ;  /* 0x000000ffff067224 */ /* 0x000fce00078e000d */
.L_x_10735:
[----:B------:R-:W-:Y:S05]  /*4c40*/  BSYNC.RECONVERGENT B1 ;  /* 0x0000000000017941 */ /* 0x000fea0003800200 */
.L_x_10733:
[----:B------:R-:W-:Y:S01]  /*4c50*/  VIADD R5, R5, 0x4 ;  /* 0x0000000405057836 */ /* 0x000fe20000000000 */
[----:B------:R-:W-:Y:S06]  /*4c60*/  @P2 BRA `(.L_x_10736) ;  /* 0xffffffe0000c2947 */ /* 0x000fec000383ffff */
.L_x_10642:
[----:B------:R-:W-:Y:S05]  /*4c70*/  BSYNC.RECONVERGENT B0 ;  /* 0x0000000000007941 */ /* 0x000fea0003800200 */
.L_x_10641:
[----:B0-----:R-:W0:Y:S01]  /*4c80*/  SHFL.DOWN PT, R5, R26, 0x2, 0x1f ;  /* 0x08401f001a057f89 */ /* 0x001e2200000e0000 */
[----:B------:R-:W1:Y:S01]  /*4c90*/  LDCU UR4, c[0x0][0x2f8] ;  /* 0x00005f00ff0477ac */ /* 0x000e620008000800 */
[----:B------:R-:W-:Y:S01]  /*4ca0*/  ISETP.GT.AND P0, PT, R24, 0x1d, PT ;  /* 0x0000001d1800780c */ /* 0x000fe20003f04270 */
[----:B------:R-:W-:Y:S01]  /*4cb0*/  BSSY.RECONVERGENT B0, `(.L_x_10737) ;  /* 0x0000283000007945 */ /* 0x000fe20003800200 */
[----:B------:R-:W2:Y:S04]  /*4cc0*/  SHFL.DOWN PT, R7, R2, 0x2, 0x1f ;  /* 0x08401f0002077f89 */ /* 0x000ea800000e0000 */
[----:B------:R-:W3:Y:S04]  /*4cd0*/  SHFL.DOWN PT, R9, R3, 0x2, 0x1f ;  /* 0x08401f0003097f89 */ /* 0x000ee800000e0000 */
[----:B------:R-:W4:Y:S04]  /*4ce0*/  SHFL.DOWN PT, R11, R84, 0x2, 0x1f ;  /* 0x08401f00540b7f89 */ /* 0x000f2800000e0000 */
[----:B------:R-:W5:Y:S01]  /*4cf0*/  SHFL.DOWN PT, R13, R85, 0x2, 0x1f ;  /* 0x08401f00550d7f89 */ /* 0x000f6200000e0000 */
[----:B-1----:R-:W-:-:S03]  /*4d00*/  IADD3 R4, PT, PT, R57, -UR4, RZ ;  /* 0x8000000439047c10 */ /* 0x002fc6000fffe0ff */
[----:B------:R-:W1:Y:S04]  /*4d10*/  SHFL.DOWN PT, R15, R86, 0x2, 0x1f ;  /* 0x08401f00560f7f89 */ /* 0x000e6800000e0000 */
[----:B0-----:R-:W-:Y:S04]  /*4d20*/  STL [R4], R5 ;  /* 0x0000000504007387 */ /* 0x001fe80000100800 */
[----:B--2---:R-:W-:Y:S04]  /*4d30*/  STL [R4+0x4], R7 ;  /* 0x0000040704007387 */ /* 0x004fe80000100800 */
[----:B---3--:R-:W-:Y:S04]  /*4d40*/  STL [R4+0x8], R9 ;  /* 0x0000080904007387 */ /* 0x008fe80000100800 */
[----:B----4-:R-:W-:Y:S04]  /*4d50*/  STL [R4+0xc], R11 ;  /* 0x00000c0b04007387 */ /* 0x010fe80000100800 */
[----:B------:R-:W0:Y:S04]  /*4d60*/  SHFL.DOWN PT, R17, R87, 0x2, 0x1f ;  /* 0x08401f0057117f89 */ /* 0x000e2800000e0000 */
[----:B------:R-:W2:Y:S04]  /*4d70*/  SHFL.DOWN PT, R19, R80, 0x2, 0x1f ;  /* 0x08401f0050137f89 */ /* 0x000ea800000e0000 */
[----:B------:R-:W3:Y:S04]  /*4d80*/  SHFL.DOWN PT, R21, R81, 0x2, 0x1f ;  /* 0x08401f0051157f89 */ /* 0x000ee800000e0000 */
[----:B------:R-:W4:Y:S04]  /*4d90*/  SHFL.DOWN PT, R23, R82, 0x2, 0x1f ;  /* 0x08401f0052177f89 */ /* 0x000f2800000e0000 */
        /* <DEDUP_REMOVED lines=14> */
[----:B-----5:R-:W-:Y:S04]  /*4e80*/  STL [R4+0x10], R13 ;  /* 0x0000100d04007387 */ /* 0x020fe80000100800 */
[----:B-1----:R-:W-:Y:S04]  /*4e90*/  STL [R4+0x14], R15 ;  /* 0x0000140f04007387 */ /* 0x002fe80000100800 */
[----:B0-----:R-:W-:Y:S04]  /*4ea0*/  STL [R4+0x18], R17 ;  /* 0x0000181104007387 */ /* 0x001fe80000100800 */
[----:B--2---:R-:W-:Y:S04]  /*4eb0*/  STL [R4+0x1c], R19 ;  /* 0x00001c1304007387 */ /* 0x004fe80000100800 */
[----:B---3--:R-:W-:Y:S04]  /*4ec0*/  STL [R4+0x20], R21 ;  /* 0x0000201504007387 */ /* 0x008fe80000100800 */
[----:B----4-:R-:W-:Y:S04]  /*4ed0*/  STL [R4+0x24], R23 ;  /* 0x0000241704007387 */ /* 0x010fe80000100800 */
        /* <DEDUP_REMOVED lines=99> */
.L_x_10832:
        /* <DEDUP_REMOVED lines=20> */
.L_x_10740:
[----:B------:R-:W-:Y:S02]  /*5650*/  IMAD.MOV.U32 R9, RZ, RZ, R56 ;  /* 0x000000ffff097224 */ /* 0x000fe400078e0038 */
[----:B------:R-:W-:Y:S01]  /*5660*/  IMAD.MOV.U32 R11, RZ, RZ, R92 ;  /* 0x000000ffff0b7224 */ /* 0x000fe200078e005c */
[----:B------:R-:W-:Y:S01]  /*5670*/  MOV R92, R31 ;  /* 0x0000001f005c7202 */ /* 0x000fe20000000f00 */
[----:B------:R-:W-:-:S07]  /*5680*/  IMAD.MOV.U32 R56, RZ, RZ, R63 ;  /* 0x000000ffff387224 */ /* 0x000fce00078e003f */
.L_x_10741:
[----:B------:R-:W-:Y:S05]  /*5690*/  BSYNC.RECONVERGENT B1 ;  /* 0x0000000000017941 */ /* 0x000fea0003800200 */
.L_x_10739:
        /* <DEDUP_REMOVED lines=11> */
.L_x_10743:
[----:B------:R-:W-:Y:S01]  /*5750*/  IMAD.MOV.U32 R8, RZ, RZ, R9 ;  /* 0x000000ffff087224 */ /* 0x000fe200078e0009 */
[----:B------:R-:W-:Y:S01]  /*5760*/  MOV R63, R62 ;  /* 0x0000003e003f7202 */ /* 0x000fe20000000f00 */
[----:B------:R-:W-:Y:S02]  /*5770*/  IMAD.MOV.U32 R10, RZ, RZ, R11 ;  /* 0x000000ffff0a7224 */ /* 0x000fe400078e000b */
[----:B------:R-:W-:-:S07]  /*5780*/  IMAD.MOV.U32 R31, RZ, RZ, R30 ;  /* 0x000000ffff1f7224 */ /* 0x000fce00078e001e */
.L_x_10744:
[----:B------:R-:W-:Y:S05]  /*5790*/  BSYNC.RECONVERGENT B1 ;  /* 0x0000000000017941 */ /* 0x000fea0003800200 */
.L_x_10742:
        /* <DEDUP_REMOVED lines=11> */
.L_x_10746:
[----:B------:R-:W-:Y:S01]  /*5850*/  IMAD.MOV.U32 R9, RZ, RZ, R8 ;  /* 0x000000ffff097224 */ /* 0x000fe200078e0008 */
[----:B------:R-:W-:Y:S01]  /*5860*/  MOV R62, R61 ;  /* 0x0000003d003e7202 */ /* 0x000fe20000000f00 */
[----:B------:R-:W-:Y:S02]  /*5870*/  IMAD.MOV.U32 R11, RZ, RZ, R10 ;  /* 0x000000ffff0b7224 */ /* 0x000fe400078e000a */
[----:B------:R-:W-:-:S07]  /*5880*/  IMAD.MOV.U32 R30, RZ, RZ, R29 ;  /* 0x000000ffff1e7224 */ /* 0x000fce00078e001d */
.L_x_10747:
[----:B------:R-:W-:Y:S05]  /*5890*/  BSYNC.RECONVERGENT B1 ;  /* 0x0000000000017941 */ /* 0x000fea0003800200 */
.L_x_10745:
        /* <DEDUP_REMOVED lines=11> */
.L_x_10749:
[----:B------:R-:W-:Y:S01]  /*5950*/  IMAD.MOV.U32 R8, RZ, RZ, R9 ;  /* 0x000000ffff087224 */ /* 0x000fe200078e0009 */
[----:B------:R-:W-:Y:S01]  /*5960*/  MOV R61, R60 ;  /* 0x0000003c003d7202 */ /* 0x000fe20000000f00 */
[----:B------:R-:W-:Y:S02]  /*5970*/  IMAD.MOV.U32 R10, RZ, RZ, R11 ;  /* 0x000000ffff0a7224 */ /* 0x000fe400078e000b */
[----:B------:R-:W-:-:S07]  /*5980*/  IMAD.MOV.U32 R29, RZ, RZ, R28 ;  /* 0x000000ffff1d7224 */ /* 0x000fce00078e001c */
.L_x_10750:
[----:B------:R-:W-:Y:S05]  /*5990*/  BSYNC.RECONVERGENT B1 ;  /* 0x0000000000017941 */ /* 0x000fea0003800200 */
.L_x_10748:
        /* <DEDUP_REMOVED lines=11> */
.L_x_10752:
[----:B------:R-:W-:Y:S01]  /*5a50*/  IMAD.MOV.U32 R9, RZ, RZ, R8 ;  /* 0x000000ffff097224 */ /* 0x000fe200078e0008 */
[----:B------:R-:W-:Y:S01]  /*5a60*/  MOV R60, R67 ;  /* 0x00000043003c7202 */ /* 0x000fe20000000f00 */
[----:B------:R-:W-:Y:S02]  /*5a70*/  IMAD.MOV.U32 R11, RZ, RZ, R10 ;  /* 0x000000ffff0b7224 */ /* 0x000fe400078e000a */
[----:B------:R-:W-:-:S07]  /*5a80*/  IMAD.MOV.U32 R28, RZ, RZ, R35 ;  /* 0x000000ffff1c7224 */ /* 0x000fce00078e0023 */
.L_x_10753:
[----:B------:R-:W-:Y:S05]  /*5a90*/  BSYNC.RECONVERGENT B1 ;  /* 0x0000000000017941 */ /* 0x000fea0003800200 */
.L_x_10751:
        /* <DEDUP_REMOVED lines=11> */
.L_x_10755:
[----:B------:R-:W-:Y:S01]  /*5b50*/  IMAD.MOV.U32 R8, RZ, RZ, R9 ;  /* 0x000000ffff087224 */ /* 0x000fe200078e0009 */
[----:B------:R-:W-:Y:S01]  /*5b60*/  MOV R67, R66 ;  /* 0x0000004200437202 */ /* 0x000fe20000000f00 */
[----:B------:R-:W-:Y:S02]  /*5b70*/  IMAD.MOV.U32 R10, RZ, RZ, R11 ;  /* 0x000000ffff0a7224 */ /* 0x000fe400078e000b */
[----:B------:R-:W-:-:S07]  /*5b80*/  IMAD.MOV.U32 R35, RZ, RZ, R34 ;  /* 0x000000ffff237224 */ /* 0x000fce00078e0022 */
.L_x_10756:
[----:B------:R-:W-:Y:S05]  /*5b90*/  BSYNC.RECONVERGENT B1 ;  /* 0x0000000000017941 */ /* 0x000fea0003800200 */
.L_x_10754:
        /* <DEDUP_REMOVED lines=11> */
.L_x_10758:
[----:B------:R-:W-:Y:S01]  /*5c50*/  IMAD.MOV.U32 R9, RZ, RZ, R8 ;  /* 0x000000ffff097224 */ /* 0x000fe200078e0008 */
[----:B------:R-:W-:Y:S01]  /*5c60*/  MOV R66, R65 ;  /* 0x0000004100427202 */ /* 0x000fe20000000f00 */
[----:B------:R-:W-:Y:S02]  /*5c70*/  IMAD.MOV.U32 R11, RZ, RZ, R10 ;  /* 0x000000ffff0b7224 */ /* 0x000fe400078e000a */
[----:B------:R-:W-:-:S07]  /*5c80*/  IMAD.MOV.U32 R34, RZ, RZ, R33 ;  /* 0x000000ffff227224 */ /* 0x000fce00078e0021 */
.L_x_10759:
[----:B------:R-:W-:Y:S05]  /*5c90*/  BSYNC.RECONVERGENT B1 ;  /* 0x0000000000017941 */ /* 0x000fea0003800200 */
.L_x_10757:
        /* <DEDUP_REMOVED lines=11> */
.L_x_10761:
[----:B------:R-:W-:Y:S01]  /*5d50*/  IMAD.MOV.U32 R8, RZ, RZ, R9 ;  /* 0x000000ffff087224 */ /* 0x000fe200078e0009 */
[----:B------:R-:W-:Y:S01]  /*5d60*/  MOV R65, R64 ;  /* 0x0000004000417202 */ /* 0x000fe20000000f00 */
[----:B------:R-:W-:Y:S02]  /*5d70*/  IMAD.MOV.U32 R10, RZ, RZ, R11 ;  /* 0x000000ffff0a7224 */ /* 0x000fe400078e000b */
[----:B------:R-:W-:-:S07]  /*5d80*/  IMAD.MOV.U32 R33, RZ, RZ, R32 ;  /* 0x000000ffff217224 */ /* 0x000fce00078e0020 */
.L_x_10762:
[----:B------:R-:W-:Y:S05]  /*5d90*/  BSYNC.RECONVERGENT B1 ;  /* 0x0000000000017941 */ /* 0x000fea0003800200 */
.L_x_10760:
        /* <DEDUP_REMOVED lines=11> */
.L_x_10764:
[----:B------:R-:W-:Y:S01]  /*5e50*/  IMAD.MOV.U32 R9, RZ, RZ, R8 ;  /* 0x000000ffff097224 */ /* 0x000fe200078e0008 */
[----:B------:R-:W-:Y:S01]  /*5e60*/  MOV R64, R71 ;  /* 0x0000004700407202 */ /* 0x000fe20000000f00 */
[----:B------:R-:W-:Y:S02]  /*5e70*/  IMAD.MOV.U32 R11, RZ, RZ, R10 ;  /* 0x000000ffff0b7224 */ /* 0x000fe400078e000a */
[----:B------:R-:W-:-:S07]  /*5e80*/  IMAD.MOV.U32 R32, RZ, RZ, R39 ;  /* 0x000000ffff207224 */ /* 0x000fce00078e0027 */
.L_x_10765:
[----:B------:R-:W-:Y:S05]  /*5e90*/  BSYNC.RECONVERGENT B1 ;  /* 0x0000000000017941 */ /* 0x000fea0003800200 */
.L_x_10763:
        /* <DEDUP_REMOVED lines=11> */
.L_x_10767:
[----:B------:R-:W-:Y:S01]  /*5f50*/  IMAD.MOV.U32 R8, RZ, RZ, R9 ;  /* 0x000000ffff087224 */ /* 0x000fe200078e0009 */
[----:B------:R-:W-:Y:S01]  /*5f60*/  MOV R71, R70 ;  /* 0x0000004600477202 */ /* 0x000fe20000000f00 */
[----:B------:R-:W-:Y:S02]  /*5f70*/  IMAD.MOV.U32 R10, RZ, RZ, R11 ;  /* 0x000000ffff0a7224 */ /* 0x000fe400078e000b */
[----:B------:R-:W-:-:S07]  /*5f80*/  IMAD.MOV.U32 R39, RZ, RZ, R38 ;  /* 0x000000ffff277224 */ /* 0x000fce00078e0026 */
.L_x_10768:
[----:B------:R-:W-:Y:S05]  /*5f90*/  BSYNC.RECONVERGENT B1 ;  /* 0x0000000000017941 */ /* 0x000fea0003800200 */
.L_x_10766:
        /* <DEDUP_REMOVED lines=11> */
.L_x_10770:
[----:B------:R-:W-:Y:S01]  /*6050*/  IMAD.MOV.U32 R9, RZ, RZ, R8 ;  /* 0x000000ffff097224 */ /* 0x000fe200078e0008 */
[----:B------:R-:W-:Y:S01]  /*6060*/  MOV R70, R69 ;  /* 0x0000004500467202 */ /* 0x000fe20000000f00 */
[----:B------:R-:W-:Y:S02]  /*6070*/  IMAD.MOV.U32 R11, RZ, RZ, R10 ;  /* 0x000000ffff0b7224 */ /* 0x000fe400078e000a */
[----:B------:R-:W-:-:S07]  /*6080*/  IMAD.MOV.U32 R38, RZ, RZ, R37 ;  /* 0x000000ffff267224 */ /* 0x000fce00078e0025 */
.L_x_10771:
[----:B------:R-:W-:Y:S05]  /*6090*/  BSYNC.RECONVERGENT B1 ;  /* 0x0000000000017941 */ /* 0x000fea0003800200 */
.L_x_10769:
        /* <DEDUP_REMOVED lines=11> */
.L_x_10773:
[----:B------:R-:W-:Y:S01]  /*6150*/  IMAD.MOV.U32 R8, RZ, RZ, R9 ;  /* 0x000000ffff087224 */ /* 0x000fe200078e0009 */
[----:B------:R-:W-:Y:S01]  /*6160*/  MOV R69, R68 ;  /* 0x0000004400457202 */ /* 0x000fe20000000f00 */
[----:B------:R-:W-:Y:S02]  /*6170*/  IMAD.MOV.U32 R10, RZ, RZ, R11 ;  /* 0x000000ffff0a7224 */ /* 0x000fe400078e000b */
[----:B------:R-:W-:-:S07]  /*6180*/  IMAD.MOV.U32 R37, RZ, RZ, R36 ;  /* 0x000000ffff257224 */ /* 0x000fce00078e0024 */
.L_x_10774:
[----:B------:R-:W-:Y:S05]  /*6190*/  BSYNC.RECONVERGENT B1 ;  /* 0x0000000000017941 */ /* 0x000fea0003800200 */
.L_x_10772:
        /* <DEDUP_REMOVED lines=11> */
.L_x_10776:
[----:B------:R-:W-:Y:S01]  /*6250*/  IMAD.MOV.U32 R9, RZ, RZ, R8 ;  /* 0x000000ffff097224 */ /* 0x000fe200078e0008 */
[----:B------:R-:W-:Y:S01]  /*6260*/  MOV R68, R75 ;  /* 0x0000004b00447202 */ /* 0x000fe20000000f00 */
[----:B------:R-:W-:Y:S02]  /*6270*/  IMAD.MOV.U32 R11, RZ, RZ, R10 ;  /* 0x000000ffff0b7224 */ /* 0x000fe400078e000a */
[----:B------:R-:W-:-:S07]  /*6280*/  IMAD.MOV.U32 R36, RZ, RZ, R43 ;  /* 0x000000ffff247224 */ /* 0x000fce00078e002b */
.L_x_10777:
[----:B------:R-:W-:Y:S05]  /*6290*/  BSYNC.RECONVERGENT B1 ;  /* 0x0000000000017941 */ /* 0x000fea0003800200 */
.L_x_10775:
        /* <DEDUP_REMOVED lines=11> */
.L_x_10779:
[----:B------:R-:W-:Y:S01]  /*6350*/  IMAD.MOV.U32 R8, RZ, RZ, R9 ;  /* 0x000000ffff087224 */ /* 0x000fe200078e0009 */
[----:B------:R-:W-:Y:S01]  /*6360*/  MOV R75, R74 ;  /* 0x0000004a004b7202 */ /* 0x000fe20000000f00 */
[----:B------:R-:W-:Y:S02]  /*6370*/  IMAD.MOV.U32 R10, RZ, RZ, R11 ;  /* 0x000000ffff0a7224 */ /* 0x000fe400078e000b */
[----:B------:R-:W-:-:S07]  /*6380*/  IMAD.MOV.U32 R43, RZ, RZ, R42 ;  /* 0x000000ffff2b7224 */ /* 0x000fce00078e002a */
.L_x_10780:
[----:B------:R-:W-:Y:S05]  /*6390*/  BSYNC.RECONVERGENT B1 ;  /* 0x0000000000017941 */ /* 0x000fea0003800200 */
.L_x_10778:
        /* <DEDUP_REMOVED lines=11> */
.L_x_10782:
[----:B------:R-:W-:Y:S01]  /*6450*/  IMAD.MOV.U32 R9, RZ, RZ, R8 ;  /* 0x000000ffff097224 */ /* 0x000fe200078e0008 */
[----:B------:R-:W-:Y:S01]  /*6460*/  MOV R74, R73 ;  /* 0x00000049004a7202 */ /* 0x000fe20000000f00 */
[----:B------:R-:W-:Y:S02]  /*6470*/  IMAD.MOV.U32 R11, RZ, RZ, R10 ;  /* 0x000000ffff0b7224 */ /* 0x000fe400078e000a */
[----:B------:R-:W-:-:S07]  /*6480*/  IMAD.MOV.U32 R42, RZ, RZ, R41 ;  /* 0x000000ffff2a7224 */ /* 0x000fce00078e0029 */
.L_x_10783:
[----:B------:R-:W-:Y:S05]  /*6490*/  BSYNC.RECONVERGENT B1 ;  /* 0x0000000000017941 */ /* 0x000fea0003800200 */
.L_x_10781:
        /* <DEDUP_REMOVED lines=11> */
.L_x_10785:
[----:B------:R-:W-:Y:S01]  /*6550*/  IMAD.MOV.U32 R8, RZ, RZ, R9 ;  /* 0x000000ffff087224 */ /* 0x000fe200078e0009 */
[----:B------:R-:W-:Y:S01]  /*6560*/  MOV R73, R72 ;  /* 0x0000004800497202 */ /* 0x000fe20000000f00 */
[----:B------:R-:W-:Y:S02]  /*6570*/  IMAD.MOV.U32 R10, RZ, RZ, R11 ;  /* 0x000000ffff0a7224 */ /* 0x000fe400078e000b */
[----:B------:R-:W-:-:S07]  /*6580*/  IMAD.MOV.U32 R41, RZ, RZ, R40 ;  /* 0x000000ffff297224 */ /* 0x000fce00078e0028 */
.L_x_10786:
[----:B------:R-:W-:Y:S05]  /*6590*/  BSYNC.RECONVERGENT B1 ;  /* 0x0000000000017941 */ /* 0x000fea0003800200 */
.L_x_10784:
        /* <DEDUP_REMOVED lines=11> */
.L_x_10788:
[----:B------:R-:W-:Y:S01]  /*6650*/  IMAD.MOV.U32 R9, RZ, RZ, R8 ;  /* 0x000000ffff097224 */ /* 0x000fe200078e0008 */
[----:B------:R-:W-:Y:S01]  /*6660*/  MOV R72, R79 ;  /* 0x0000004f00487202 */ /* 0x000fe20000000f00 */
[----:B------:R-:W-:Y:S02]  /*6670*/  IMAD.MOV.U32 R11, RZ, RZ, R10 ;  /* 0x000000ffff0b7224 */ /* 0x000fe400078e000a */
[----:B------:R-:W-:-:S07]  /*6680*/  IMAD.MOV.U32 R40, RZ, RZ, R47 ;  /* 0x000000ffff287224 */ /* 0x000fce00078e002f */
.L_x_10789:
[----:B------:R-:W-:Y:S05]  /*6690*/  BSYNC.RECONVERGENT B1 ;  /* 0x0000000000017941 */ /* 0x000fea0003800200 */
.L_x_10787:
        /* <DEDUP_REMOVED lines=11> */
.L_x_10791:
[----:B------:R-:W-:Y:S01]  /*6750*/  IMAD.MOV.U32 R8, RZ, RZ, R9 ;  /* 0x000000ffff087224 */ /* 0x000fe200078e0009 */
[----:B------:R-:W-:Y:S01]  /*6760*/  MOV R79, R78 ;  /* 0x0000004e004f7202 */ /* 0x000fe20000000f00 */
[----:B------:R-:W-:Y:S02]  /*6770*/  IMAD.MOV.U32 R10, RZ, RZ, R11 ;  /* 0x000000ffff0a7224 */ /* 0x000fe400078e000b */
[----:B------:R-:W-:-:S07]  /*6780*/  IMAD.MOV.U32 R47, RZ, RZ, R46 ;  /* 0x000000ffff2f7224 */ /* 0x000fce00078e002e */
.L_x_10792:
[----:B------:R-:W-:Y:S05]  /*6790*/  BSYNC.RECONVERGENT B1 ;  /* 0x0000000000017941 */ /* 0x000fea0003800200 */
.L_x_10790:
        /* <DEDUP_REMOVED lines=11> */
.L_x_10794:
[----:B------:R-:W-:Y:S01]  /*6850*/  IMAD.MOV.U32 R9, RZ, RZ, R8 ;  /* 0x000000ffff097224 */ /* 0x000fe200078e0008 */
[----:B------:R-:W-:Y:S01]  /*6860*/  MOV R78, R77 ;  /* 0x0000004d004e7202 */ /* 0x000fe20000000f00 */
[----:B------:R-:W-:Y:S02]  /*6870*/  IMAD.MOV.U32 R11, RZ, RZ, R10 ;  /* 0x000000ffff0b7224 */ /* 0x000fe400078e000a */
[----:B------:R-:W-:-:S07]  /*6880*/  IMAD.MOV.U32 R46, RZ, RZ, R45 ;  /* 0x000000ffff2e7224 */ /* 0x000fce00078e002d */
.L_x_10795:
[----:B------:R-:W-:Y:S05]  /*6890*/  BSYNC.RECONVERGENT B1 ;  /* 0x0000000000017941 */ /* 0x000fea0003800200 */
.L_x_10793:
        /* <DEDUP_REMOVED lines=11> */
.L_x_10797:
[----:B------:R-:W-:Y:S01]  /*6950*/  IMAD.MOV.U32 R8, RZ, RZ, R9 ;  /* 0x000000ffff087224 */ /* 0x000fe200078e0009 */
[----:B------:R-:W-:Y:S01]  /*6960*/  MOV R77, R76 ;  /* 0x0000004c004d7202 */ /* 0x000fe20000000f00 */
[----:B------:R-:W-:Y:S02]  /*6970*/  IMAD.MOV.U32 R10, RZ, RZ, R11 ;  /* 0x000000ffff0a7224 */ /* 0x000fe400078e000b */
[----:B------:R-:W-:-:S07]  /*6980*/  IMAD.MOV.U32 R45, RZ, RZ, R44 ;  /* 0x000000ffff2d7224 */ /* 0x000fce00078e002c */
.L_x_10798:
[----:B------:R-:W-:Y:S05]  /*6990*/  BSYNC.RECONVERGENT B1 ;  /* 0x0000000000017941 */ /* 0x000fea0003800200 */
.L_x_10796:
        /* <DEDUP_REMOVED lines=11> */
.L_x_10800:
[----:B------:R-:W-:Y:S01]  /*6a50*/  IMAD.MOV.U32 R9, RZ, RZ, R8 ;  /* 0x000000ffff097224 */ /* 0x000fe200078e0008 */
[----:B------:R-:W-:Y:S01]  /*6a60*/  MOV R76, R83 ;  /* 0x00000053004c7202 */ /* 0x000fe20000000f00 */
[----:B------:R-:W-:Y:S02]  /*6a70*/  IMAD.MOV.U32 R11, RZ, RZ, R10 ;  /* 0x000000ffff0b7224 */ /* 0x000fe400078e000a */
[----:B------:R-:W-:-:S07]  /*6a80*/  IMAD.MOV.U32 R44, RZ, RZ, R51 ;  /* 0x000000ffff2c7224 */ /* 0x000fce00078e0033 */
.L_x_10801:
[----:B------:R-:W-:Y:S05]  /*6a90*/  BSYNC.RECONVERGENT B1 ;  /* 0x0000000000017941 */ /* 0x000fea0003800200 */
.L_x_10799:
        /* <DEDUP_REMOVED lines=11> */
.L_x_10803:
[----:B------:R-:W-:Y:S01]  /*6b50*/  IMAD.MOV.U32 R8, RZ, RZ, R9 ;  /* 0x000000ffff087224 */ /* 0x000fe200078e0009 */
[----:B------:R-:W-:Y:S01]  /*6b60*/  MOV R83, R82 ;  /* 0x0000005200537202 */ /* 0x000fe20000000f00 */
[----:B------:R-:W-:Y:S02]  /*6b70*/  IMAD.MOV.U32 R10, RZ, RZ, R11 ;  /* 0x000000ffff0a7224 */ /* 0x000fe400078e000b */
[----:B------:R-:W-:-:S07]  /*6b80*/  IMAD.MOV.U32 R51, RZ, RZ, R50 ;  /* 0x000000ffff337224 */ /* 0x000fce00078e0032 */
.L_x_10804:
[----:B------:R-:W-:Y:S05]  /*6b90*/  BSYNC.RECONVERGENT B1 ;  /* 0x0000000000017941 */ /* 0x000fea0003800200 */
.L_x_10802:
        /* <DEDUP_REMOVED lines=11> */
.L_x_10806:
[----:B------:R-:W-:Y:S01]  /*6c50*/  IMAD.MOV.U32 R9, RZ, RZ, R8 ;  /* 0x000000ffff097224 */ /* 0x000fe200078e0008 */
[----:B------:R-:W-:Y:S01]  /*6c60*/  MOV R82, R81 ;  /* 0x0000005100527202 */ /* 0x000fe20000000f00 */
[----:B------:R-:W-:Y:S02]  /*6c70*/  IMAD.MOV.U32 R11, RZ, RZ, R10 ;  /* 0x000000ffff0b7224 */ /* 0x000fe400078e000a */
[----:B------:R-:W-:-:S07]  /*6c80*/  IMAD.MOV.U32 R50, RZ, RZ, R49 ;  /* 0x000000ffff327224 */ /* 0x000fce00078e0031 */
.L_x_10807:
[----:B------:R-:W-:Y:S05]  /*6c90*/  BSYNC.RECONVERGENT B1 ;  /* 0x0000000000017941 */ /* 0x000fea0003800200 */
.L_x_10805:
        /* <DEDUP_REMOVED lines=11> */
.L_x_10809:
[----:B------:R-:W-:Y:S01]  /*6d50*/  IMAD.MOV.U32 R8, RZ, RZ, R9 ;  /* 0x000000ffff087224 */ /* 0x000fe200078e0009 */
[----:B------:R-:W-:Y:S01]  /*6d60*/  MOV R81, R80 ;  /* 0x0000005000517202 */ /* 0x000fe20000000f00 */
[----:B------:R-:W-:Y:S02]  /*6d70*/  IMAD.MOV.U32 R10, RZ, RZ, R11 ;  /* 0x000000ffff0a7224 */ /* 0x000fe400078e000b */
[----:B------:R-:W-:-:S07]  /*6d80*/  IMAD.MOV.U32 R49, RZ, RZ, R48 ;  /* 0x000000ffff317224 */ /* 0x000fce00078e0030 */
.L_x_10810:
[----:B------:R-:W-:Y:S05]  /*6d90*/  BSYNC.RECONVERGENT B1 ;  /* 0x0000000000017941 */ /* 0x000fea0003800200 */
.L_x_10808:
        /* <DEDUP_REMOVED lines=11> */
.L_x_10812:
[----:B------:R-:W-:Y:S01]  /*6e50*/  IMAD.MOV.U32 R9, RZ, RZ, R8 ;  /* 0x000000ffff097224 */ /* 0x000fe200078e0008 */
[----:B------:R-:W-:Y:S01]  /*6e60*/  MOV R80, R87 ;  /* 0x0000005700507202 */ /* 0x000fe20000000f00 */
[----:B------:R-:W-:Y:S02]  /*6e70*/  IMAD.MOV.U32 R11, RZ, RZ, R10 ;  /* 0x000000ffff0b7224 */ /* 0x000fe400078e000a */
[----:B------:R-:W-:-:S07]  /*6e80*/  IMAD.MOV.U32 R48, RZ, RZ, R55 ;  /* 0x000000ffff307224 */ /* 0x000fce00078e0037 */
.L_x_10813:
[----:B------:R-:W-:Y:S05]  /*6e90*/  BSYNC.RECONVERGENT B1 ;  /* 0x0000000000017941 */ /* 0x000fea0003800200 */
.L_x_10811:
        /* <DEDUP_REMOVED lines=11> */
.L_x_10815:
[----:B------:R-:W-:Y:S01]  /*6f50*/  IMAD.MOV.U32 R8, RZ, RZ, R9 ;  /* 0x000000ffff087224 */ /* 0x000fe200078e0009 */
[----:B------:R-:W-:Y:S01]  /*6f60*/  MOV R87, R86 ;  /* 0x0000005600577202 */ /* 0x000fe20000000f00 */
[----:B------:R-:W-:Y:S02]  /*6f70*/  IMAD.MOV.U32 R10, RZ, RZ, R11 ;  /* 0x000000ffff0a7224 */ /* 0x000fe400078e000b */
[----:B------:R-:W-:-:S07]  /*6f80*/  IMAD.MOV.U32 R55, RZ, RZ, R54 ;  /* 0x000000ffff377224 */ /* 0x000fce00078e0036 */
.L_x_10816:
[----:B------:R-:W-:Y:S05]  /*6f90*/  BSYNC.RECONVERGENT B1 ;  /* 0x0000000000017941 */ /* 0x000fea0003800200 */
.L_x_10814:
        /* <DEDUP_REMOVED lines=11> */
.L_x_10818:
[----:B------:R-:W-:Y:S01]  /*7050*/  IMAD.MOV.U32 R9, RZ, RZ, R8 ;  /* 0x000000ffff097224 */ /* 0x000fe200078e0008 */
[----:B------:R-:W-:Y:S01]  /*7060*/  MOV R86, R85 ;  /* 0x0000005500567202 */ /* 0x000fe20000000f00 */
[----:B------:R-:W-:Y:S02]  /*7070*/  IMAD.MOV.U32 R11, RZ, RZ, R10 ;  /* 0x000000ffff0b7224 */ /* 0x000fe400078e000a */
[----:B------:R-:W-:-:S07]  /*7080*/  IMAD.MOV.U32 R54, RZ, RZ, R53 ;  /* 0x000000ffff367224 */ /* 0x000fce00078e0035 */
.L_x_10819:
[----:B------:R-:W-:Y:S05]  /*7090*/  BSYNC.RECONVERGENT B1 ;  /* 0x0000000000017941 */ /* 0x000fea0003800200 */
.L_x_10817:
        /* <DEDUP_REMOVED lines=11> */
.L_x_10821:
[----:B------:R-:W-:Y:S01]  /*7150*/  IMAD.MOV.U32 R8, RZ, RZ, R9 ;  /* 0x000000ffff087224 */ /* 0x000fe200078e0009 */
[----:B------:R-:W-:Y:S01]  /*7160*/  MOV R85, R84 ;  /* 0x0000005400557202 */ /* 0x000fe20000000f00 */
[----:B------:R-:W-:Y:S02]  /*7170*/  IMAD.MOV.U32 R10, RZ, RZ, R11 ;  /* 0x000000ffff0a7224 */ /* 0x000fe400078e000b */
[----:B------:R-:W-:-:S07]  /*7180*/  IMAD.MOV.U32 R53, RZ, RZ, R52 ;  /* 0x000000ffff357224 */ /* 0x000fce00078e0034 */
.L_x_10822:
[----:B------:R-:W-:Y:S05]  /*7190*/  BSYNC.RECONVERGENT B1 ;  /* 0x0000000000017941 */ /* 0x000fea0003800200 */
.L_x_10820:
        /* <DEDUP_REMOVED lines=11> */
.L_x_10824:
[----:B------:R-:W-:Y:S01]  /*7250*/  IMAD.MOV.U32 R9, RZ, RZ, R8 ;  /* 0x000000ffff097224 */ /* 0x000fe200078e0008 */
[----:B------:R-:W-:Y:S01]  /*7260*/  MOV R52, R59 ;  /* 0x0000003b00347202 */ /* 0x000fe20000000f00 */
[----:B------:R-:W-:Y:S02]  /*7270*/  IMAD.MOV.U32 R11, RZ, RZ, R10 ;  /* 0x000000ffff0b7224 */ /* 0x000fe400078e000a */
[----:B------:R-:W-:-:S07]  /*7280*/  IMAD.MOV.U32 R84, RZ, RZ, R3 ;  /* 0x000000ffff547224 */ /* 0x000fce00078e0003 */
.L_x_10825:
[----:B------:R-:W-:Y:S05]  /*7290*/  BSYNC.RECONVERGENT B1 ;  /* 0x0000000000017941 */ /* 0x000fea0003800200 */
.L_x_10823:
        /* <DEDUP_REMOVED lines=11> */
.L_x_10827:
[----:B------:R-:W-:Y:S01]  /*7350*/  IMAD.MOV.U32 R13, RZ, RZ, R9 ;  /* 0x000000ffff0d7224 */ /* 0x000fe200078e0009 */
[----:B------:R-:W-:Y:S01]  /*7360*/  MOV R3, R2 ;  /* 0x0000000200037202 */ /* 0x000fe20000000f00 */
[----:B------:R-:W-:Y:S02]  /*7370*/  IMAD.MOV.U32 R8, RZ, RZ, R11 ;  /* 0x000000ffff087224 */ /* 0x000fe400078e000b */
[----:B------:R-:W-:-:S07]  /*7380*/  IMAD.MOV.U32 R59, RZ, RZ, R58 ;  /* 0x000000ffff3b7224 */ /* 0x000fce00078e003a */
.L_x_10828:
[----:B------:R-:W-:Y:S05]  /*7390*/  BSYNC.RECONVERGENT B1 ;  /* 0x0000000000017941 */ /* 0x000fea0003800200 */
.L_x_10826:
        /* <DEDUP_REMOVED lines=11> */
.L_x_10830:
[----:B------:R-:W-:Y:S01]  /*7450*/  MOV R2, R6 ;  /* 0x0000000600027202 */ /* 0x000fe20000000f00 */
[----:B------:R-:W-:Y:S02]  /*7460*/  IMAD.MOV.U32 R58, RZ, RZ, R5 ;  /* 0x000000ffff3a7224 */ /* 0x000fe400078e0005 */
[--C-:B------:R-:W-:Y:S02]  /*7470*/  IMAD.MOV.U32 R26, RZ, RZ, R13.reuse ;  /* 0x000000ffff1a7224 */ /* 0x100fe400078e000d */
[--C-:B------:R-:W-:Y:S02]  /*7480*/  IMAD.MOV.U32 R27, RZ, RZ, R8.reuse ;  /* 0x000000ffff1b7224 */ /* 0x100fe400078e0008 */
[----:B------:R-:W-:Y:S02]  /*7490*/  IMAD.MOV.U32 R6, RZ, RZ, R13 ;  /* 0x000000ffff067224 */ /* 0x000fe400078e000d */
[----:B------:R-:W-:-:S07]  /*74a0*/  IMAD.MOV.U32 R5, RZ, RZ, R8 ;  /* 0x000000ffff057224 */ /* 0x000fce00078e0008 */
.L_x_10831:
[----:B------:R-:W-:Y:S05]  /*74b0*/  BSYNC.RECONVERGENT B1 ;  /* 0x0000000000017941 */ /* 0x000fea0003800200 */
.L_x_10829:
[----:B------:R-:W-:Y:S01]  /*74c0*/  IADD3 R7, PT, PT, R7, 0x4, RZ ;  /* 0x0000000407077810 */ /* 0x000fe20007ffe0ff */
[----:B------:R-:W-:Y:S06]  /*74d0*/  @P2 BRA `(.L_x_10832) ;  /* 0xffffffe0000c2947 */ /* 0x000fec000383ffff */
.L_x_10738:
[----:B------:R-:W-:Y:S05]  /*74e0*/  BSYNC.RECONVERGENT B0 ;  /* 0x0000000000007941 */ /* 0x000fea0003800200 */
.L_x_10737:
        /* <DEDUP_REMOVED lines=8> */
[----:B-1----:R-:W-:-:S03]  /*7570*/  VIADD R4, R57, -UR4 ;  /* 0x8000000439047c36 */ /* 0x002fc60008000000 */
        /* <DEDUP_REMOVED lines=124> */
[----:B0-----:R-:W-:Y:S01]  /*7d40*/  VIADD R7, R4, 0x80 ;  /* 0x0000008004077836 */ /* 0x001fe20000000000 */
[----:B------:R-:W-:Y:S01]  /*7d50*/  MOV R5, R27 ;  /* 0x0000001b00057202 */ /* 0x000fe20000000f00 */
[----:B------:R-:W-:Y:S02]  /*7d60*/  IMAD.MOV.U32 R6, RZ, RZ, R26 ;  /* 0x000000ffff067224 */ /* 0x000fe400078e001a */
[----:B------:R-:W-:-:S07]  /*7d70*/  IMAD.MOV.U32 R4, RZ, RZ, RZ ;  /* 0x000000ffff047224 */ /* 0x000fce00078e00ff */
.L_x_10928:
        /* <DEDUP_REMOVED lines=20> */
.L_x_10836:
[----:B------:R-:W-:Y:S01]  /*7ec0*/  IMAD.MOV.U32 R9, RZ, RZ, R56 ;  /* 0x000000ffff097224 */ /* 0x000fe200078e0038 */
[----:B------:R-:W-:Y:S01]  /*7ed0*/  MOV R11, R92 ;  /* 0x0000005c000b7202 */ /* 0x000fe20000000f00 */
[----:B------:R-:W-:Y:S02]  /*7ee0*/  IMAD.MOV.U32 R92, RZ, RZ, R31 ;  /* 0x000000ffff5c7224 */ /* 0x000fe400078e001f */
[----:B------:R-:W-:-:S07]  /*7ef0*/  IMAD.MOV.U32 R56, RZ, RZ, R63 ;  /* 0x000000ffff387224 */ /* 0x000fce00078e003f */
.L_x_10837:
[----:B------:R-:W-:Y:S05]  /*7f00*/  BSYNC.RECONVERGENT B1 ;  /* 0x0000000000017941 */ /* 0x000fea0003800200 */
.L_x_10835:
        /* <DEDUP_REMOVED lines=11> */
.L_x_10839:
[----:B------:R-:W-:Y:S01]  /*7fc0*/  IMAD.MOV.U32 R8, RZ, RZ, R9 ;  /* 0x000000ffff087224 */ /* 0x000fe200078e0009 */
[----:B------:R-:W-:Y:S01]  /*7fd0*/  MOV R10, R11 ;  /* 0x0000000b000a7202 */ /* 0x000fe20000000f00 */
[----:B------:R-:W-:Y:S02]  /*7fe0*/  IMAD.MOV.U32 R63, RZ, RZ, R62 ;  /* 0x000000ffff3f7224 */ /* 0x000fe400078e003e */
[----:B------:R-:W-:-:S07]  /*7ff0*/  IMAD.MOV.U32 R31, RZ, RZ, R30 ;  /* 0x000000ffff1f7224 */ /* 0x000fce00078e001e */
.L_x_10840:
[----:B------:R-:W-:Y:S05]  /*8000*/  BSYNC.RECONVERGENT B1 ;  /* 0x0000000000017941 */ /* 0x000fea0003800200 */
.L_x_10838:
        /* <DEDUP_REMOVED lines=11> */
.L_x_10842:
[----:B------:R-:W-:Y:S01]  /*80c0*/  IMAD.MOV.U32 R9, RZ, RZ, R8 ;  /* 0x000000ffff097224 */ /* 0x000fe200078e0008 */
[----:B------:R-:W-:Y:S01]  /*80d0*/  MOV R11, R10 ;  /* 0x0000000a000b7202 */ /* 0x000fe20000000f00 */
[----:B------:R-:W-:Y:S02]  /*80e0*/  IMAD.MOV.U32 R62, RZ, RZ, R61 ;  /* 0x000000ffff3e7224 */ /* 0x000fe400078e003d */
[----:B------:R-:W-:-:S07]  /*80f0*/  IMAD.MOV.U32 R30, RZ, RZ, R29 ;  /* 0x000000ffff1e7224 */ /* 0x000fce00078e001d */
.L_x_10843:
[----:B------:R-:W-:Y:S05]  /*8100*/  BSYNC.RECONVERGENT B1 ;  /* 0x0000000000017941 */ /* 0x000fea0003800200 */
.L_x_10841:
        /* <DEDUP_REMOVED lines=11> */
.L_x_10845:
[----:B------:R-:W-:Y:S01]  /*81c0*/  IMAD.MOV.U32 R8, RZ, RZ, R9 ;  /* 0x000000ffff087224 */ /* 0x000fe200078e0009 */
[----:B------:R-:W-:Y:S01]  /*81d0*/  MOV R10, R11 ;  /* 0x0000000b000a7202 */ /* 0x000fe20000000f00 */
[----:B------:R-:W-:Y:S02]  /*81e0*/  IMAD.MOV.U32 R61, RZ, RZ, R60 ;  /* 0x000000ffff3d7224 */ /* 0x000fe400078e003c */
[----:B------:R-:W-:-:S07]  /*81f0*/  IMAD.MOV.U32 R29, RZ, RZ, R28 ;  /* 0x000000ffff1d7224 */ /* 0x000fce00078e001c */
.L_x_10846:
[----:B------:R-:W-:Y:S05]  /*8200*/  BSYNC.RECONVERGENT B1 ;  /* 0x0000000000017941 */ /* 0x000fea0003800200 */
.L_x_10844:
        /* <DEDUP_REMOVED lines=11> */
.L_x_10848:
[----:B------:R-:W-:Y:S01]  /*82c0*/  IMAD.MOV.U32 R9, RZ, RZ, R8 ;  /* 0x000000ffff097224 */ /* 0x000fe200078e0008 */
[----:B------:R-:W-:Y:S01]  /*82d0*/  MOV R11, R10 ;  /* 0x0000000a000b7202 */ /* 0x000fe20000000f00 */
[----:B------:R-:W-:Y:S02]  /*82e0*/  IMAD.MOV.U32 R60, RZ, RZ, R67 ;  /* 0x000000ffff3c7224 */ /* 0x000fe400078e0043 */
[----:B------:R-:W-:-:S07]  /*82f0*/  IMAD.MOV.U32 R28, RZ, RZ, R35 ;  /* 0x000000ffff1c7224 */ /* 0x000fce00078e0023 */
.L_x_10849:
[----:B------:R-:W-:Y:S05]  /*8300*/  BSYNC.RECONVERGENT B1 ;  /* 0x0000000000017941 */ /* 0x000fea0003800200 */
.L_x_10847:
        /* <DEDUP_REMOVED lines=11> */
.L_x_10851:
[----:B------:R-:W-:Y:S01]  /*83c0*/  IMAD.MOV.U32 R8, RZ, RZ, R9 ;  /* 0x000000ffff087224 */ /* 0x000fe200078e0009 */
[----:B------:R-:W-:Y:S01]  /*83d0*/  MOV R10, R11 ;  /* 0x0000000b000a7202 */ /* 0x000fe20000000f00 */
[----:B------:R-:W-:Y:S02]  /*83e0*/  IMAD.MOV.U32 R67, RZ, RZ, R66 ;  /* 0x000000ffff437224 */ /* 0x000fe400078e0042 */
[----:B------:R-:W-:-:S07]  /*83f0*/  IMAD.MOV.U32 R35, RZ, RZ, R34 ;  /* 0x000000ffff237224 */ /* 0x000fce00078e0022 */
.L_x_10852:
[----:B------:R-:W-:Y:S05]  /*8400*/  BSYNC.RECONVERGENT B1 ;  /* 0x0000000000017941 */ /* 0x000fea0003800200 */
.L_x_10850:
        /* <DEDUP_REMOVED lines=11> */
.L_x_10854:
[----:B------:R-:W-:Y:S01]  /*84c0*/  IMAD.MOV.U32 R9, RZ, RZ, R8 ;  /* 0x000000ffff097224 */ /* 0x000fe200078e0008 */
[----:B------:R-:W-:Y:S01]  /*84d0*/  MOV R11, R10 ;  /* 0x0000000a000b7202 */ /* 0x000fe20000000f00 */
[----:B------:R-:W-:Y:S02]  /*84e0*/  IMAD.MOV.U32 R66, RZ, RZ, R65 ;  /* 0x000000ffff427224 */ /* 0x000fe400078e0041 */
[----:B------:R-:W-:-:S07]  /*84f0*/  IMAD.MOV.U32 R34, RZ, RZ, R33 ;  /* 0x000000ffff227224 */ /* 0x000fce00078e0021 */
.L_x_10855:
[----:B------:R-:W-:Y:S05]  /*8500*/  BSYNC.RECONVERGENT B1 ;  /* 0x0000000000017941 */ /* 0x000fea0003800200 */
.L_x_10853:
        /* <DEDUP_REMOVED lines=11> */
.L_x_10857:
[----:B------:R-:W-:Y:S01]  /*85c0*/  IMAD.MOV.U32 R8, RZ, RZ, R9 ;  /* 0x000000ffff087224 */ /* 0x000fe200078e0009 */
[----:B------:R-:W-:Y:S01]  /*85d0*/  MOV R10, R11 ;  /* 0x0000000b000a7202 */ /* 0x000fe20000000f00 */
[----:B------:R-:W-:Y:S02]  /*85e0*/  IMAD.MOV.U32 R65, RZ, RZ, R64 ;  /* 0x000000ffff417224 */ /* 0x000fe400078e0040 */
[----:B------:R-:W-:-:S07]  /*85f0*/  IMAD.MOV.U32 R33, RZ, RZ, R32 ;  /* 0x000000ffff217224 */ /* 0x000fce00078e0020 */
.L_x_10858:
[----:B------:R-:W-:Y:S05]  /*8600*/  BSYNC.RECONVERGENT B1 ;  /* 0x0000000000017941 */ /* 0x000fea0003800200 */
.L_x_10856:
        /* <DEDUP_REMOVED lines=11> */
.L_x_10860:
[----:B------:R-:W-:Y:S01]  /*86c0*/  IMAD.MOV.U32 R9, RZ, RZ, R8 ;  /* 0x000000ffff097224 */ /* 0x000fe200078e0008 */
[----:B------:R-:W-:Y:S01]  /*86d0*/  MOV R11, R10 ;  /* 0x0000000a000b7202 */ /* 0x000fe20000000f00 */
[----:B------:R-:W-:Y:S02]  /*86e0*/  IMAD.MOV.U32 R64, RZ, RZ, R71 ;  /* 0x000000ffff407224 */ /* 0x000fe400078e0047 */
[----:B------:R-:W-:-:S07]  /*86f0*/  IMAD.MOV.U32 R32, RZ, RZ, R39 ;  /* 0x000000ffff207224 */ /* 0x000fce00078e0027 */
.L_x_10861:
[----:B------:R-:W-:Y:S05]  /*8700*/  BSYNC.RECONVERGENT B1 ;  /* 0x0000000000017941 */ /* 0x000fea0003800200 */
.L_x_10859:
        /* <DEDUP_REMOVED lines=11> */
.L_x_10863:
[----:B------:R-:W-:Y:S01]  /*87c0*/  IMAD.MOV.U32 R8, RZ, RZ, R9 ;  /* 0x000000ffff087224 */ /* 0x000fe200078e0009 */
[----:B------:R-:W-:Y:S01]  /*87d0*/  MOV R10, R11 ;  /* 0x0000000b000a7202 */ /* 0x000fe20000000f00 */
[----:B------:R-:W-:Y:S02]  /*87e0*/  IMAD.MOV.U32 R71, RZ, RZ, R70 ;  /* 0x000000ffff477224 */ /* 0x000fe400078e0046 */
[----:B------:R-:W-:-:S07]  /*87f0*/  IMAD.MOV.U32 R39, RZ, RZ, R38 ;  /* 0x000000ffff277224 */ /* 0x000fce00078e0026 */
.L_x_10864:
[----:B------:R-:W-:Y:S05]  /*8800*/  BSYNC.RECONVERGENT B1 ;  /* 0x0000000000017941 */ /* 0x000fea0003800200 */
.L_x_10862:
        /* <DEDUP_REMOVED lines=11> */
.L_x_10866:
[----:B------:R-:W-:Y:S01]  /*88c0*/  IMAD.MOV.U32 R9, RZ, RZ, R8 ;  /* 0x000000ffff097224 */ /* 0x000fe200078e0008 */
[----:B------:R-:W-:Y:S01]  /*88d0*/  MOV R11, R10 ;  /* 0x0000000a000b7202 */ /* 0x000fe20000000f00 */
[----:B------:R-:W-:Y:S02]  /*88e0*/  IMAD.MOV.U32 R70, RZ, RZ, R69 ;  /* 0x000000ffff467224 */ /* 0x000fe400078e0045 */
[----:B------:R-:W-:-:S07]  /*88f0*/  IMAD.MOV.U32 R38, RZ, RZ, R37 ;  /* 0x000000ffff267224 */ /* 0x000fce00078e0025 */
.L_x_10867:
[----:B------:R-:W-:Y:S05]  /*8900*/  BSYNC.RECONVERGENT B1 ;  /* 0x0000000000017941 */ /* 0x000fea0003800200 */
.L_x_10865:
        /* <DEDUP_REMOVED lines=11> */
.L_x_10869:
[----:B------:R-:W-:Y:S01]  /*89c0*/  IMAD.MOV.U32 R8, RZ, RZ, R9 ;  /* 0x000000ffff087224 */ /* 0x000fe200078e0009 */
[----:B------:R-:W-:Y:S01]  /*89d0*/  MOV R10, R11 ;  /* 0x0000000b000a7202 */ /* 0x000fe20000000f00 */
[----:B------:R-:W-:Y:S02]  /*89e0*/  IMAD.MOV.U32 R69, RZ, RZ, R68 ;  /* 0x000000ffff457224 */ /* 0x000fe400078e0044 */
[----:B------:R-:W-:-:S07]  /*89f0*/  IMAD.MOV.U32 R37, RZ, RZ, R36 ;  /* 0x000000ffff257224 */ /* 0x000fce00078e0024 */
.L_x_10870:
[----:B------:R-:W-:Y:S05]  /*8a00*/  BSYNC.RECONVERGENT B1 ;  /* 0x0000000000017941 */ /* 0x000fea0003800200 */
.L_x_10868:
        /* <DEDUP_REMOVED lines=11> */
.L_x_10872:
[----:B------:R-:W-:Y:S01]  /*8ac0*/  IMAD.MOV.U32 R9, RZ, RZ, R8 ;  /* 0x000000ffff097224 */ /* 0x000fe200078e0008 */
[----:B------:R-:W-:Y:S01]  /*8ad0*/  MOV R11, R10 ;  /* 0x0000000a000b7202 */ /* 0x000fe20000000f00 */
[----:B------:R-:W-:Y:S02]  /*8ae0*/  IMAD.MOV.U32 R68, RZ, RZ, R75 ;  /* 0x000000ffff447224 */ /* 0x000fe400078e004b */
[----:B------:R-:W-:-:S07]  /*8af0*/  IMAD.MOV.U32 R36, RZ, RZ, R43 ;  /* 0x000000ffff247224 */ /* 0x000fce00078e002b */
.L_x_10873:
[----:B------:R-:W-:Y:S05]  /*8b00*/  BSYNC.RECONVERGENT B1 ;  /* 0x0000000000017941 */ /* 0x000fea0003800200 */
.L_x_10871:
        /* <DEDUP_REMOVED lines=11> */
.L_x_10875:
[----:B------:R-:W-:Y:S01]  /*8bc0*/  IMAD.MOV.U32 R8, RZ, RZ, R9 ;  /* 0x000000ffff087224 */ /* 0x000fe200078e0009 */
[----:B------:R-:W-:Y:S01]  /*8bd0*/  MOV R10, R11 ;  /* 0x0000000b000a7202 */ /* 0x000fe20000000f00 */
[----:B------:R-:W-:Y:S02]  /*8be0*/  IMAD.MOV.U32 R75, RZ, RZ, R74 ;  /* 0x000000ffff4b7224 */ /* 0x000fe400078e004a */
[----:B------:R-:W-:-:S07]  /*8bf0*/  IMAD.MOV.U32 R43, RZ, RZ, R42 ;  /* 0x000000ffff2b7224 */ /* 0x000fce00078e002a */
.L_x_10876:
[----:B------:R-:W-:Y:S05]  /*8c00*/  BSYNC.RECONVERGENT B1 ;  /* 0x0000000000017941 */ /* 0x000fea0003800200 */
.L_x_10874:
        /* <DEDUP_REMOVED lines=11> */
.L_x_10878:
[----:B------:R-:W-:Y:S01]  /*8cc0*/  IMAD.MOV.U32 R9, RZ, RZ, R8 ;  /* 0x000000ffff097224 */ /* 0x000fe200078e0008 */
[----:B------:R-:W-:Y:S01]  /*8cd0*/  MOV R11, R10 ;  /* 0x0000000a000b7202 */ /* 0x000fe20000000f00 */
[----:B------:R-:W-:Y:S02]  /*8ce0*/  IMAD.MOV.U32 R74, RZ, RZ, R73 ;  /* 0x000000ffff4a7224 */ /* 0x000fe400078e0049 */
[----:B------:R-:W-:-:S07]  /*8cf0*/  IMAD.MOV.U32 R42, RZ, RZ, R41 ;  /* 0x000000ffff2a7224 */ /* 0x000fce00078e0029 */
.L_x_10879:
[----:B------:R-:W-:Y:S05]  /*8d00*/  BSYNC.RECONVERGENT B1 ;  /* 0x0000000000017941 */ /* 0x000fea0003800200 */
.L_x_10877:
        /* <DEDUP_REMOVED lines=11> */
.L_x_10881:
[----:B------:R-:W-:Y:S01]  /*8dc0*/  IMAD.MOV.U32 R8, RZ, RZ, R9 ;  /* 0x000000ffff087224 */ /* 0x000fe200078e0009 */
[----:B------:R-:W-:Y:S01]  /*8dd0*/  MOV R10, R11 ;  /* 0x0000000b000a7202 */ /* 0x000fe20000000f00 */
[----:B------:R-:W-:Y:S02]  /*8de0*/  IMAD.MOV.U32 R73, RZ, RZ, R72 ;  /* 0x000000ffff497224 */ /* 0x000fe400078e0048 */
[----:B------:R-:W-:-:S07]  /*8df0*/  IMAD.MOV.U32 R41, RZ, RZ, R40 ;  /* 0x000000ffff297224 */ /* 0x000fce00078e0028 */
.L_x_10882:
[----:B------:R-:W-:Y:S05]  /*8e00*/  BSYNC.RECONVERGENT B1 ;  /* 0x0000000000017941 */ /* 0x000fea0003800200 */
.L_x_10880:
        /* <DEDUP_REMOVED lines=11> */
.L_x_10884:
[----:B------:R-:W-:Y:S01]  /*8ec0*/  IMAD.MOV.U32 R9, RZ, RZ, R8 ;  /* 0x000000ffff097224 */ /* 0x000fe200078e0008 */
[----:B------:R-:W-:Y:S01]  /*8ed0*/  MOV R11, R10 ;  /* 0x0000000a000b7202 */ /* 0x000fe20000000f00 */
[----:B------:R-:W-:Y:S02]  /*8ee0*/  IMAD.MOV.U32 R72, RZ, RZ, R79 ;  /* 0x000000ffff487224 */ /* 0x000fe400078e004f */
[----:B------:R-:W-:-:S07]  /*8ef0*/  IMAD.MOV.U32 R40, RZ, RZ, R47 ;  /* 0x000000ffff287224 */ /* 0x000fce00078e002f */
.L_x_10885:
[----:B------:R-:W-:Y:S05]  /*8f00*/  BSYNC.RECONVERGENT B1 ;  /* 0x0000000000017941 */ /* 0x000fea0003800200 */
.L_x_10883:
        /* <DEDUP_REMOVED lines=11> */
.L_x_10887:
[----:B------:R-:W-:Y:S01]  /*8fc0*/  IMAD.MOV.U32 R8, RZ, RZ, R9 ;  /* 0x000000ffff087224 */ /* 0x000fe200078e0009 */
[----:B------:R-:W-:Y:S01]  /*8fd0*/  MOV R10, R11 ;  /* 0x0000000b000a7202 */ /* 0x000fe20000000f00 */
[----:B------:R-:W-:Y:S02]  /*8fe0*/  IMAD.MOV.U32 R79, RZ, RZ, R78 ;  /* 0x000000ffff4f7224 */ /* 0x000fe400078e004e */
[----:B------:R-:W-:-:S07]  /*8ff0*/  IMAD.MOV.U32 R47, RZ, RZ, R46 ;  /* 0x000000ffff2f7224 */ /* 0x000fce00078e002e */
.L_x_10888:
[----:B------:R-:W-:Y:S05]  /*9000*/  BSYNC.RECONVERGENT B1 ;  /* 0x0000000000017941 */ /* 0x000fea0003800200 */
.L_x_10886:
        /* <DEDUP_REMOVED lines=11> */
.L_x_10890:
[----:B------:R-:W-:Y:S01]  /*90c0*/  IMAD.MOV.U32 R9, RZ, RZ, R8 ;  /* 0x000000ffff097224 */ /* 0x000fe200078e0008 */
[----:B------:R-:W-:Y:S01]  /*90d0*/  MOV R11, R10 ;  /* 0x0000000a000b7202 */ /* 0x000fe20000000f00 */
[----:B------:R-:W-:Y:S02]  /*90e0*/  IMAD.MOV.U32 R78, RZ, RZ, R77 ;  /* 0x000000ffff4e7224 */ /* 0x000fe400078e004d */
[----:B------:R-:W-:-:S07]  /*90f0*/  IMAD.MOV.U32 R46, RZ, RZ, R45 ;  /* 0x000000ffff2e7224 */ /* 0x000fce00078e002d */
.L_x_10891:
[----:B------:R-:W-:Y:S05]  /*9100*/  BSYNC.RECONVERGENT B1 ;  /* 0x0000000000017941 */ /* 0x000fea0003800200 */
.L_x_10889:
        /* <DEDUP_REMOVED lines=11> */
.L_x_10893:
[----:B------:R-:W-:Y:S01]  /*91c0*/  IMAD.MOV.U32 R8, RZ, RZ, R9 ;  /* 0x000000ffff087224 */ /* 0x000fe200078e0009 */
[----:B------:R-:W-:Y:S01]  /*91d0*/  MOV R10, R11 ;  /* 0x0000000b000a7202 */ /* 0x000fe20000000f00 */
[----:B------:R-:W-:Y:S02]  /*91e0*/  IMAD.MOV.U32 R77, RZ, RZ, R76 ;  /* 0x000000ffff4d7224 */ /* 0x000fe400078e004c */
[----:B------:R-:W-:-:S07]  /*91f0*/  IMAD.MOV.U32 R45, RZ, RZ, R44 ;  /* 0x000000ffff2d7224 */ /* 0x000fce00078e002c */
.L_x_10894:
[----:B------:R-:W-:Y:S05]  /*9200*/  BSYNC.RECONVERGENT B1 ;  /* 0x0000000000017941 */ /* 0x000fea0003800200 */
.L_x_10892:
        /* <DEDUP_REMOVED lines=11> */
.L_x_10896:
[----:B------:R-:W-:Y:S01]  /*92c0*/  IMAD.MOV.U32 R9, RZ, RZ, R8 ;  /* 0x000000ffff097224 */ /* 0x000fe200078e0008 */
[----:B------:R-:W-:Y:S01]  /*92d0*/  MOV R11, R10 ;  /* 0x0000000a000b7202 */ /* 0x000fe20000000f00 */
[----:B------:R-:W-:Y:S02]  /*92e0*/  IMAD.MOV.U32 R76, RZ, RZ, R83 ;  /* 0x000000ffff4c7224 */ /* 0x000fe400078e0053 */
[----:B------:R-:W-:-:S07]  /*92f0*/  IMAD.MOV.U32 R44, RZ, RZ, R51 ;  /* 0x000000ffff2c7224 */ /* 0x000fce00078e0033 */
.L_x_10897:
[----:B------:R-:W-:Y:S05]  /*9300*/  BSYNC.RECONVERGENT B1 ;  /* 0x0000000000017941 */ /* 0x000fea0003800200 */
.L_x_10895:
        /* <DEDUP_REMOVED lines=11> */
.L_x_10899:
[----:B------:R-:W-:Y:S01]  /*93c0*/  IMAD.MOV.U32 R8, RZ, RZ, R9 ;  /* 0x000000ffff087224 */ /* 0x000fe200078e0009 */
[----:B------:R-:W-:Y:S01]  /*93d0*/  MOV R10, R11 ;  /* 0x0000000b000a7202 */ /* 0x000fe20000000f00 */
[----:B------:R-:W-:Y:S02]  /*93e0*/  IMAD.MOV.U32 R83, RZ, RZ, R82 ;  /* 0x000000ffff537224 */ /* 0x000fe400078e0052 */
[----:B------:R-:W-:-:S07]  /*93f0*/  IMAD.MOV.U32 R51, RZ, RZ, R50 ;  /* 0x000000ffff337224 */ /* 0x000fce00078e0032 */
.L_x_10900:
[----:B------:R-:W-:Y:S05]  /*9400*/  BSYNC.RECONVERGENT B1 ;  /* 0x0000000000017941 */ /* 0x000fea0003800200 */
.L_x_10898:
        /* <DEDUP_REMOVED lines=11> */
.L_x_10902:
[----:B------:R-:W-:Y:S01]  /*94c0*/  IMAD.MOV.U32 R9, RZ, RZ, R8 ;  /* 0x000000ffff097224 */ /* 0x000fe200078e0008 */
[----:B------:R-:W-:Y:S01]  /*94d0*/  MOV R11, R10 ;  /* 0x0000000a000b7202 */ /* 0x000fe20000000f00 */
[----:B------:R-:W-:Y:S02]  /*94e0*/  IMAD.MOV.U32 R82, RZ, RZ, R81 ;  /* 0x000000ffff527224 */ /* 0x000fe400078e0051 */
[----:B------:R-:W-:-:S07]  /*94f0*/  IMAD.MOV.U32 R50, RZ, RZ, R49 ;  /* 0x000000ffff327224 */ /* 0x000fce00078e0031 */
.L_x_10903:
[----:B------:R-:W-:Y:S05]  /*9500*/  BSYNC.RECONVERGENT B1 ;  /* 0x0000000000017941 */ /* 0x000fea0003800200 */
.L_x_10901:
        /* <DEDUP_REMOVED lines=11> */
.L_x_10905:
[----:B------:R-:W-:Y:S01]  /*95c0*/  IMAD.MOV.U32 R8, RZ, RZ, R9 ;  /* 0x000000ffff087224 */ /* 0x000fe200078e0009 */
[----:B------:R-:W-:Y:S01]  /*95d0*/  MOV R10, R11 ;  /* 0x0000000b000a7202 */ /* 0x000fe20000000f00 */
[----:B------:R-:W-:Y:S02]  /*95e0*/  IMAD.MOV.U32 R81, RZ, RZ, R80 ;  /* 0x000000ffff517224 */ /* 0x000fe400078e0050 */
[----:B------:R-:W-:-:S07]  /*95f0*/  IMAD.MOV.U32 R49, RZ, RZ, R48 ;  /* 0x000000ffff317224 */ /* 0x000fce00078e0030 */
.L_x_10906:
[----:B------:R-:W-:Y:S05]  /*9600*/  BSYNC.RECONVERGENT B1 ;  /* 0x0000000000017941 */ /* 0x000fea0003800200 */
.L_x_10904:
        /* <DEDUP_REMOVED lines=11> */
.L_x_10908:
[----:B------:R-:W-:Y:S01]  /*96c0*/  IMAD.MOV.U32 R9, RZ, RZ, R8 ;  /* 0x000000ffff097224 */ /* 0x000fe200078e0008 */
[----:B------:R-:W-:Y:S01]  /*96d0*/  MOV R11, R10 ;  /* 0x0000000a000b7202 */ /* 0x000fe20000000f00 */
[----:B------:R-:W-:Y:S02]  /*96e0*/  IMAD.MOV.U32 R80, RZ, RZ, R87 ;  /* 0x000000ffff507224 */ /* 0x000fe400078e0057 */
[----:B------:R-:W-:-:S07]  /*96f0*/  IMAD.MOV.U32 R48, RZ, RZ, R55 ;  /* 0x000000ffff307224 */ /* 0x000fce00078e0037 */
.L_x_10909:
[----:B------:R-:W-:Y:S05]  /*9700*/  BSYNC.RECONVERGENT B1 ;  /* 0x0000000000017941 */ /* 0x000fea0003800200 */
.L_x_10907:
        /* <DEDUP_REMOVED lines=11> */
.L_x_10911:
[----:B------:R-:W-:Y:S01]  /*97c0*/  IMAD.MOV.U32 R8, RZ, RZ, R9 ;  /* 0x000000ffff087224 */ /* 0x000fe200078e0009 */
[----:B------:R-:W-:Y:S01]  /*97d0*/  MOV R10, R11 ;  /* 0x0000000b000a7202 */ /* 0x000fe20000000f00 */
[----:B------:R-:W-:Y:S02]  /*97e0*/  IMAD.MOV.U32 R87, RZ, RZ, R86 ;  /* 0x000000ffff577224 */ /* 0x000fe400078e0056 */
[----:B------:R-:W-:-:S07]  /*97f0*/  IMAD.MOV.U32 R55, RZ, RZ, R54 ;  /* 0x000000ffff377224 */ /* 0x000fce00078e0036 */
.L_x_10912:
[----:B------:R-:W-:Y:S05]  /*9800*/  BSYNC.RECONVERGENT B1 ;  /* 0x0000000000017941 */ /* 0x000fea0003800200 */
.L_x_10910:
        /* <DEDUP_REMOVED lines=11> */
.L_x_10914:
[----:B------:R-:W-:Y:S01]  /*98c0*/  IMAD.MOV.U32 R9, RZ, RZ, R8 ;  /* 0x000000ffff097224 */ /* 0x000fe200078e0008 */
[----:B------:R-:W-:Y:S01]  /*98d0*/  MOV R11, R10 ;  /* 0x0000000a000b7202 */ /* 0x000fe20000000f00 */
[----:B------:R-:W-:Y:S02]  /*98e0*/  IMAD.MOV.U32 R86, RZ, RZ, R85 ;  /* 0x000000ffff567224 */ /* 0x000fe400078e0055 */
[----:B------:R-:W-:-:S07]  /*98f0*/  IMAD.MOV.U32 R54, RZ, RZ, R53 ;  /* 0x000000ffff367224 */ /* 0x000fce00078e0035 */
.L_x_10915:
[----:B------:R-:W-:Y:S05]  /*9900*/  BSYNC.RECONVERGENT B1 ;  /* 0x0000000000017941 */ /* 0x000fea0003800200 */
.L_x_10913:
        /* <DEDUP_REMOVED lines=11> */
.L_x_10917:
[----:B------:R-:W-:Y:S01]  /*99c0*/  IMAD.MOV.U32 R8, RZ, RZ, R9 ;  /* 0x000000ffff087224 */ /* 0x000fe200078e0009 */
[----:B------:R-:W-:Y:S01]  /*99d0*/  MOV R10, R11 ;  /* 0x0000000b000a7202 */ /* 0x000fe20000000f00 */
[----:B------:R-:W-:Y:S02]  /*99e0*/  IMAD.MOV.U32 R85, RZ, RZ, R84 ;  /* 0x000000ffff557224 */ /* 0x000fe400078e0054 */
[----:B------:R-:W-:-:S07]  /*99f0*/  IMAD.MOV.U32 R53, RZ, RZ, R52 ;  /* 0x000000ffff357224 */ /* 0x000fce00078e0034 */
.L_x_10918:
[----:B------:R-:W-:Y:S05]  /*9a00*/  BSYNC.RECONVERGENT B1 ;  /* 0x0000000000017941 */ /* 0x000fea0003800200 */
.L_x_10916:
        /* <DEDUP_REMOVED lines=11> */
.L_x_10920:
[----:B------:R-:W-:Y:S01]  /*9ac0*/  IMAD.MOV.U32 R9, RZ, RZ, R8 ;  /* 0x000000ffff097224 */ /* 0x000fe200078e0008 */
[----:B------:R-:W-:Y:S01]  /*9ad0*/  MOV R11, R10 ;  /* 0x0000000a000b7202 */ /* 0x000fe20000000f00 */
[----:B------:R-:W-:Y:S02]  /*9ae0*/  IMAD.MOV.U32 R52, RZ, RZ, R59 ;  /* 0x000000ffff347224 */ /* 0x000fe400078e003b */
[----:B------:R-:W-:-:S07]  /*9af0*/  IMAD.MOV.U32 R84, RZ, RZ, R3 ;  /* 0x000000ffff547224 */ /* 0x000fce00078e0003 */
.L_x_10921:
[----:B------:R-:W-:Y:S05]  /*9b00*/  BSYNC.RECONVERGENT B1 ;  /* 0x0000000000017941 */ /* 0x000fea0003800200 */
.L_x_10919:
        /* <DEDUP_REMOVED lines=11> */
.L_x_10923:
[----:B------:R-:W-:Y:S01]  /*9bc0*/  IMAD.MOV.U32 R13, RZ, RZ, R9 ;  /* 0x000000ffff0d7224 */ /* 0x000fe200078e0009 */
[----:B------:R-:W-:Y:S01]  /*9bd0*/  MOV R8, R11 ;  /* 0x0000000b00087202 */ /* 0x000fe20000000f00 */
[----:B------:R-:W-:Y:S02]  /*9be0*/  IMAD.MOV.U32 R3, RZ, RZ, R2 ;  /* 0x000000ffff037224 */ /* 0x000fe400078e0002 */
[----:B------:R-:W-:-:S07]  /*9bf0*/  IMAD.MOV.U32 R59, RZ, RZ, R58 ;  /* 0x000000ffff3b7224 */ /* 0x000fce00078e003a */
.L_x_10924:
[----:B------:R-:W-:Y:S05]  /*9c00*/  BSYNC.RECONVERGENT B1 ;  /* 0x0000000000017941 */ /* 0x000fea0003800200 */
.L_x_10922:
        /* <DEDUP_REMOVED lines=11> */
.L_x_10926:
[----:B------:R-:W-:Y:S01]  /*9cc0*/  IMAD.MOV.U32 R2, RZ, RZ, R6 ;  /* 0x000000ffff027224 */ /* 0x000fe200078e0006 */
[-C--:B------:R-:W-:Y:S01]  /*9cd0*/  MOV R27, R8.reuse ;  /* 0x00000008001b7202 */ /* 0x080fe20000000f00 */
[----:B------:R-:W-:Y:S01]  /*9ce0*/  IMAD.MOV.U32 R58, RZ, RZ, R5 ;  /* 0x000000ffff3a7224 */ /* 0x000fe200078e0005 */
[----:B------:R-:W-:Y:S01]  /*9cf0*/  MOV R5, R8 ;  /* 0x0000000800057202 */ /* 0x000fe20000000f00 */
[--C-:B------:R-:W-:Y:S02]  /*9d00*/  IMAD.MOV.U32 R26, RZ, RZ, R13.reuse ;  /* 0x000000ffff1a7224 */ /* 0x100fe400078e000d */
[----:B------:R-:W-:-:S07]  /*9d10*/  IMAD.MOV.U32 R6, RZ, RZ, R13 ;  /* 0x000000ffff067224 */ /* 0x000fce00078e000d */
.L_x_10927:
[----:B------:R-:W-:Y:S05]  /*9d20*/  BSYNC.RECONVERGENT B1 ;  /* 0x0000000000017941 */ /* 0x000fea0003800200 */
.L_x_10925:
[----:B------:R-:W-:Y:S01]  /*9d30*/  VIADD R7, R7, 0x4 ;  /* 0x0000000407077836 */ /* 0x000fe20000000000 */
[----:B------:R-:W-:Y:S06]  /*9d40*/  @P2 BRA `(.L_x_10928) ;  /* 0xffffffe0000c2947 */ /* 0x000fec000383ffff */
.L_x_10834:
[----:B------:R-:W-:Y:S05]  /*9d50*/  BSYNC.RECONVERGENT B0 ;  /* 0x0000000000007941 */ /* 0x000fea0003800200 */
.L_x_10833:
        /* <DEDUP_REMOVED lines=137> */
.L_x_11024:
        /* <DEDUP_REMOVED lines=20> */
.L_x_10932:
[----:B------:R-:W-:Y:S01]  /*a730*/  MOV R9, R56 ;  /* 0x0000003800097202 */ /* 0x000fe20000000f00 */
[----:B------:R-:W-:Y:S02]  /*a740*/  IMAD.MOV.U32 R11, RZ, RZ, R92 ;  /* 0x000000ffff0b7224 */ /* 0x000fe400078e005c */
[----:B------:R-:W-:Y:S02]  /*a750*/  IMAD.MOV.U32 R92, RZ, RZ, R31 ;  /* 0x000000ffff5c7224 */ /* 0x000fe400078e001f */
[----:B------:R-:W-:-:S07]  /*a760*/  IMAD.MOV.U32 R56, RZ, RZ, R63 ;  /* 0x000000ffff387224 */ /* 0x000fce00078e003f */
.L_x_10933:
[----:B------:R-:W-:Y:S05]  /*a770*/  BSYNC.RECONVERGENT B1 ;  /* 0x0000000000017941 */ /* 0x000fea0003800200 */
.L_x_10931:
        /* <DEDUP_REMOVED lines=11> */
.L_x_10935:
[----:B------:R-:W-:Y:S01]  /*a830*/  MOV R8, R9 ;  /* 0x0000000900087202 */ /* 0x000fe20000000f00 */
[----:B------:R-:W-:Y:S02]  /*a840*/  IMAD.MOV.U32 R10, RZ, RZ, R11 ;  /* 0x000000ffff0a7224 */ /* 0x000fe400078e000b */
[----:B------:R-:W-:Y:S02]  /*a850*/  IMAD.MOV.U32 R63, RZ, RZ, R62 ;  /* 0x000000ffff3f7224 */ /* 0x000fe400078e003e */
[----:B------:R-:W-:-:S07]  /*a860*/  IMAD.MOV.U32 R31, RZ, RZ, R30 ;  /* 0x000000ffff1f7224 */ /* 0x000fce00078e001e */
.L_x_10936:
[----:B------:R-:W-:Y:S05]  /*a870*/  BSYNC.RECONVERGENT B1 ;  /* 0x0000000000017941 */ /* 0x000fea0003800200 */
.L_x_10934:
        /* <DEDUP_REMOVED lines=11> */
.L_x_10938:
[----:B------:R-:W-:Y:S01]  /*a930*/  MOV R9, R8 ;  /* 0x0000000800097202 */ /* 0x000fe20000000f00 */
[----:B------:R-:W-:Y:S02]  /*a940*/  IMAD.MOV.U32 R11, RZ, RZ, R10 ;  /* 0x000000ffff0b7224 */ /* 0x000fe400078e000a */
[----:B------:R-:W-:Y:S02]  /*a950*/  IMAD.MOV.U32 R62, RZ, RZ, R61 ;  /* 0x000000ffff3e7224 */ /* 0x000fe400078e003d */
[----:B------:R-:W-:-:S07]  /*a960*/  IMAD.MOV.U32 R30, RZ, RZ, R29 ;  /* 0x000000ffff1e7224 */ /* 0x000fce00078e001d */
.L_x_10939:
[----:B------:R-:W-:Y:S05]  /*a970*/  BSYNC.RECONVERGENT B1 ;  /* 0x0000000000017941 */ /* 0x000fea0003800200 */
.L_x_10937:
        /* <DEDUP_REMOVED lines=11> */
.L_x_10941:
[----:B------:R-:W-:Y:S01]  /*aa30*/  MOV R8, R9 ;  /* 0x0000000900087202 */ /* 0x000fe20000000f00 */
[----:B------:R-:W-:Y:S02]  /*aa40*/  IMAD.MOV.U32 R10, RZ, RZ, R11 ;  /* 0x000000ffff0a7224 */ /* 0x000fe400078e000b */
[----:B------:R-:W-:Y:S02]  /*aa50*/  IMAD.MOV.U32 R61, RZ, RZ, R60 ;  /* 0x000000ffff3d7224 */ /* 0x000fe400078e003c */
[----:B------:R-:W-:-:S07]  /*aa60*/  IMAD.MOV.U32 R29, RZ, RZ, R28 ;  /* 0x000000ffff1d7224 */ /* 0x000fce00078e001c */
.L_x_10942:
[----:B------:R-:W-:Y:S05]  /*aa70*/  BSYNC.RECONVERGENT B1 ;  /* 0x0000000000017941 */ /* 0x000fea0003800200 */
.L_x_10940:
        /* <DEDUP_REMOVED lines=11> */
.L_x_10944:
[----:B------:R-:W-:Y:S01]  /*ab30*/  MOV R9, R8 ;  /* 0x0000000800097202 */ /* 0x000fe20000000f00 */
[----:B------:R-:W-:Y:S02]  /*ab40*/  IMAD.MOV.U32 R11, RZ, RZ, R10 ;  /* 0x000000ffff0b7224 */ /* 0x000fe400078e000a */
[----:B------:R-:W-:Y:S02]  /*ab50*/  IMAD.MOV.U32 R60, RZ, RZ, R67 ;  /* 0x000000ffff3c7224 */ /* 0x000fe400078e0043 */
[----:B------:R-:W-:-:S07]  /*ab60*/  IMAD.MOV.U32 R28, RZ, RZ, R35 ;  /* 0x000000ffff1c7224 */ /* 0x000fce00078e0023 */
.L_x_10945:
[----:B------:R-:W-:Y:S05]  /*ab70*/  BSYNC.RECONVERGENT B1 ;  /* 0x0000000000017941 */ /* 0x000fea0003800200 */
.L_x_10943:
        /* <DEDUP_REMOVED lines=11> */
.L_x_10947:
[----:B------:R-:W-:Y:S01]  /*ac30*/  MOV R8, R9 ;  /* 0x0000000900087202 */ /* 0x000fe20000000f00 */
[----:B------:R-:W-:Y:S02]  /*ac40*/  IMAD.MOV.U32 R10, RZ, RZ, R11 ;  /* 0x000000ffff0a7224 */ /* 0x000fe400078e000b */
[----:B------:R-:W-:Y:S02]  /*ac50*/  IMAD.MOV.U32 R67, RZ, RZ, R66 ;  /* 0x000000ffff437224 */ /* 0x000fe400078e0042 */
[----:B------:R-:W-:-:S07]  /*ac60*/  IMAD.MOV.U32 R35, RZ, RZ, R34 ;  /* 0x000000ffff237224 */ /* 0x000fce00078e0022 */
.L_x_10948:
[----:B------:R-:W-:Y:S05]  /*ac70*/  BSYNC.RECONVERGENT B1 ;  /* 0x0000000000017941 */ /* 0x000fea0003800200 */
.L_x_10946:
        /* <DEDUP_REMOVED lines=11> */
.L_x_10950:
[----:B------:R-:W-:Y:S01]  /*ad30*/  MOV R9, R8 ;  /* 0x0000000800097202 */ /* 0x000fe20000000f00 */
[----:B------:R-:W-:Y:S02]  /*ad40*/  IMAD.MOV.U32 R11, RZ, RZ, R10 ;  /* 0x000000ffff0b7224 */ /* 0x000fe400078e000a */
[----:B------:R-:W-:Y:S02]  /*ad50*/  IMAD.MOV.U32 R66, RZ, RZ, R65 ;  /* 0x000000ffff427224 */ /* 0x000fe400078e0041 */
[----:B------:R-:W-:-:S07]  /*ad60*/  IMAD.MOV.U32 R34, RZ, RZ, R33 ;  /* 0x000000ffff227224 */ /* 0x000fce00078e0021 */
.L_x_10951:
[----:B------:R-:W-:Y:S05]  /*ad70*/  BSYNC.RECONVERGENT B1 ;  /* 0x0000000000017941 */ /* 0x000fea0003800200 */
.L_x_10949:
        /* <DEDUP_REMOVED lines=11> */
.L_x_10953:
[----:B------:R-:W-:Y:S01]  /*ae30*/  MOV R8, R9 ;  /* 0x0000000900087202 */ /* 0x000fe20000000f00 */
[----:B------:R-:W-:Y:S02]  /*ae40*/  IMAD.MOV.U32 R10, RZ, RZ, R11 ;  /* 0x000000ffff0a7224 */ /* 0x000fe400078e000b */
[----:B------:R-:W-:Y:S02]  /*ae50*/  IMAD.MOV.U32 R65, RZ, RZ, R64 ;  /* 0x000000ffff417224 */ /* 0x000fe400078e0040 */
[----:B------:R-:W-:-:S07]  /*ae60*/  IMAD.MOV.U32 R33, RZ, RZ, R32 ;  /* 0x000000ffff217224 */ /* 0x000fce00078e0020 */
.L_x_10954:
[----:B------:R-:W-:Y:S05]  /*ae70*/  BSYNC.RECONVERGENT B1 ;  /* 0x0000000000017941 */ /* 0x000fea0003800200 */
.L_x_10952:
        /* <DEDUP_REMOVED lines=11> */
.L_x_10956:
[----:B------:R-:W-:Y:S01]  /*af30*/  MOV R9, R8 ;  /* 0x0000000800097202 */ /* 0x000fe20000000f00 */
[----:B------:R-:W-:Y:S02]  /*af40*/  IMAD.MOV.U32 R11, RZ, RZ, R10 ;  /* 0x000000ffff0b7224 */ /* 0x000fe400078e000a */
[----:B------:R-:W-:Y:S02]  /*af50*/  IMAD.MOV.U32 R64, RZ, RZ, R71 ;  /* 0x000000ffff407224 */ /* 0x000fe400078e0047 */
[----:B------:R-:W-:-:S07]  /*af60*/  IMAD.MOV.U32 R32, RZ, RZ, R39 ;  /* 0x000000ffff207224 */ /* 0x000fce00078e0027 */
.L_x_10957:
[----:B------:R-:W-:Y:S05]  /*af70*/  BSYNC.RECONVERGENT B1 ;  /* 0x0000000000017941 */ /* 0x000fea0003800200 */
.L_x_10955:
        /* <DEDUP_REMOVED lines=11> */
.L_x_10959:
[----:B------:R-:W-:Y:S01]  /*b030*/  MOV R8, R9 ;  /* 0x0000000900087202 */ /* 0x000fe20000000f00 */
[----:B------:R-:W-:Y:S02]  /*b040*/  IMAD.MOV.U32 R10, RZ, RZ, R11 ;  /* 0x000000ffff0a7224 */ /* 0x000fe400078e000b */
[----:B------:R-:W-:Y:S02]  /*b050*/  IMAD.MOV.U32 R71, RZ, RZ, R70 ;  /* 0x000000ffff477224 */ /* 0x000fe400078e0046 */
[----:B------:R-:W-:-:S07]  /*b060*/  IMAD.MOV.U32 R39, RZ, RZ, R38 ;  /* 0x000000ffff277224 */ /* 0x000fce00078e0026 */
.L_x_10960:
[----:B------:R-:W-:Y:S05]  /*b070*/  BSYNC.RECONVERGENT B1 ;  /* 0x0000000000017941 */ /* 0x000fea0003800200 */
.L_x_10958:
        /* <DEDUP_REMOVED lines=11> */
.L_x_10962:
[----:B------:R-:W-:Y:S01]  /*b130*/  MOV R9, R8 ;  /* 0x0000000800097202 */ /* 0x000fe20000000f00 */
[----:B------:R-:W-:Y:S02]  /*b140*/  IMAD.MOV.U32 R11, RZ, RZ, R10 ;  /* 0x000000ffff0b7224 */ /* 0x000fe400078e000a */
[----:B------:R-:W-:Y:S02]  /*b150*/  IMAD.MOV.U32 R70, RZ, RZ, R69 ;  /* 0x000000ffff467224 */ /* 0x000fe400078e0045 */
[----:B------:R-:W-:-:S07]  /*b160*/  IMAD.MOV.U32 R38, RZ, RZ, R37 ;  /* 0x000000ffff267224 */ /* 0x000fce00078e0025 */
.L_x_10963:
[----:B------:R-:W-:Y:S05]  /*b170*/  BSYNC.RECONVERGENT B1 ;  /* 0x0000000000017941 */ /* 0x000fea0003800200 */
.L_x_10961:
        /* <DEDUP_REMOVED lines=11> */
.L_x_10965:
[----:B------:R-:W-:Y:S01]  /*b230*/  MOV R8, R9 ;  /* 0x0000000900087202 */ /* 0x000fe20000000f00 */
[----:B------:R-:W-:Y:S02]  /*b240*/  IMAD.MOV.U32 R10, RZ, RZ, R11 ;  /* 0x000000ffff0a7224 */ /* 0x000fe400078e000b */
[----:B------:R-:W-:Y:S02]  /*b250*/  IMAD.MOV.U32 R69, RZ, RZ, R68 ;  /* 0x000000ffff457224 */ /* 0x000fe400078e0044 */
[----:B------:R-:W-:-:S07]  /*b260*/  IMAD.MOV.U32 R37, RZ, RZ, R36 ;  /* 0x000000ffff257224 */ /* 0x000fce00078e0024 */
.L_x_10966:
[----:B------:R-:W-:Y:S05]  /*b270*/  BSYNC.RECONVERGENT B1 ;  /* 0x0000000000017941 */ /* 0x000fea0003800200 */
.L_x_10964:
        /* <DEDUP_REMOVED lines=11> */
.L_x_10968:
[----:B------:R-:W-:Y:S01]  /*b330*/  MOV R9, R8 ;  /* 0x0000000800097202 */ /* 0x000fe20000000f00 */
[----:B------:R-:W-:Y:S02]  /*b340*/  IMAD.MOV.U32 R11, RZ, RZ, R10 ;  /* 0x000000ffff0b7224 */ /* 0x000fe400078e000a */
[----:B------:R-:W-:Y:S02]  /*b350*/  IMAD.MOV.U32 R68, RZ, RZ, R75 ;  /* 0x000000ffff447224 */ /* 0x000fe400078e004b */
[----:B------:R-:W-:-:S07]  /*b360*/  IMAD.MOV.U32 R36, RZ, RZ, R43 ;  /* 0x000000ffff247224 */ /* 0x000fce00078e002b */
.L_x_10969:
[----:B------:R-:W-:Y:S05]  /*b370*/  BSYNC.RECONVERGENT B1 ;  /* 0x0000000000017941 */ /* 0x000fea0003800200 */
.L_x_10967:
        /* <DEDUP_REMOVED lines=11> */
.L_x_10971:
[----:B------:R-:W-:Y:S01]  /*b430*/  MOV R8, R9 ;  /* 0x0000000900087202 */ /* 0x000fe20000000f00 */
[----:B------:R-:W-:Y:S02]  /*b440*/  IMAD.MOV.U32 R10, RZ, RZ, R11 ;  /* 0x000000ffff0a7224 */ /* 0x000fe400078e000b */
[----:B------:R-:W-:Y:S02]  /*b450*/  IMAD.MOV.U32 R75, RZ, RZ, R74 ;  /* 0x000000ffff4b7224 */ /* 0x000fe400078e004a */
[----:B------:R-:W-:-:S07]  /*b460*/  IMAD.MOV.U32 R43, RZ, RZ, R42 ;  /* 0x000000ffff2b7224 */ /* 0x000fce00078e002a */
.L_x_10972:
[----:B------:R-:W-:Y:S05]  /*b470*/  BSYNC.RECONVERGENT B1 ;  /* 0x0000000000017941 */ /* 0x000fea0003800200 */
.L_x_10970:
        /* <DEDUP_REMOVED lines=11> */
.L_x_10974:
[----:B------:R-:W-:Y:S01]  /*b530*/  MOV R9, R8 ;  /* 0x0000000800097202 */ /* 0x000fe20000000f00 */
[----:B------:R-:W-:Y:S02]  /*b540*/  IMAD.MOV.U32 R11, RZ, RZ, R10 ;  /* 0x000000ffff0b7224 */ /* 0x000fe400078e000a */
[----:B------:R-:W-:Y:S02]  /*b550*/  IMAD.MOV.U32 R74, RZ, RZ, R73 ;  /* 0x000000ffff4a7224 */ /* 0x000fe400078e0049 */
[----:B------:R-:W-:-:S07]  /*b560*/  IMAD.MOV.U32 R42, RZ, RZ, R41 ;  /* 0x000000ffff2a7224 */ /* 0x000fce00078e0029 */
.L_x_10975:
[----:B------:R-:W-:Y:S05]  /*b570*/  BSYNC.RECONVERGENT B1 ;  /* 0x0000000000017941 */ /* 0x000fea0003800200 */
.L_x_10973:
        /* <DEDUP_REMOVED lines=11> */
.L_x_10977:
[----:B------:R-:W-:Y:S01]  /*b630*/  MOV R8, R9 ;  /* 0x0000000900087202 */ /* 0x000fe20000000f00 */
[----:B------:R-:W-:Y:S02]  /*b640*/  IMAD.MOV.U32 R10, RZ, RZ, R11 ;  /* 0x000000ffff0a7224 */ /* 0x000fe400078e000b */
[----:B------:R-:W-:Y:S02]  /*b650*/  IMAD.MOV.U32 R73, RZ, RZ, R72 ;  /* 0x000000ffff497224 */ /* 0x000fe400078e0048 */
[----:B------:R-:W-:-:S07]  /*b660*/  IMAD.MOV.U32 R41, RZ, RZ, R40 ;  /* 0x000000ffff297224 */ /* 0x000fce00078e0028 */
.L_x_10978:
[----:B------:R-:W-:Y:S05]  /*b670*/  BSYNC.RECONVERGENT B1 ;  /* 0x0000000000017941 */ /* 0x000fea0003800200 */
.L_x_10976:
        /* <DEDUP_REMOVED lines=11> */
.L_x_10980:
[----:B------:R-:W-:Y:S01]  /*b730*/  MOV R9, R8 ;  /* 0x0000000800097202 */ /* 0x000fe20000000f00 */
[----:B------:R-:W-:Y:S02]  /*b740*/  IMAD.MOV.U32 R11, RZ, RZ, R10 ;  /* 0x000000ffff0b7224 */ /* 0x000fe400078e000a */
[----:B------:R-:W-:Y:S02]  /*b750*/  IMAD.MOV.U32 R72, RZ, RZ, R79 ;  /* 0x000000ffff487224 */ /* 0x000fe400078e004f */
[----:B------:R-:W-:-:S07]  /*b760*/  IMAD.MOV.U32 R40, RZ, RZ, R47 ;  /* 0x000000ffff287224 */ /* 0x000fce00078e002f */
.L_x_10981:
[----:B------:R-:W-:Y:S05]  /*b770*/  BSYNC.RECONVERGENT B1 ;  /* 0x0000000000017941 */ /* 0x000fea0003800200 */
.L_x_10979:
        /* <DEDUP_REMOVED lines=11> */
.L_x_10983:
[----:B------:R-:W-:Y:S01]  /*b830*/  MOV R8, R9 ;  /* 0x0000000900087202 */ /* 0x000fe20000000f00 */
[----:B------:R-:W-:Y:S02]  /*b840*/  IMAD.MOV.U32 R10, RZ, RZ, R11 ;  /* 0x000000ffff0a7224 */ /* 0x000fe400078e000b */
[----:B------:R-:W-:Y:S02]  /*b850*/  IMAD.MOV.U32 R79, RZ, RZ, R78 ;  /* 0x000000ffff4f7224 */ /* 0x000fe400078e004e */
[----:B------:R-:W-:-:S07]  /*b860*/  IMAD.MOV.U32 R47, RZ, RZ, R46 ;  /* 0x000000ffff2f7224 */ /* 0x000fce00078e002e */
.L_x_10984:
[----:B------:R-:W-:Y:S05]  /*b870*/  BSYNC.RECONVERGENT B1 ;  /* 0x0000000000017941 */ /* 0x000fea0003800200 */
.L_x_10982:
        /* <DEDUP_REMOVED lines=11> */
.L_x_10986:
[----:B------:R-:W-:Y:S01]  /*b930*/  MOV R9, R8 ;  /* 0x0000000800097202 */ /* 0x000fe20000000f00 */
[----:B------:R-:W-:Y:S02]  /*b940*/  IMAD.MOV.U32 R11, RZ, RZ, R10 ;  /* 0x000000ffff0b7224 */ /* 0x000fe400078e000a */
[----:B------:R-:W-:Y:S02]  /*b950*/  IMAD.MOV.U32 R78, RZ, RZ, R77 ;  /* 0x000000ffff4e7224 */ /* 0x000fe400078e004d */
[----:B------:R-:W-:-:S07]  /*b960*/  IMAD.MOV.U32 R46, RZ, RZ, R45 ;  /* 0x000000ffff2e7224 */ /* 0x000fce00078e002d */
.L_x_10987:
[----:B------:R-:W-:Y:S05]  /*b970*/  BSYNC.RECONVERGENT B1 ;  /* 0x0000000000017941 */ /* 0x000fea0003800200 */
.L_x_10985:
        /* <DEDUP_REMOVED lines=11> */
.L_x_10989:
[----:B------:R-:W-:Y:S01]  /*ba30*/  MOV R8, R9 ;  /* 0x0000000900087202 */ /* 0x000fe20000000f00 */
[----:B------:R-:W-:Y:S02]  /*ba40*/  IMAD.MOV.U32 R10, RZ, RZ, R11 ;  /* 0x000000ffff0a7224 */ /* 0x000fe400078e000b */
[----:B------:R-:W-:Y:S02]  /*ba50*/  IMAD.MOV.U32 R77, RZ, RZ, R76 ;  /* 0x000000ffff4d7224 */ /* 0x000fe400078e004c */
[----:B------:R-:W-:-:S07]  /*ba60*/  IMAD.MOV.U32 R45, RZ, RZ, R44 ;  /* 0x000000ffff2d7224 */ /* 0x000fce00078e002c */
.L_x_10990:
[----:B------:R-:W-:Y:S05]  /*ba70*/  BSYNC.RECONVERGENT B1 ;  /* 0x0000000000017941 */ /* 0x000fea0003800200 */
.L_x_10988:
        /* <DEDUP_REMOVED lines=11> */
.L_x_10992:
[----:B------:R-:W-:Y:S01]  /*bb30*/  MOV R9, R8 ;  /* 0x0000000800097202 */ /* 0x000fe20000000f00 */
[----:B------:R-:W-:Y:S02]  /*bb40*/  IMAD.MOV.U32 R11, RZ, RZ, R10 ;  /* 0x000000ffff0b7224 */ /* 0x000fe400078e000a */
[----:B------:R-:W-:Y:S02]  /*bb50*/  IMAD.MOV.U32 R76, RZ, RZ, R83 ;  /* 0x000000ffff4c7224 */ /* 0x000fe400078e0053 */
[----:B------:R-:W-:-:S07]  /*bb60*/  IMAD.MOV.U32 R44, RZ, RZ, R51 ;  /* 0x000000ffff2c7224 */ /* 0x000fce00078e0033 */
.L_x_10993:
[----:B------:R-:W-:Y:S05]  /*bb70*/  BSYNC.RECONVERGENT B1 ;  /* 0x0000000000017941 */ /* 0x000fea0003800200 */
.L_x_10991:
        /* <DEDUP_REMOVED lines=11> */
.L_x_10995:
[----:B------:R-:W-:Y:S01]  /*bc30*/  MOV R8, R9 ;  /* 0x0000000900087202 */ /* 0x000fe20000000f00 */
[----:B------:R-:W-:Y:S02]  /*bc40*/  IMAD.MOV.U32 R10, RZ, RZ, R11 ;  /* 0x000000ffff0a7224 */ /* 0x000fe400078e000b */
[----:B------:R-:W-:Y:S02]  /*bc50*/  IMAD.MOV.U32 R83, RZ, RZ, R82 ;  /* 0x000000ffff537224 */ /* 0x000fe400078e0052 */
[----:B------:R-:W-:-:S07]  /*bc60*/  IMAD.MOV.U32 R51, RZ, RZ, R50 ;  /* 0x000000ffff337224 */ /* 0x000fce00078e0032 */
.L_x_10996:
[----:B------:R-:W-:Y:S05]  /*bc70*/  BSYNC.RECONVERGENT B1 ;  /* 0x0000000000017941 */ /* 0x000fea0003800200 */
.L_x_10994:
        /* <DEDUP_REMOVED lines=11> */
.L_x_10998:
[----:B------:R-:W-:Y:S01]  /*bd30*/  MOV R9, R8 ;  /* 0x0000000800097202 */ /* 0x000fe20000000f00 */
[----:B------:R-:W-:Y:S02]  /*bd40*/  IMAD.MOV.U32 R11, RZ, RZ, R10 ;  /* 0x000000ffff0b7224 */ /* 0x000fe400078e000a */
[----:B------:R-:W-:Y:S02]  /*bd50*/  IMAD.MOV.U32 R82, RZ, RZ, R81 ;  /* 0x000000ffff527224 */ /* 0x000fe400078e0051 */
[----:B------:R-:W-:-:S07]  /*bd60*/  IMAD.MOV.U32 R50, RZ, RZ, R49 ;  /* 0x000000ffff327224 */ /* 0x000fce00078e0031 */
.L_x_10999:
[----:B------:R-:W-:Y:S05]  /*bd70*/  BSYNC.RECONVERGENT B1 ;  /* 0x0000000000017941 */ /* 0x000fea0003800200 */
.L_x_10997:
        /* <DEDUP_REMOVED lines=11> */
.L_x_11001:
[----:B------:R-:W-:Y:S01]  /*be30*/  MOV R8, R9 ;  /* 0x0000000900087202 */ /* 0x000fe20000000f00 */
[----:B------:R-:W-:Y:S02]  /*be40*/  IMAD.MOV.U32 R10, RZ, RZ, R11 ;  /* 0x000000ffff0a7224 */ /* 0x000fe400078e000b */
[----:B------:R-:W-:Y:S02]  /*be50*/  IMAD.MOV.U32 R81, RZ, RZ, R80 ;  /* 0x000000ffff517224 */ /* 0x000fe400078e0050 */
[----:B------:R-:W-:-:S07]  /*be60*/  IMAD.MOV.U32 R49, RZ, RZ, R48 ;  /* 0x000000ffff317224 */ /* 0x000fce00078e0030 */
.L_x_11002:
[----:B------:R-:W-:Y:S05]  /*be70*/  BSYNC.RECONVERGENT B1 ;  /* 0x0000000000017941 */ /* 0x000fea0003800200 */
.L_x_11000:
        /* <DEDUP_REMOVED lines=11> */
.L_x_11004:
[----:B------:R-:W-:Y:S01]  /*bf30*/  MOV R9, R8 ;  /* 0x0000000800097202 */ /* 0x000fe20000000f00 */
[----:B------:R-:W-:Y:S02]  /*bf40*/  IMAD.MOV.U32 R11, RZ, RZ, R10 ;  /* 0x000000ffff0b7224 */ /* 0x000fe400078e000a */
[----:B------:R-:W-:Y:S02]  /*bf50*/  IMAD.MOV.U32 R80, RZ, RZ, R87 ;  /* 0x000000ffff507224 */ /* 0x000fe400078e0057 */
[----:B------:R-:W-:-:S07]  /*bf60*/  IMAD.MOV.U32 R48, RZ, RZ, R55 ;  /* 0x000000ffff307224 */ /* 0x000fce00078e0037 */
.L_x_11005:
[----:B------:R-:W-:Y:S05]  /*bf70*/  BSYNC.RECONVERGENT B1 ;  /* 0x0000000000017941 */ /* 0x000fea0003800200 */
.L_x_11003:
        /* <DEDUP_REMOVED lines=11> */
.L_x_11007:
[----:B------:R-:W-:Y:S01]  /*c030*/  MOV R8, R9 ;  /* 0x0000000900087202 */ /* 0x000fe20000000f00 */
[----:B------:R-:W-:Y:S02]  /*c040*/  IMAD.MOV.U32 R10, RZ, RZ, R11 ;  /* 0x000000ffff0a7224 */ /* 0x000fe400078e000b */
[----:B------:R-:W-:Y:S02]  /*c050*/  IMAD.MOV.U32 R87, RZ, RZ, R86 ;  /* 0x000000ffff577224 */ /* 0x000fe400078e0056 */
[----:B------:R-:W-:-:S07]  /*c060*/  IMAD.MOV.U32 R55, RZ, RZ, R54 ;  /* 0x000000ffff377224 */ /* 0x000fce00078e0036 */
.L_x_11008:
[----:B------:R-:W-:Y:S05]  /*c070*/  BSYNC.RECONVERGENT B1 ;  /* 0x0000000000017941 */ /* 0x000fea0003800200 */
.L_x_11006:
        /* <DEDUP_REMOVED lines=11> */
.L_x_11010:
[----:B------:R-:W-:Y:S01]  /*c130*/  MOV R9, R8 ;  /* 0x0000000800097202 */ /* 0x000fe20000000f00 */
[----:B------:R-:W-:Y:S02]  /*c140*/  IMAD.MOV.U32 R11, RZ, RZ, R10 ;  /* 0x000000ffff0b7224 */ /* 0x000fe400078e000a */
[----:B------:R-:W-:Y:S02]  /*c150*/  IMAD.MOV.U32 R86, RZ, RZ, R85 ;  /* 0x000000ffff567224 */ /* 0x000fe400078e0055 */
[----:B------:R-:W-:-:S07]  /*c160*/  IMAD.MOV.U32 R54, RZ, RZ, R53 ;  /* 0x000000ffff367224 */ /* 0x000fce00078e0035 */
.L_x_11011:
[----:B------:R-:W-:Y:S05]  /*c170*/  BSYNC.RECONVERGENT B1 ;  /* 0x0000000000017941 */ /* 0x000fea0003800200 */
.L_x_11009:
        /* <DEDUP_REMOVED lines=11> */
.L_x_11013:
[----:B------:R-:W-:Y:S01]  /*c230*/  MOV R8, R9 ;  /* 0x0000000900087202 */ /* 0x000fe20000000f00 */
[----:B------:R-:W-:Y:S02]  /*c240*/  IMAD.MOV.U32 R10, RZ, RZ, R11 ;  /* 0x000000ffff0a7224 */ /* 0x000fe400078e000b */
[----:B------:R-:W-:Y:S02]  /*c250*/  IMAD.MOV.U32 R85, RZ, RZ, R84 ;  /* 0x000000ffff557224 */ /* 0x000fe400078e0054 */
[----:B------:R-:W-:-:S07]  /*c260*/  IMAD.MOV.U32 R53, RZ, RZ, R52 ;  /* 0x000000ffff357224 */ /* 0x000fce00078e0034 */
.L_x_11014:
[----:B------:R-:W-:Y:S05]  /*c270*/  BSYNC.RECONVERGENT B1 ;  /* 0x0000000000017941 */ /* 0x000fea0003800200 */
.L_x_11012:
        /* <DEDUP_REMOVED lines=11> */
.L_x_11016:
[----:B------:R-:W-:Y:S01]  /*c330*/  MOV R9, R8 ;  /* 0x0000000800097202 */ /* 0x000fe20000000f00 */
[----:B------:R-:W-:Y:S02]  /*c340*/  IMAD.MOV.U32 R11, RZ, RZ, R10 ;  /* 0x000000ffff0b7224 */ /* 0x000fe400078e000a */
[----:B------:R-:W-:Y:S02]  /*c350*/  IMAD.MOV.U32 R52, RZ, RZ, R59 ;  /* 0x000000ffff347224 */ /* 0x000fe400078e003b */
[----:B------:R-:W-:-:S07]  /*c360*/  IMAD.MOV.U32 R84, RZ, RZ, R3 ;  /* 0x000000ffff547224 */ /* 0x000fce00078e0003 */
.L_x_11017:
[----:B------:R-:W-:Y:S05]  /*c370*/  BSYNC.RECONVERGENT B1 ;  /* 0x0000000000017941 */ /* 0x000fea0003800200 */
.L_x_11015:
        /* <DEDUP_REMOVED lines=11> */
.L_x_11019:
[----:B------:R-:W-:Y:S01]  /*c430*/  MOV R13, R9 ;  /* 0x00000009000d7202 */ /* 0x000fe20000000f00 */
[----:B------:R-:W-:Y:S02]  /*c440*/  IMAD.MOV.U32 R8, RZ, RZ, R11 ;  /* 0x000000ffff087224 */ /* 0x000fe400078e000b */
[----:B------:R-:W-:Y:S02]  /*c450*/  IMAD.MOV.U32 R3, RZ, RZ, R2 ;  /* 0x000000ffff037224 */ /* 0x000fe400078e0002 */
[----:B------:R-:W-:-:S07]  /*c460*/  IMAD.MOV.U32 R59, RZ, RZ, R58 ;  /* 0x000000ffff3b7224 */ /* 0x000fce00078e003a */
.L_x_11020:
[----:B------:R-:W-:Y:S05]  /*c470*/  BSYNC.RECONVERGENT B1 ;  /* 0x0000000000017941 */ /* 0x000fea0003800200 */
.L_x_11018:
        /* <DEDUP_REMOVED lines=11> */
.L_x_11022:
[----:B------:R-:W-:Y:S01]  /*c530*/  IMAD.MOV.U32 R2, RZ, RZ, R6 ;  /* 0x000000ffff027224 */ /* 0x000fe200078e0006 */
[-C--:B------:R-:W-:Y:S01]  /*c540*/  MOV R26, R13.reuse ;  /* 0x0000000d001a7202 */ /* 0x080fe20000000f00 */
[----:B------:R-:W-:Y:S01]  /*c550*/  IMAD.MOV.U32 R58, RZ, RZ, R5 ;  /* 0x000000ffff3a7224 */ /* 0x000fe200078e0005 */
[----:B------:R-:W-:Y:S01]  /*c560*/  MOV R6, R13 ;  /* 0x0000000d00067202 */ /* 0x000fe20000000f00 */
[--C-:B------:R-:W-:Y:S02]  /*c570*/  IMAD.MOV.U32 R27, RZ, RZ, R8.reuse ;  /* 0x000000ffff1b7224 */ /* 0x100fe400078e0008 */
[----:B------:R-:W-:-:S07]  /*c580*/  IMAD.MOV.U32 R5, RZ, RZ, R8 ;  /* 0x000000ffff057224 */ /* 0x000fce00078e0008 */
.L_x_11023:
[----:B------:R-:W-:Y:S05]  /*c590*/  BSYNC.RECONVERGENT B1 ;  /* 0x0000000000017941 */ /* 0x000fea0003800200 */
.L_x_11021:
[----:B------:R-:W-:Y:S01]  /*c5a0*/  VIADD R7, R7, 0x4 ;  /* 0x0000000407077836 */ /* 0x000fe20000000000 */
[----:B------:R-:W-:Y:S06]  /*c5b0*/  @P2 BRA `(.L_x_11024) ;  /* 0xffffffe0000c2947 */ /* 0x000fec000383ffff */
.L_x_10930:
[----:B------:R-:W-:Y:S05]  /*c5c0*/  BSYNC.RECONVERGENT B0 ;  /* 0x0000000000007941 */ /* 0x000fea0003800200 */
.L_x_10929:
        /* <DEDUP_REMOVED lines=11> */
[----:B------:R-:W0:Y:S04]  /*c680*/  SHFL.DOWN PT, R17, R87, 0x10, 0x1f ;  /* 0x0a001f0057117f89 */ /* 0x000e2800000e0000 */
        /* <DEDUP_REMOVED lines=14> */
[----:B--2---:R-:W-:Y:S04]  /*c770*/  STL [R4+0x4], R7 ;  /* 0x0000040704007387 */ /* 0x004fe80000100800 */
[----:B---3--:R-:W-:Y:S04]  /*c780*/  STL [R4+0x8], R9 ;  /* 0x0000080904007387 */ /* 0x008fe80000100800 */
[----:B----4-:R-:W-:Y:S04]  /*c790*/  STL [R4+0xc], R11 ;  /* 0x00000c0b04007387 */ /* 0x010fe80000100800 */
[----:B-----5:R-:W-:Y:S04]  /*c7a0*/  STL [R4+0x10], R13 ;  /* 0x0000100d04007387 */ /* 0x020fe80000100800 */
[----:B-1----:R-:W-:Y:S04]  /*c7b0*/  STL [R4+0x14], R15 ;  /* 0x0000140f04007387 */ /* 0x002fe80000100800 */
[----:B0-----:R-:W-:Y:S04]  /*c7c0*/  STL [R4+0x18], R17 ;  /* 0x0000181104007387 */ /* 0x001fe80000100800 */
        /* <DEDUP_REMOVED lines=32> */
[----:B------:R-:W-:Y:S04]  /*c9d0*/  STL [R4+0x2c], R57 ;  /* 0x00002c3904007387 */ /* 0x000fe80000100800 */
        /* <DEDUP_REMOVED lines=65> */
[----:B------:R0:W-:Y:S04]  /*cdf0*/  STL [R4+0x88], R89 ;  /* 0x0000885904007387 */ /* 0x0001e80000100800 */
[----:B------:R1:W-:Y:S01]  /*ce00*/  STL [R4+0xd8], R57 ;  /* 0x0000d83904007387 */ /* 0x0003e20000100800 */
[----:B0-----:R-:W-:Y:S01]  /*ce10*/  @P0 MOV R89, R26 ;  /* 0x0000001a00590202 */ /* 0x001fe20000000f00 */
[----:B-1----:R-:W-:Y:S01]  /*ce20*/  @P0 IMAD.MOV.U32 R57, RZ, RZ, R27 ;  /* 0x000000ffff390224 */ /* 0x002fe200078e001b */
[----:B------:R-:W-:Y:S06]  /*ce30*/  @P0 BRA `(.L_x_11026) ;  /* 0x0000002000640947 */ /* 0x000fec0003800000 */
[----:B------:R-:W-:Y:S02]  /*ce40*/  VIADD R5, R4, 0x80 ;  /* 0x0000008004057836 */ /* 0x000fe40000000000 */
[----:B------:R-:W-:-:S07]  /*ce50*/  IMAD.MOV.U32 R4, RZ, RZ, RZ ;  /* 0x000000ffff047224 */ /* 0x000fce00078e00ff */
.L_x_11120:
        /* <DEDUP_REMOVED lines=20> */
.L_x_11028:
[----:B------:R-:W-:Y:S01]  /*cfa0*/  IMAD.MOV.U32 R7, RZ, RZ, R56 ;  /* 0x000000ffff077224 */ /* 0x000fe200078e0038 */
[----:B------:R-:W-:Y:S01]  /*cfb0*/  MOV R56, R63 ;  /* 0x0000003f00387202 */ /* 0x000fe20000000f00 */
[----:B------:R-:W-:Y:S02]  /*cfc0*/  IMAD.MOV.U32 R9, RZ, RZ, R92 ;  /* 0x000000ffff097224 */ /* 0x000fe400078e005c */
[----:B------:R-:W-:-:S07]  /*cfd0*/  IMAD.MOV.U32 R92, RZ, RZ, R31 ;  /* 0x000000ffff5c7224 */ /* 0x000fce00078e001f */
.L_x_11029:
[----:B------:R-:W-:Y:S05]  /*cfe0*/  BSYNC.RECONVERGENT B1 ;  /* 0x0000000000017941 */ /* 0x000fea0003800200 */
.L_x_11027:
        /* <DEDUP_REMOVED lines=11> */
.L_x_11031:
[----:B------:R-:W-:Y:S01]  /*d0a0*/  IMAD.MOV.U32 R6, RZ, RZ, R7 ;  /* 0x000000ffff067224 */ /* 0x000fe200078e0007 */
[----:B------:R-:W-:Y:S01]  /*d0b0*/  MOV R31, R30 ;  /* 0x0000001e001f7202 */ /* 0x000fe20000000f00 */
[----:B------:R-:W-:Y:S02]  /*d0c0*/  IMAD.MOV.U32 R8, RZ, RZ, R9 ;  /* 0x000000ffff087224 */ /* 0x000fe400078e0009 */
[----:B------:R-:W-:-:S07]  /*d0d0*/  IMAD.MOV.U32 R63, RZ, RZ, R62 ;  /* 0x000000ffff3f7224 */ /* 0x000fce00078e003e */
.L_x_11032:
[----:B------:R-:W-:Y:S05]  /*d0e0*/  BSYNC.RECONVERGENT B1 ;  /* 0x0000000000017941 */ /* 0x000fea0003800200 */
.L_x_11030:
        /* <DEDUP_REMOVED lines=11> */
.L_x_11034:
[----:B------:R-:W-:Y:S01]  /*d1a0*/  IMAD.MOV.U32 R7, RZ, RZ, R6 ;  /* 0x000000ffff077224 */ /* 0x000fe200078e0006 */
[----:B------:R-:W-:Y:S01]  /*d1b0*/  MOV R30, R29 ;  /* 0x0000001d001e7202 */ /* 0x000fe20000000f00 */
[----:B------:R-:W-:Y:S02]  /*d1c0*/  IMAD.MOV.U32 R9, RZ, RZ, R8 ;  /* 0x000000ffff097224 */ /* 0x000fe400078e0008 */
[----:B------:R-:W-:-:S07]  /*d1d0*/  IMAD.MOV.U32 R62, RZ, RZ, R61 ;  /* 0x000000ffff3e7224 */ /* 0x000fce00078e003d */
.L_x_11035:
[----:B------:R-:W-:Y:S05]  /*d1e0*/  BSYNC.RECONVERGENT B1 ;  /* 0x0000000000017941 */ /* 0x000fea0003800200 */
.L_x_11033:
        /* <DEDUP_REMOVED lines=11> */
.L_x_11037:
[----:B------:R-:W-:Y:S01]  /*d2a0*/  IMAD.MOV.U32 R6, RZ, RZ, R7 ;  /* 0x000000ffff067224 */ /* 0x000fe200078e0007 */
[----:B------:R-:W-:Y:S01]  /*d2b0*/  MOV R29, R28 ;  /* 0x0000001c001d7202 */ /* 0x000fe20000000f00 */
[----:B------:R-:W-:Y:S02]  /*d2c0*/  IMAD.MOV.U32 R8, RZ, RZ, R9 ;  /* 0x000000ffff087224 */ /* 0x000fe400078e0009 */
[----:B------:R-:W-:-:S07]  /*d2d0*/  IMAD.MOV.U32 R61, RZ, RZ, R60 ;  /* 0x000000ffff3d7224 */ /* 0x000fce00078e003c */
.L_x_11038:
[----:B------:R-:W-:Y:S05]  /*d2e0*/  BSYNC.RECONVERGENT B1 ;  /* 0x0000000000017941 */ /* 0x000fea0003800200 */
.L_x_11036:
        /* <DEDUP_REMOVED lines=11> */
.L_x_11040:
[----:B------:R-:W-:Y:S01]  /*d3a0*/  IMAD.MOV.U32 R7, RZ, RZ, R6 ;  /* 0x000000ffff077224 */ /* 0x000fe200078e0006 */
[----:B------:R-:W-:Y:S01]  /*d3b0*/  MOV R28, R35 ;  /* 0x00000023001c7202 */ /* 0x000fe20000000f00 */
[----:B------:R-:W-:Y:S02]  /*d3c0*/  IMAD.MOV.U32 R9, RZ, RZ, R8 ;  /* 0x000000ffff097224 */ /* 0x000fe400078e0008 */
[----:B------:R-:W-:-:S07]  /*d3d0*/  IMAD.MOV.U32 R60, RZ, RZ, R67 ;  /* 0x000000ffff3c7224 */ /* 0x000fce00078e0043 */
.L_x_11041:
[----:B------:R-:W-:Y:S05]  /*d3e0*/  BSYNC.RECONVERGENT B1 ;  /* 0x0000000000017941 */ /* 0x000fea0003800200 */
.L_x_11039:
        /* <DEDUP_REMOVED lines=11> */
.L_x_11043:
[----:B------:R-:W-:Y:S01]  /*d4a0*/  IMAD.MOV.U32 R6, RZ, RZ, R7 ;  /* 0x000000ffff067224 */ /* 0x000fe200078e0007 */
[----:B------:R-:W-:Y:S01]  /*d4b0*/  MOV R35, R34 ;  /* 0x0000002200237202 */ /* 0x000fe20000000f00 */
[----:B------:R-:W-:Y:S02]  /*d4c0*/  IMAD.MOV.U32 R8, RZ, RZ, R9 ;  /* 0x000000ffff087224 */ /* 0x000fe400078e0009 */
[----:B------:R-:W-:-:S07]  /*d4d0*/  IMAD.MOV.U32 R67, RZ, RZ, R66 ;  /* 0x000000ffff437224 */ /* 0x000fce00078e0042 */
.L_x_11044:
[----:B------:R-:W-:Y:S05]  /*d4e0*/  BSYNC.RECONVERGENT B1 ;  /* 0x0000000000017941 */ /* 0x000fea0003800200 */
.L_x_11042:
        /* <DEDUP_REMOVED lines=11> */
.L_x_11046:
[----:B------:R-:W-:Y:S01]  /*d5a0*/  IMAD.MOV.U32 R7, RZ, RZ, R6 ;  /* 0x000000ffff077224 */ /* 0x000fe200078e0006 */
[----:B------:R-:W-:Y:S01]  /*d5b0*/  MOV R34, R33 ;  /* 0x0000002100227202 */ /* 0x000fe20000000f00 */
[----:B------:R-:W-:Y:S02]  /*d5c0*/  IMAD.MOV.U32 R9, RZ, RZ, R8 ;  /* 0x000000ffff097224 */ /* 0x000fe400078e0008 */
[----:B------:R-:W-:-:S07]  /*d5d0*/  IMAD.MOV.U32 R66, RZ, RZ, R65 ;  /* 0x000000ffff427224 */ /* 0x000fce00078e0041 */
.L_x_11047:
[----:B------:R-:W-:Y:S05]  /*d5e0*/  BSYNC.RECONVERGENT B1 ;  /* 0x0000000000017941 */ /* 0x000fea0003800200 */
.L_x_11045:
        /* <DEDUP_REMOVED lines=11> */
.L_x_11049:
[----:B------:R-:W-:Y:S01]  /*d6a0*/  IMAD.MOV.U32 R6, RZ, RZ, R7 ;  /* 0x000000ffff067224 */ /* 0x000fe200078e0007 */
[----:B------:R-:W-:Y:S01]  /*d6b0*/  MOV R33, R32 ;  /* 0x0000002000217202 */ /* 0x000fe20000000f00 */
[----:B------:R-:W-:Y:S02]  /*d6c0*/  IMAD.MOV.U32 R8, RZ, RZ, R9 ;  /* 0x000000ffff087224 */ /* 0x000fe400078e0009 */
[----:B------:R-:W-:-:S07]  /*d6d0*/  IMAD.MOV.U32 R65, RZ, RZ, R64 ;  /* 0x000000ffff417224 */ /* 0x000fce00078e0040 */
.L_x_11050:
[----:B------:R-:W-:Y:S05]  /*d6e0*/  BSYNC.RECONVERGENT B1 ;  /* 0x0000000000017941 */ /* 0x000fea0003800200 */
.L_x_11048:
        /* <DEDUP_REMOVED lines=11> */
.L_x_11052:
[----:B------:R-:W-:Y:S01]  /*d7a0*/  IMAD.MOV.U32 R7, RZ, RZ, R6 ;  /* 0x000000ffff077224 */ /* 0x000fe200078e0006 */
[----:B------:R-:W-:Y:S01]  /*d7b0*/  MOV R32, R39 ;  /* 0x0000002700207202 */ /* 0x000fe20000000f00 */
[----:B------:R-:W-:Y:S02]  /*d7c0*/  IMAD.MOV.U32 R9, RZ, RZ, R8 ;  /* 0x000000ffff097224 */ /* 0x000fe400078e0008 */
[----:B------:R-:W-:-:S07]  /*d7d0*/  IMAD.MOV.U32 R64, RZ, RZ, R71 ;  /* 0x000000ffff407224 */ /* 0x000fce00078e0047 */
.L_x_11053:
[----:B------:R-:W-:Y:S05]  /*d7e0*/  BSYNC.RECONVERGENT B1 ;  /* 0x0000000000017941 */ /* 0x000fea0003800200 */
.L_x_11051:
        /* <DEDUP_REMOVED lines=11> */
.L_x_11055:
[----:B------:R-:W-:Y:S01]  /*d8a0*/  IMAD.MOV.U32 R6, RZ, RZ, R7 ;  /* 0x000000ffff067224 */ /* 0x000fe200078e0007 */
[----:B------:R-:W-:Y:S01]  /*d8b0*/  MOV R39, R38 ;  /* 0x0000002600277202 */ /* 0x000fe20000000f00 */
[----:B------:R-:W-:Y:S02]  /*d8c0*/  IMAD.MOV.U32 R8, RZ, RZ, R9 ;  /* 0x000000ffff087224 */ /* 0x000fe400078e0009 */
[----:B------:R-:W-:-:S07]  /*d8d0*/  IMAD.MOV.U32 R71, RZ, RZ, R70 ;  /* 0x000000ffff477224 */ /* 0x000fce00078e0046 */
.L_x_11056:
[----:B------:R-:W-:Y:S05]  /*d8e0*/  BSYNC.RECONVERGENT B1 ;  /* 0x0000000000017941 */ /* 0x000fea0003800200 */
.L_x_11054:
        /* <DEDUP_REMOVED lines=11> */
.L_x_11058:
[----:B------:R-:W-:Y:S01]  /*d9a0*/  IMAD.MOV.U32 R7, RZ, RZ, R6 ;  /* 0x000000ffff077224 */ /* 0x000fe200078e0006 */
[----:B------:R-:W-:Y:S01]  /*d9b0*/  MOV R38, R37 ;  /* 0x0000002500267202 */ /* 0x000fe20000000f00 */
[----:B------:R-:W-:Y:S02]  /*d9c0*/  IMAD.MOV.U32 R9, RZ, RZ, R8 ;  /* 0x000000ffff097224 */ /* 0x000fe400078e0008 */
[----:B------:R-:W-:-:S07]  /*d9d0*/  IMAD.MOV.U32 R70, RZ, RZ, R69 ;  /* 0x000000ffff467224 */ /* 0x000fce00078e0045 */
.L_x_11059:
[----:B------:R-:W-:Y:S05]  /*d9e0*/  BSYNC.RECONVERGENT B1 ;  /* 0x0000000000017941 */ /* 0x000fea0003800200 */
.L_x_11057:
        /* <DEDUP_REMOVED lines=11> */
.L_x_11061:
[----:B------:R-:W-:Y:S01]  /*daa0*/  IMAD.MOV.U32 R6, RZ, RZ, R7 ;  /* 0x000000ffff067224 */ /* 0x000fe200078e0007 */
[----:B------:R-:W-:Y:S01]  /*dab0*/  MOV R37, R36 ;  /* 0x0000002400257202 */ /* 0x000fe20000000f00 */
[----:B------:R-:W-:Y:S02]  /*dac0*/  IMAD.MOV.U32 R8, RZ, RZ, R9 ;  /* 0x000000ffff087224 */ /* 0x000fe400078e0009 */
[----:B------:R-:W-:-:S07]  /*dad0*/  IMAD.MOV.U32 R69, RZ, RZ, R68 ;  /* 0x000000ffff457224 */ /* 0x000fce00078e0044 */
.L_x_11062:
[----:B------:R-:W-:Y:S05]  /*dae0*/  BSYNC.RECONVERGENT B1 ;  /* 0x0000000000017941 */ /* 0x000fea0003800200 */
.L_x_11060:
        /* <DEDUP_REMOVED lines=11> */
.L_x_11064:
[----:B------:R-:W-:Y:S01]  /*dba0*/  IMAD.MOV.U32 R7, RZ, RZ, R6 ;  /* 0x000000ffff077224 */ /* 0x000fe200078e0006 */
[----:B------:R-:W-:Y:S01]  /*dbb0*/  MOV R36, R43 ;  /* 0x0000002b00247202 */ /* 0x000fe20000000f00 */
[----:B------:R-:W-:Y:S02]  /*dbc0*/  IMAD.MOV.U32 R9, RZ, RZ, R8 ;  /* 0x000000ffff097224 */ /* 0x000fe400078e0008 */
[----:B------:R-:W-:-:S07]  /*dbd0*/  IMAD.MOV.U32 R68, RZ, RZ, R75 ;  /* 0x000000ffff447224 */ /* 0x000fce00078e004b */
.L_x_11065:
[----:B------:R-:W-:Y:S05]  /*dbe0*/  BSYNC.RECONVERGENT B1 ;  /* 0x0000000000017941 */ /* 0x000fea0003800200 */
.L_x_11063:
        /* <DEDUP_REMOVED lines=11> */
.L_x_11067:
[----:B------:R-:W-:Y:S01]  /*dca0*/  IMAD.MOV.U32 R6, RZ, RZ, R7 ;  /* 0x000000ffff067224 */ /* 0x000fe200078e0007 */
[----:B------:R-:W-:Y:S01]  /*dcb0*/  MOV R8, R9 ;  /* 0x0000000900087202 */ /* 0x000fe20000000f00 */
[----:B------:R-:W-:Y:S02]  /*dcc0*/  IMAD.MOV.U32 R75, RZ, RZ, R74 ;  /* 0x000000ffff4b7224 */ /* 0x000fe400078e004a */
[----:B------:R-:W-:-:S07]  /*dcd0*/  IMAD.MOV.U32 R43, RZ, RZ, R42 ;  /* 0x000000ffff2b7224 */ /* 0x000fce00078e002a */
.L_x_11068:
[----:B------:R-:W-:Y:S05]  /*dce0*/  BSYNC.RECONVERGENT B1 ;  /* 0x0000000000017941 */ /* 0x000fea0003800200 */
.L_x_11066:
        /* <DEDUP_REMOVED lines=11> */
.L_x_11070:
[----:B------:R-:W-:Y:S01]  /*dda0*/  IMAD.MOV.U32 R7, RZ, RZ, R6 ;  /* 0x000000ffff077224 */ /* 0x000fe200078e0006 */
[----:B------:R-:W-:Y:S01]  /*ddb0*/  MOV R74, R73 ;  /* 0x00000049004a7202 */ /* 0x000fe20000000f00 */
[----:B------:R-:W-:Y:S02]  /*ddc0*/  IMAD.MOV.U32 R9, RZ, RZ, R8 ;  /* 0x000000ffff097224 */ /* 0x000fe400078e0008 */
[----:B------:R-:W-:-:S07]  /*ddd0*/  IMAD.MOV.U32 R42, RZ, RZ, R41 ;  /* 0x000000ffff2a7224 */ /* 0x000fce00078e0029 */
.L_x_11071:
[----:B------:R-:W-:Y:S05]  /*dde0*/  BSYNC.RECONVERGENT B1 ;  /* 0x0000000000017941 */ /* 0x000fea0003800200 */
.L_x_11069:
        /* <DEDUP_REMOVED lines=11> */
.L_x_11073:
[----:B------:R-:W-:Y:S01]  /*dea0*/  MOV R6, R7 ;  /* 0x0000000700067202 */ /* 0x000fe20000000f00 */
[----:B------:R-:W-:Y:S01]  /*deb0*/  IMAD.MOV.U32 R8, RZ, RZ, R9 ;  /* 0x000000ffff087224 */ /* 0x000fe200078e0009 */
[----:B------:R-:W-:Y:S01]  /*dec0*/  MOV R41, R40 ;  /* 0x0000002800297202 */ /* 0x000fe20000000f00 */
[----:B------:R-:W-:-:S07]  /*ded0*/  IMAD.MOV.U32 R73, RZ, RZ, R72 ;  /* 0x000000ffff497224 */ /* 0x000fce00078e0048 */
.L_x_11074:
[----:B------:R-:W-:Y:S05]  /*dee0*/  BSYNC.RECONVERGENT B1 ;  /* 0x0000000000017941 */ /* 0x000fea0003800200 */
.L_x_11072:
        /* <DEDUP_REMOVED lines=11> */
.L_x_11076:
[----:B------:R-:W-:Y:S01]  /*dfa0*/  IMAD.MOV.U32 R7, RZ, RZ, R6 ;  /* 0x000000ffff077224 */ /* 0x000fe200078e0006 */
[----:B------:R-:W-:Y:S01]  /*dfb0*/  MOV R9, R8 ;  /* 0x0000000800097202 */ /* 0x000fe20000000f00 */
[----:B------:R-:W-:Y:S02]  /*dfc0*/  IMAD.MOV.U32 R72, RZ, RZ, R79 ;  /* 0x000000ffff487224 */ /* 0x000fe400078e004f */
[----:B------:R-:W-:-:S07]  /*dfd0*/  IMAD.MOV.U32 R40, RZ, RZ, R47 ;  /* 0x000000ffff287224 */ /* 0x000fce00078e002f */
.L_x_11077:
[----:B------:R-:W-:Y:S05]  /*dfe0*/  BSYNC.RECONVERGENT B1 ;  /* 0x0000000000017941 */ /* 0x000fea0003800200 */
.L_x_11075:
        /* <DEDUP_REMOVED lines=11> */
.L_x_11079:
[----:B------:R-:W-:Y:S01]  /*e0a0*/  IMAD.MOV.U32 R6, RZ, RZ, R7 ;  /* 0x000000ffff067224 */ /* 0x000fe200078e0007 */
[----:B------:R-:W-:Y:S01]  /*e0b0*/  MOV R79, R78 ;  /* 0x0000004e004f7202 */ /* 0x000fe20000000f00 */
[----:B------:R-:W-:Y:S02]  /*e0c0*/  IMAD.MOV.U32 R8, RZ, RZ, R9 ;  /* 0x000000ffff087224 */ /* 0x000fe400078e0009 */
[----:B------:R-:W-:-:S07]  /*e0d0*/  IMAD.MOV.U32 R47, RZ, RZ, R46 ;  /* 0x000000ffff2f7224 */ /* 0x000fce00078e002e */
.L_x_11080:
[----:B------:R-:W-:Y:S05]  /*e0e0*/  BSYNC.RECONVERGENT B1 ;  /* 0x0000000000017941 */ /* 0x000fea0003800200 */
.L_x_11078:
        /* <DEDUP_REMOVED lines=11> */
.L_x_11082:
[----:B------:R-:W-:Y:S01]  /*e1a0*/  MOV R7, R6 ;  /* 0x0000000600077202 */ /* 0x000fe20000000f00 */
[----:B------:R-:W-:Y:S01]  /*e1b0*/  IMAD.MOV.U32 R9, RZ, RZ, R8 ;  /* 0x000000ffff097224 */ /* 0x000fe200078e0008 */
[----:B------:R-:W-:Y:S01]  /*e1c0*/  MOV R46, R45 ;  /* 0x0000002d002e7202 */ /* 0x000fe20000000f00 */
[----:B------:R-:W-:-:S07]  /*e1d0*/  IMAD.MOV.U32 R78, RZ, RZ, R77 ;  /* 0x000000ffff4e7224 */ /* 0x000fce00078e004d */
.L_x_11083:
[----:B------:R-:W-:Y:S05]  /*e1e0*/  BSYNC.RECONVERGENT B1 ;  /* 0x0000000000017941 */ /* 0x000fea0003800200 */
.L_x_11081:
        /* <DEDUP_REMOVED lines=11> */
.L_x_11085:
[----:B------:R-:W-:Y:S01]  /*e2a0*/  IMAD.MOV.U32 R6, RZ, RZ, R7 ;  /* 0x000000ffff067224 */ /* 0x000fe200078e0007 */
[----:B------:R-:W-:Y:S01]  /*e2b0*/  MOV R8, R9 ;  /* 0x0000000900087202 */ /* 0x000fe20000000f00 */
[----:B------:R-:W-:Y:S02]  /*e2c0*/  IMAD.MOV.U32 R77, RZ, RZ, R76 ;  /* 0x000000ffff4d7224 */ /* 0x000fe400078e004c */
[----:B------:R-:W-:-:S07]  /*e2d0*/  IMAD.MOV.U32 R45, RZ, RZ, R44 ;  /* 0x000000ffff2d7224 */ /* 0x000fce00078e002c */
.L_x_11086:
[----:B------:R-:W-:Y:S05]  /*e2e0*/  BSYNC.RECONVERGENT B1 ;  /* 0x0000000000017941 */ /* 0x000fea0003800200 */
.L_x_11084:
        /* <DEDUP_REMOVED lines=11> */
.L_x_11088:
[----:B------:R-:W-:Y:S01]  /*e3a0*/  IMAD.MOV.U32 R7, RZ, RZ, R6 ;  /* 0x000000ffff077224 */ /* 0x000fe200078e0006 */
[----:B------:R-:W-:Y:S01]  /*e3b0*/  MOV R76, R83 ;  /* 0x00000053004c7202 */ /* 0x000fe20000000f00 */
[----:B------:R-:W-:Y:S02]  /*e3c0*/  IMAD.MOV.U32 R9, RZ, RZ, R8 ;  /* 0x000000ffff097224 */ /* 0x000fe400078e0008 */
[----:B------:R-:W-:-:S07]  /*e3d0*/  IMAD.MOV.U32 R44, RZ, RZ, R51 ;  /* 0x000000ffff2c7224 */ /* 0x000fce00078e0033 */
.L_x_11089:
[----:B------:R-:W-:Y:S05]  /*e3e0*/  BSYNC.RECONVERGENT B1 ;  /* 0x0000000000017941 */ /* 0x000fea0003800200 */
.L_x_11087:
        /* <DEDUP_REMOVED lines=11> */
.L_x_11091:
[----:B------:R-:W-:Y:S01]  /*e4a0*/  MOV R6, R7 ;  /* 0x0000000700067202 */ /* 0x000fe20000000f00 */
[----:B------:R-:W-:Y:S01]  /*e4b0*/  IMAD.MOV.U32 R8, RZ, RZ, R9 ;  /* 0x000000ffff087224 */ /* 0x000fe200078e0009 */
[----:B------:R-:W-:Y:S01]  /*e4c0*/  MOV R51, R50 ;  /* 0x0000003200337202 */ /* 0x000fe20000000f00 */
[----:B------:R-:W-:-:S07]  /*e4d0*/  IMAD.MOV.U32 R83, RZ, RZ, R82 ;  /* 0x000000ffff537224 */ /* 0x000fce00078e0052 */
.L_x_11092:
[----:B------:R-:W-:Y:S05]  /*e4e0*/  BSYNC.RECONVERGENT B1 ;  /* 0x0000000000017941 */ /* 0x000fea0003800200 */
.L_x_11090:
        /* <DEDUP_REMOVED lines=11> */
.L_x_11094:
[----:B------:R-:W-:Y:S01]  /*e5a0*/  IMAD.MOV.U32 R7, RZ, RZ, R6 ;  /* 0x000000ffff077224 */ /* 0x000fe200078e0006 */
[----:B------:R-:W-:Y:S01]  /*e5b0*/  MOV R9, R8 ;  /* 0x0000000800097202 */ /* 0x000fe20000000f00 */
[----:B------:R-:W-:Y:S02]  /*e5c0*/  IMAD.MOV.U32 R82, RZ, RZ, R81 ;  /* 0x000000ffff527224 */ /* 0x000fe400078e0051 */
[----:B------:R-:W-:-:S07]  /*e5d0*/  IMAD.MOV.U32 R50, RZ, RZ, R49 ;  /* 0x000000ffff327224 */ /* 0x000fce00078e0031 */
.L_x_11095:
[----:B------:R-:W-:Y:S05]  /*e5e0*/  BSYNC.RECONVERGENT B1 ;  /* 0x0000000000017941 */ /* 0x000fea0003800200 */
.L_x_11093:
        /* <DEDUP_REMOVED lines=11> */
.L_x_11097:
[----:B------:R-:W-:Y:S01]  /*e6a0*/  IMAD.MOV.U32 R6, RZ, RZ, R7 ;  /* 0x000000ffff067224 */ /* 0x000fe200078e0007 */
[----:B------:R-:W-:Y:S01]  /*e6b0*/  MOV R81, R80 ;  /* 0x0000005000517202 */ /* 0x000fe20000000f00 */
[----:B------:R-:W-:Y:S02]  /*e6c0*/  IMAD.MOV.U32 R8, RZ, RZ, R9 ;  /* 0x000000ffff087224 */ /* 0x000fe400078e0009 */
[----:B------:R-:W-:-:S07]  /*e6d0*/  IMAD.MOV.U32 R49, RZ, RZ, R48 ;  /* 0x000000ffff317224 */ /* 0x000fce00078e0030 */
.L_x_11098:
[----:B------:R-:W-:Y:S05]  /*e6e0*/  BSYNC.RECONVERGENT B1 ;  /* 0x0000000000017941 */ /* 0x000fea0003800200 */
.L_x_11096:
        /* <DEDUP_REMOVED lines=11> */
.L_x_11100:
[----:B------:R-:W-:Y:S01]  /*e7a0*/  MOV R7, R6 ;  /* 0x0000000600077202 */ /* 0x000fe20000000f00 */
[----:B------:R-:W-:Y:S01]  /*e7b0*/  IMAD.MOV.U32 R9, RZ, RZ, R8 ;  /* 0x000000ffff097224 */ /* 0x000fe200078e0008 */
[----:B------:R-:W-:Y:S01]  /*e7c0*/  MOV R48, R55 ;  /* 0x0000003700307202 */ /* 0x000fe20000000f00 */
[----:B------:R-:W-:-:S07]  /*e7d0*/  IMAD.MOV.U32 R80, RZ, RZ, R87 ;  /* 0x000000ffff507224 */ /* 0x000fce00078e0057 */
.L_x_11101:
[----:B------:R-:W-:Y:S05]  /*e7e0*/  BSYNC.RECONVERGENT B1 ;  /* 0x0000000000017941 */ /* 0x000fea0003800200 */
.L_x_11099:
        /* <DEDUP_REMOVED lines=11> */
.L_x_11103:
[----:B------:R-:W-:Y:S01]  /*e8a0*/  IMAD.MOV.U32 R6, RZ, RZ, R7 ;  /* 0x000000ffff067224 */ /* 0x000fe200078e0007 */
[----:B------:R-:W-:Y:S01]  /*e8b0*/  MOV R8, R9 ;  /* 0x0000000900087202 */ /* 0x000fe20000000f00 */
[----:B------:R-:W-:Y:S02]  /*e8c0*/  IMAD.MOV.U32 R87, RZ, RZ, R86 ;  /* 0x000000ffff577224 */ /* 0x000fe400078e0056 */
[----:B------:R-:W-:-:S07]  /*e8d0*/  IMAD.MOV.U32 R55, RZ, RZ, R54 ;  /* 0x000000ffff377224 */ /* 0x000fce00078e0036 */
.L_x_11104:
[----:B------:R-:W-:Y:S05]  /*e8e0*/  BSYNC.RECONVERGENT B1 ;  /* 0x0000000000017941 */ /* 0x000fea0003800200 */
.L_x_11102:
        /* <DEDUP_REMOVED lines=11> */
.L_x_11106:
[----:B------:R-:W-:Y:S01]  /*e9a0*/  IMAD.MOV.U32 R7, RZ, RZ, R6 ;  /* 0x000000ffff077224 */ /* 0x000fe200078e0006 */
[----:B------:R-:W-:Y:S01]  /*e9b0*/  MOV R86, R85 ;  /* 0x0000005500567202 */ /* 0x000fe20000000f00 */
[----:B------:R-:W-:Y:S02]  /*e9c0*/  IMAD.MOV.U32 R9, RZ, RZ, R8 ;  /* 0x000000ffff097224 */ /* 0x000fe400078e0008 */
[----:B------:R-:W-:-:S07]  /*e9d0*/  IMAD.MOV.U32 R54, RZ, RZ, R53 ;  /* 0x000000ffff367224 */ /* 0x000fce00078e0035 */
.L_x_11107:
[----:B------:R-:W-:Y:S05]  /*e9e0*/  BSYNC.RECONVERGENT B1 ;  /* 0x0000000000017941 */ /* 0x000fea0003800200 */
.L_x_11105:
        /* <DEDUP_REMOVED lines=11> */
.L_x_11109:
[----:B------:R-:W-:Y:S01]  /*eaa0*/  MOV R6, R7 ;  /* 0x0000000700067202 */ /* 0x000fe20000000f00 */
[----:B------:R-:W-:Y:S01]  /*eab0*/  IMAD.MOV.U32 R8, RZ, RZ, R9 ;  /* 0x000000ffff087224 */ /* 0x000fe200078e0009 */
[----:B------:R-:W-:Y:S01]  /*eac0*/  MOV R53, R52 ;  /* 0x0000003400357202 */ /* 0x000fe20000000f00 */
[----:B------:R-:W-:-:S07]  /*ead0*/  IMAD.MOV.U32 R85, RZ, RZ, R84 ;  /* 0x000000ffff557224 */ /* 0x000fce00078e0054 */
.L_x_11110:
[----:B------:R-:W-:Y:S05]  /*eae0*/  BSYNC.RECONVERGENT B1 ;  /* 0x0000000000017941 */ /* 0x000fea0003800200 */
.L_x_11108:
        /* <DEDUP_REMOVED lines=11> */
.L_x_11112:
[----:B------:R-:W-:Y:S01]  /*eba0*/  IMAD.MOV.U32 R7, RZ, RZ, R6 ;  /* 0x000000ffff077224 */ /* 0x000fe200078e0006 */
[----:B------:R-:W-:Y:S01]  /*ebb0*/  MOV R9, R8 ;  /* 0x0000000800097202 */ /* 0x000fe20000000f00 */
[----:B------:R-:W-:Y:S02]  /*ebc0*/  IMAD.MOV.U32 R52, RZ, RZ, R59 ;  /* 0x000000ffff347224 */ /* 0x000fe400078e003b */
[----:B------:R-:W-:-:S07]  /*ebd0*/  IMAD.MOV.U32 R84, RZ, RZ, R3 ;  /* 0x000000ffff547224 */ /* 0x000fce00078e0003 */
.L_x_11113:
[----:B------:R-:W-:Y:S05]  /*ebe0*/  BSYNC.RECONVERGENT B1 ;  /* 0x0000000000017941 */ /* 0x000fea0003800200 */
.L_x_11111:
        /* <DEDUP_REMOVED lines=11> */
.L_x_11115:
[----:B------:R-:W-:Y:S01]  /*eca0*/  IMAD.MOV.U32 R11, RZ, RZ, R7 ;  /* 0x000000ffff0b7224 */ /* 0x000fe200078e0007 */
[----:B------:R-:W-:Y:S01]  /*ecb0*/  MOV R3, R2 ;  /* 0x0000000200037202 */ /* 0x000fe20000000f00 */
[----:B------:R-:W-:Y:S02]  /*ecc0*/  IMAD.MOV.U32 R6, RZ, RZ, R9 ;  /* 0x000000ffff067224 */ /* 0x000fe400078e0009 */
[----:B------:R-:W-:-:S07]  /*ecd0*/  IMAD.MOV.U32 R59, RZ, RZ, R58 ;  /* 0x000000ffff3b7224 */ /* 0x000fce00078e003a */
.L_x_11116:
[----:B------:R-:W-:Y:S05]  /*ece0*/  BSYNC.RECONVERGENT B1 ;  /* 0x0000000000017941 */ /* 0x000fea0003800200 */
.L_x_11114:
        /* <DEDUP_REMOVED lines=11> */
.L_x_11118:
[----:B------:R-:W-:Y:S01]  /*eda0*/  IMAD.MOV.U32 R2, RZ, RZ, R26 ;  /* 0x000000ffff027224 */ /* 0x000fe200078e001a */
[----:B------:R-:W-:Y:S01]  /*edb0*/  MOV R89, R11 ;  /* 0x0000000b00597202 */ /* 0x000fe20000000f00 */
[----:B------:R-:W-:Y:S01]  /*edc0*/  IMAD.MOV.U32 R58, RZ, RZ, R27 ;  /* 0x000000ffff3a7224 */ /* 0x000fe200078e001b */
[----:B------:R-:W-:Y:S01]  /*edd0*/  MOV R57, R6 ;  /* 0x0000000600397202 */ /* 0x000fe20000000f00 */
[----:B------:R-:W-:Y:S02]  /*ede0*/  IMAD.MOV.U32 R26, RZ, RZ, R11 ;  /* 0x000000ffff1a7224 */ /* 0x000fe400078e000b */
[----:B------:R-:W-:-:S07]  /*edf0*/  IMAD.MOV.U32 R27, RZ, RZ, R6 ;  /* 0x000000ffff1b7224 */ /* 0x000fce00078e0006 */
.L_x_11119:
[----:B------:R-:W-:Y:S05]  /*ee00*/  BSYNC.RECONVERGENT B1 ;  /* 0x0000000000017941 */ /* 0x000fea0003800200 */
.L_x_11117:
[----:B------:R-:W-:Y:S01]  /*ee10*/  IADD3 R5, PT, PT, R5, 0x4, RZ ;  /* 0x0000000405057810 */ /* 0x000fe20007ffe0ff */
[----:B------:R-:W-:Y:S06]  /*ee20*/  @P2 BRA `(.L_x_11120) ;  /* 0xffffffe0000c2947 */ /* 0x000fec000383ffff */
[----:B------:R-:W-:-:S13]  /*ee30*/  ISETP.NE.AND P0, PT, R24, RZ, PT ;  /* 0x000000ff1800720c */ /* 0x000fda0003f05270 */
[----:B------:R-:W-:Y:S05]  /*ee40*/  @P0 BRA `(.L_x_11026) ;  /* 0x0000000000600947 */ /* 0x000fea0003800000 */
[----:B------:R-:W0:Y:S01]  /*ee50*/  S2R R6, SR_CgaCtaId ;  /* 0x0000000000067919 */ /* 0x000e220000008800 */
[----:B------:R-:W-:Y:S01]  /*ee60*/  IMAD.SHL.U32 R4, R88, 0x8, RZ ;  /* 0x0000000858047824 */ /* 0x000fe200078e00ff */
[----:B------:R-:W-:-:S04]  /*ee70*/  MOV R5, 0x400 ;  /* 0x0000040000057802 */ /* 0x000fc80000000f00 */
[----:B------:R-:W-:Y:S02]  /*ee80*/  LOP3.LUT R4, R4, 0x1f00, RZ, 0xc0, !PT ;  /* 0x00001f0004047812 */ /* 0x000fe400078ec0ff */
[----:B0-----:R-:W-:-:S05]  /*ee90*/  LEA R5, R6, R5, 0x18 ;  /* 0x0000000506057211 */ /* 0x001fca00078ec0ff */
[----:B------:R-:W-:-:S05]  /*eea0*/  IMAD.IADD R4, R4, 0x1, R5 ;  /* 0x0000000104047824 */ /* 0x000fca00078e0205 */
        /* <DEDUP_REMOVED lines=18> */
.L_x_11026:
[----:B------:R-:W-:Y:S05]  /*efd0*/  BSYNC.RECONVERGENT B0 ;  /* 0x0000000000007941 */ /* 0x000fea0003800200 */
.L_x_11025:
[----:B------:R-:W-:Y:S01]  /*efe0*/  BAR.SYNC.DEFER_BLOCKING 0x0 ;  /* 0x0000000000007b1d */ /* 0x000fe20000010000 */
[----:B------:R-:W-:-:S05]  /*eff0*/  ISETP.NE.AND P0, PT, R88, RZ, PT ;  /* 0x000000ff5800720c */ /* 0x000fca0003f05270 */
[----:B------:R-:W-:Y:S08]  /*f000*/  BSSY.RECONVERGENT B0, `(.L_x_11121) ;  /* 0x0000276000007945 */ /* 0x000ff00003800200 */
[----:B------:R-:W-:Y:S05]  /*f010*/  @P0 BRA `(.L_x_11122) ;  /* 0x0000002400d00947 */ /* 0x000fea0003800000 */
[----:B------:R-:W1:Y:S01]  /*f020*/  S2UR UR5, SR_CgaCtaId ;  /* 0x00000000000579c3 */ /* 0x000e620000008800 */
[----:B------:R-:W-:Y:S02]  /*f030*/  UMOV UR4, 0x400 ;  /* 0x0000040000047882 */ /* 0x000fe40000000000 */
[----:B-1----:R-:W-:-:S09]  /*f040*/  ULEA UR4, UR5, UR4, 0x18 ;  /* 0x0000000405047291 */ /* 0x002fd2000f8ec0ff */
[----:B------:R-:W1:Y:S04]  /*f050*/  LDS.128 R8, [UR4+0x1f0] ;  /* 0x0001f004ff087984 */ /* 0x000e680008000c00 */
[----:B0-----:R-:W0:Y:S04]  /*f060*/  LDS.128 R4, [UR4+0x1e0] ;  /* 0x0001e004ff047984 */ /* 0x001e280008000c00 */
[----:B------:R-:W2:Y:S04]  /*f070*/  LDS.128 R16, [UR4+0x1d0] ;  /* 0x0001d004ff107984 */ /* 0x000ea80008000c00 */
[----:B------:R-:W3:Y:S04]  /*f080*/  LDS.128 R12, [UR4+0x1c0] ;  /* 0x0001c004ff0c7984 */ /* 0x000ee80008000c00 */
[----:B------:R-:W4:Y:S01]  /*f090*/  LDS R27, [UR4+0x200] ;  /* 0x00020004ff1b7984 */ /* 0x000f220008000800 */
[----:B-1----:R-:W-:Y:S01]  /*f0a0*/  MOV R22, R9 ;  /* 0x0000000900167202 */ /* 0x002fe20000000f00 */
[----:B------:R-:W-:-:S02]  /*f0b0*/  IMAD.MOV.U32 R23, RZ, RZ, R10 ;  /* 0x000000ffff177224 */ /* 0x000fc400078e000a */
[----:B------:R-:W-:Y:S01]  /*f0c0*/  IMAD.MOV.U32 R26, RZ, RZ, R11 ;  /* 0x000000ffff1a7224 */ /* 0x000fe200078e000b */
[----:B0-----:R-:W-:Y:S01]  /*f0d0*/  MOV R20, R5 ;  /* 0x0000000500147202 */ /* 0x001fe20000000f00 */
[----:B------:R-:W-:Y:S01]  /*f0e0*/  IMAD.MOV.U32 R21, RZ, RZ, R6 ;  /* 0x000000ffff157224 */ /* 0x000fe200078e0006 */
[----:B------:R-:W-:Y:S01]  /*f0f0*/  STL.64 [R1+0xf0], R22 ;  /* 0x0000f01601007387 */ /* 0x000fe20000100a00 */
[----:B------:R-:W-:Y:S01]  /*f100*/  IMAD.MOV.U32 R25, RZ, RZ, R8 ;  /* 0x000000ffff197224 */ /* 0x000fe200078e0008 */
[----:B------:R-:W-:Y:S01]  /*f110*/  MOV R24, R7 ;  /* 0x0000000700187202 */ /* 0x000fe20000000f00 */
[----:B--2---:R-:W-:Y:S01]  /*f120*/  IMAD.MOV.U32 R90, RZ, RZ, R19 ;  /* 0x000000ffff5a7224 */ /* 0x004fe200078e0013 */
[----:B------:R-:W0:Y:S01]  /*f130*/  LDS.128 R8, [UR4+0x1b0] ;  /* 0x0001b004ff087984 */ /* 0x000e220008000c00 */
[----:B------:R-:W-:Y:S01]  /*f140*/  IMAD.MOV.U32 R19, RZ, RZ, R16 ;  /* 0x000000ffff137224 */ /* 0x000fe200078e0010 */
[----:B---3--:R-:W-:Y:S01]  /*f150*/  MOV R16, R13 ;  /* 0x0000000d00107202 */ /* 0x008fe20000000f00 */
[----:B------:R-:W-:Y:S01]  /*f160*/  IMAD.MOV.U32 R7, RZ, RZ, R18 ;  /* 0x000000ffff077224 */ /* 0x000fe200078e0012 */
[----:B------:R-:W-:Y:S01]  /*f170*/  STL.64 [R1+0xe0], R20 ;  /* 0x0000e01401007387 */ /* 0x000fe20000100a00 */
[----:B------:R-:W-:Y:S01]  /*f180*/  IMAD.MOV.U32 R18, RZ, RZ, R15 ;  /* 0x000000ffff127224 */ /* 0x000fe200078e000f */
[----:B------:R-:W-:Y:S01]  /*f190*/  MOV R13, R12 ;  /* 0x0000000c000d7202 */ /* 0x000fe20000000f00 */
[----:B------:R-:W-:Y:S01]  /*f1a0*/  IMAD.MOV.U32 R6, RZ, RZ, R17 ;  /* 0x000000ffff067224 */ /* 0x000fe200078e0011 */
[----:B------:R-:W1:Y:S01]  /*f1b0*/  LDS.128 R20, [UR4+0x1a0] ;  /* 0x0001a004ff147984 */ /* 0x000e620008000c00 */
[----:B------:R-:W-:Y:S01]  /*f1c0*/  MOV R91, R4 ;  /* 0x00000004005b7202 */ /* 0x000fe20000000f00 */
[----:B------:R-:W-:-:S02]  /*f1d0*/  IMAD.MOV.U32 R17, RZ, RZ, R14 ;  /* 0x000000ffff117224 */ /* 0x000fc400078e000e */
[----:B----4-:R-:W-:Y:S04]  /*f1e0*/  STL.64 [R1+0xf8], R26 ;  /* 0x0000f81a01007387 */ /* 0x010fe80000100a00 */
[----:B------:R-:W-:Y:S04]  /*f1f0*/  STL.64 [R1+0xe8], R24 ;  /* 0x0000e81801007387 */ /* 0x000fe80000100a00 */
[----:B------:R-:W2:Y:S04]  /*f200*/  LDS.128 R24, [UR4+0x190] ;  /* 0x00019004ff187984 */ /* 0x000ea80008000c00 */
[----:B------:R-:W-:Y:S04]  /*f210*/  STL.64 [R1+0xd0], R6 ;  /* 0x0000d00601007387 */ /* 0x000fe80000100a00 */
[----:B------:R3:W-:Y:S04]  /*f220*/  STL.64 [R1+0xd8], R90 ;  /* 0x0000d85a01007387 */ /* 0x0007e80000100a00 */
[----:B------:R-:W4:Y:S04]  /*f230*/  LDS.128 R4, [UR4+0x180] ;  /* 0x00018004ff047984 */ /* 0x000f280008000c00 */
[----:B------:R-:W-:Y:S01]  /*f240*/  STL.64 [R1+0xc0], R16 ;  /* 0x0000c01001007387 */ /* 0x000fe20000100a00 */
[----:B0-----:R-:W-:Y:S01]  /*f250*/  IMAD.MOV.U32 R15, RZ, RZ, R10 ;  /* 0x000000ffff0f7224 */ /* 0x001fe200078e000a */
[----:B------:R-:W-:Y:S01]  /*f260*/  MOV R12, R11 ;  /* 0x0000000b000c7202 */ /* 0x000fe20000000f00 */
[----:B------:R-:W-:Y:S01]  /*f270*/  IMAD.MOV.U32 R14, RZ, RZ, R9 ;  /* 0x000000ffff0e7224 */ /* 0x000fe200078e0009 */
[----:B---3--:R-:W-:Y:S01]  /*f280*/  MOV R91, R8 ;  /* 0x00000008005b7202 */ /* 0x008fe20000000f00 */
[----:B------:R-:W-:Y:S01]  /*f290*/  STL.64 [R1+0xc8], R18 ;  /* 0x0000c81201007387 */ /* 0x000fe20000100a00 */
[----:B-1----:R-:W-:-:S03]  /*f2a0*/  IMAD.MOV.U32 R10, RZ, RZ, R21 ;  /* 0x000000ffff0a7224 */ /* 0x002fc600078e0015 */
[----:B------:R-:W-:Y:S01]  /*f2b0*/  STL.64 [R1+0xb0], R14 ;  /* 0x0000b00e01007387 */ /* 0x000fe20000100a00 */
[----:B------:R-:W-:Y:S02]  /*f2c0*/  IMAD.MOV.U32 R11, RZ, RZ, R22 ;  /* 0x000000ffff0b7224 */ /* 0x000fe400078e0016 */
[----:B------:R-:W-:Y:S01]  /*f2d0*/  IMAD.MOV.U32 R90, RZ, RZ, R23 ;  /* 0x000000ffff5a7224 */ /* 0x000fe200078e0017 */
[----:B------:R-:W-:Y:S01]  /*f2e0*/  STL.64 [R1+0xb8], R12 ;  /* 0x0000b80c01007387 */ /* 0x000fe20000100a00 */
[----:B------:R-:W-:-:S03]  /*f2f0*/  IMAD.MOV.U32 R21, RZ, RZ, R20 ;  /* 0x000000ffff157224 */ /* 0x000fc600078e0014 */
[----:B------:R-:W-:Y:S01]  /*f300*/  STL.64 [R1+0xa0], R10 ;  /* 0x0000a00a01007387 */ /* 0x000fe20000100a00 */
[----:B--2---:R-:W-:-:S03]  /*f310*/  IMAD.MOV.U32 R22, RZ, RZ, R25 ;  /* 0x000000ffff167224 */ /* 0x004fc600078e0019 */
[----:B------:R-:W0:Y:S01]  /*f320*/  LDS.128 R8, [UR4+0x170] ;  /* 0x00017004ff087984 */ /* 0x000e220008000c00 */
[----:B------:R-:W-:Y:S01]  /*f330*/  MOV R23, R26 ;  /* 0x0000001a00177202 */ /* 0x000fe20000000f00 */
[----:B------:R-:W-:Y:S01]  /*f340*/  IMAD.MOV.U32 R20, RZ, RZ, R27 ;  /* 0x000000ffff147224 */ /* 0x000fe200078e001b */
[----:B------:R-:W-:Y:S01]  /*f350*/  MOV R27, R24 ;  /* 0x00000018001b7202 */ /* 0x000fe20000000f00 */
[----:B------:R-:W1:Y:S04]  /*f360*/  LDS.128 R12, [UR4+0x160] ;  /* 0x00016004ff0c7984 */ /* 0x000e680008000c00 */
[----:B------:R-:W2:Y:S01]  /*f370*/  LDS.128 R16, [UR4+0x150] ;  /* 0x00015004ff107984 */ /* 0x000ea20008000c00 */
[----:B----4-:R-:W-:-:S03]  /*f380*/  IMAD.MOV.U32 R24, RZ, RZ, R5 ;  /* 0x000000ffff187224 */ /* 0x010fc600078e0005 */
[----:B------:R3:W-:Y:S01]  /*f390*/  STL.64 [R1+0xa8], R90 ;  /* 0x0000a85a01007387 */ /* 0x0007e20000100a00 */
[----:B------:R-:W-:Y:S01]  /*f3a0*/  IMAD.MOV.U32 R25, RZ, RZ, R6 ;  /* 0x000000ffff197224 */ /* 0x000fe200078e0006 */
[----:B------:R-:W-:Y:S02]  /*f3b0*/  MOV R26, R7 ;  /* 0x00000007001a7202 */ /* 0x000fe40000000f00 */
[----:B------:R-:W-:Y:S04]  /*f3c0*/  STL.64 [R1+0x90], R22 ;  /* 0x0000901601007387 */ /* 0x000fe80000100a00 */
[----:B------:R-:W-:Y:S04]  /*f3d0*/  STL.64 [R1+0x98], R20 ;  /* 0x0000981401007387 */ /* 0x000fe80000100a00 */
[----:B------:R-:W4:Y:S01]  /*f3e0*/  LDS.128 R20, [UR4+0x140] ;  /* 0x00014004ff147984 */ /* 0x000f220008000c00 */
[----:B---3--:R-:W-:-:S03]  /*f3f0*/  IMAD.MOV.U32 R91, RZ, RZ, R4 ;  /* 0x000000ffff5b7224 */ /* 0x008fc600078e0004 */
[----:B------:R-:W-:Y:S04]  /*f400*/  STL.64 [R1+0x80], R24 ;  /* 0x0000801801007387 */ /* 0x000fe80000100a00 */
[----:B------:R-:W-:Y:S04]  /*f410*/  STL.64 [R1+0x88], R26 ;  /* 0x0000881a01007387 */ /* 0x000fe80000100a00 */
[----:B------:R-:W3:Y:S01]  /*f420*/  LDS.128 R24, [UR4+0x130] ;  /* 0x00013004ff187984 */ /* 0x000ee20008000c00 */
[----:B0-----:R-:W-:Y:S01]  /*f430*/  MOV R5, R10 ;  /* 0x0000000a00057202 */ /* 0x001fe20000000f00 */
[----:B------:R-:W-:-:S02]  /*f440*/  IMAD.MOV.U32 R90, RZ, RZ, R11 ;  /* 0x000000ffff5a7224 */ /* 0x000fc400078e000b */
[----:B------:R-:W-:Y:S01]  /*f450*/  IMAD.MOV.U32 R4, RZ, RZ, R9 ;  /* 0x000000ffff047224 */ /* 0x000fe200078e0009 */
[----:B-1----:R-:W-:Y:S01]  /*f460*/  MOV R11, R14 ;  /* 0x0000000e000b7202 */ /* 0x002fe20000000f00 */
[----:B------:R-:W-:Y:S01]  /*f470*/  IMAD.MOV.U32 R10, RZ, RZ, R13 ;  /* 0x000000ffff0a7224 */ /* 0x000fe200078e000d */
[----:B------:R0:W-:Y:S01]  /*f480*/  STL.64 [R1+0x78], R90 ;  /* 0x0000785a01007387 */ /* 0x0001e20000100a00 */
[----:B------:R-:W-:Y:S01]  /*f490*/  IMAD.MOV.U32 R6, RZ, RZ, R15 ;  /* 0x000000ffff067224 */ /* 0x000fe200078e000f */
[----:B--2---:R-:W-:Y:S01]  /*f4a0*/  MOV R14, R17 ;  /* 0x00000011000e7202 */ /* 0x004fe20000000f00 */
[----:B------:R-:W-:Y:S01]  /*f4b0*/  IMAD.MOV.U32 R7, RZ, RZ, R8 ;  /* 0x000000ffff077224 */ /* 0x000fe200078e0008 */
[----:B------:R-:W-:Y:S01]  /*f4c0*/  STL.64 [R1+0x60], R10 ;  /* 0x0000600a01007387 */ /* 0x000fe20000100a00 */
[----:B------:R-:W-:Y:S01]  /*f4d0*/  IMAD.MOV.U32 R15, RZ, RZ, R18 ;  /* 0x000000ffff0f7224 */ /* 0x000fe200078e0012 */
[----:B------:R-:W-:Y:S02]  /*f4e0*/  MOV R17, R16 ;  /* 0x0000001000117202 */ /* 0x000fe40000000f00 */
[----:B------:R-:W-:Y:S04]  /*f4f0*/  STL.64 [R1+0x70], R4 ;  /* 0x0000700401007387 */ /* 0x000fe80000100a00 */
[----:B------:R-:W-:Y:S01]  /*f500*/  STL.64 [R1+0x68], R6 ;  /* 0x0000680601007387 */ /* 0x000fe20000100a00 */
[----:B0-----:R-:W-:Y:S01]  /*f510*/  IMAD.MOV.U32 R91, RZ, RZ, R12 ;  /* 0x000000ffff5b7224 */ /* 0x001fe200078e000c */
[----:B------:R-:W-:-:S02]  /*f520*/  MOV R90, R19 ;  /* 0x00000013005a7202 */ /* 0x000fc40000000f00 */
[----:B------:R-:W0:Y:S01]  /*f530*/  LDS.128 R8, [UR4+0x120] ;  /* 0x00012004ff087984 */ /* 0x000e220008000c00 */
[----:B----4-:R-:W-:-:S03]  /*f540*/  IMAD.MOV.U32 R16, RZ, RZ, R23 ;  /* 0x000000ffff107224 */ /* 0x010fc600078e0017 */
[----:B------:R-:W-:Y:S01]  /*f550*/  STL.64 [R1+0x50], R14 ;  /* 0x0000500e01007387 */ /* 0x000fe20000100a00 */
[----:B------:R-:W-:Y:S02]  /*f560*/  IMAD.MOV.U32 R18, RZ, RZ, R21 ;  /* 0x000000ffff127224 */ /* 0x000fe400078e0015 */
[----:B------:R-:W-:Y:S01]  /*f570*/  IMAD.MOV.U32 R19, RZ, RZ, R22 ;  /* 0x000000ffff137224 */ /* 0x000fe200078e0016 */
[----:B------:R-:W1:Y:S01]  /*f580*/  LDS.128 R4, [UR4+0x100] ;  /* 0x00010004ff047984 */ /* 0x000e620008000c00 */
[----:B------:R-:W-:-:S03]  /*f590*/  IMAD.MOV.U32 R21, RZ, RZ, R20 ;  /* 0x000000ffff157224 */ /* 0x000fc600078e0014 */
[----:B------:R-:W2:Y:S01]  /*f5a0*/  LDS.128 R12, [UR4+0x110] ;  /* 0x00011004ff0c7984 */ /* 0x000ea20008000c00 */
[----:B---3--:R-:W-:Y:S01]  /*f5b0*/  MOV R22, R25 ;  /* 0x0000001900167202 */ /* 0x008fe20000000f00 */
[----:B------:R-:W-:Y:S02]  /*f5c0*/  IMAD.MOV.U32 R23, RZ, RZ, R26 ;  /* 0x000000ffff177224 */ /* 0x000fe400078e001a */
[----:B------:R3:W-:Y:S01]  /*f5d0*/  STL.64 [R1+0x48], R16 ;  /* 0x0000481001007387 */ /* 0x0007e20000100a00 */
[----:B------:R-:W-:-:S03]  /*f5e0*/  IMAD.MOV.U32 R20, RZ, RZ, R27 ;  /* 0x000000ffff147224 */ /* 0x000fc600078e001b */
[----:B------:R2:W-:Y:S04]  /*f5f0*/  STL.64 [R1+0x40], R18 ;  /* 0x0000401201007387 */ /* 0x0005e80000100a00 */
[----:B------:R4:W-:Y:S01]  /*f600*/  STL.64 [R1+0x58], R90 ;  /* 0x0000585a01007387 */ /* 0x0009e20000100a00 */
[----:B---3--:R-:W-:-:S03]  /*f610*/  MOV R17, R24 ;  /* 0x0000001800117202 */ /* 0x008fc60000000f00 */
[----:B------:R4:W-:Y:S04]  /*f620*/  STL.64 [R1+0x30], R22 ;  /* 0x0000301601007387 */ /* 0x0009e80000100a00 */
[----:B------:R4:W-:Y:S01]  /*f630*/  STL.64 [R1+0x38], R20 ;  /* 0x0000381401007387 */ /* 0x0009e20000100a00 */
[----:B0-----:R-:W-:Y:S01]  /*f640*/  IMAD.MOV.U32 R26, RZ, RZ, R9 ;  /* 0x000000ffff1a7224 */ /* 0x001fe200078e0009 */
[----:B------:R-:W-:Y:S01]  /*f650*/  MOV R16, R11 ;  /* 0x0000000b00107202 */ /* 0x000fe20000000f00 */
[----:B------:R-:W-:Y:S02]  /*f660*/  IMAD.MOV.U32 R27, RZ, RZ, R10 ;  /* 0x000000ffff1b7224 */ /* 0x000fe400078e000a */
[----:B------:R-:W-:Y:S02]  /*f670*/  IMAD.MOV.U32 R25, RZ, RZ, R8 ;  /* 0x000000ffff197224 */ /* 0x000fe400078e0008 */
[----:B------:R4:W-:Y:S01]  /*f680*/  STL.64 [R1+0x28], R16 ;  /* 0x0000281001007387 */ /* 0x0009e20000100a00 */
[----:B-1----:R-:W-:Y:S01]  /*f690*/  MOV R8, R5 ;  /* 0x0000000500087202 */ /* 0x002fe20000000f00 */
[----:B------:R-:W-:-:S02]  /*f6a0*/  IMAD.MOV.U32 R9, RZ, RZ, R6 ;  /* 0x000000ffff097224 */ /* 0x000fc400078e0006 */
[----:B------:R4:W-:Y:S01]  /*f6b0*/  STL.64 [R1+0x20], R26 ;  /* 0x0000201a01007387 */ /* 0x0009e20000100a00 */
[----:B------:R-:W-:Y:S01]  /*f6c0*/  IMAD.MOV.U32 R10, RZ, RZ, R7 ;  /* 0x000000ffff0a7224 */ /* 0x000fe200078e0007 */
[----:B--2---:R-:W-:Y:S01]  /*f6d0*/  MOV R19, R14 ;  /* 0x0000000e00137202 */ /* 0x004fe20000000f00 */
[----:B------:R-:W-:Y:S01]  /*f6e0*/  IMAD.MOV.U32 R18, RZ, RZ, R13 ;  /* 0x000000ffff127224 */ /* 0x000fe200078e000d */
[----:B------:R4:W-:Y:S01]  /*f6f0*/  STL.64 [R1], R8 ;  /* 0x0000000801007387 */ /* 0x0009e20000100a00 */
[----:B------:R-:W-:Y:S01]  /*f700*/  IMAD.MOV.U32 R24, RZ, RZ, R15 ;  /* 0x000000ffff187224 */ /* 0x000fe200078e000f */
[----:B------:R-:W-:Y:S01]  /*f710*/  IADD3 R5, PT, PT, R1, 0x80, RZ ;  /* 0x0000008001057810 */ /* 0x000fe20007ffe0ff */
[----:B------:R-:W-:Y:S01]  /*f720*/  IMAD.MOV.U32 R11, RZ, RZ, R12 ;  /* 0x000000ffff0b7224 */ /* 0x000fe200078e000c */
[----:B------:R4:W-:Y:S01]  /*f730*/  STL.64 [R1+0x10], R18 ;  /* 0x0000101201007387 */ /* 0x0009e20000100a00 */
[----:B------:R-:W-:-:S03]  /*f740*/  IMAD.MOV.U32 R4, RZ, RZ, RZ ;  /* 0x000000ffff047224 */ /* 0x000fc600078e00ff */
[----:B------:R4:W-:Y:S04]  /*f750*/  STL.64 [R1+0x18], R24 ;  /* 0x0000181801007387 */ /* 0x0009e80000100a00 */
[----:B------:R4:W-:Y:S02]  /*f760*/  STL.64 [R1+0x8], R10 ;  /* 0x0000080a01007387 */ /* 0x0009e40000100a00 */
.L_x_11216:
[----:B------:R-:W2:Y:S04]  /*f770*/  LDL R7, [R5] ;  /* 0x0000000005077983 */ /* 0x000ea80000100800 */
[----:B----4-:R-:W3:Y:S01]  /*f780*/  LDL R9, [R5+-0x80] ;  /* 0xffff800005097983 */ /* 0x010ee20000100800 */
        /* <DEDUP_REMOVED lines=18> */
.L_x_11124:
[----:B------:R-:W-:Y:S02]  /*f8b0*/  IMAD.MOV.U32 R7, RZ, RZ, R56 ;  /* 0x000000ffff077224 */ /* 0x000fe400078e0038 */
[----:B------:R-:W-:Y:S01]  /*f8c0*/  IMAD.MOV.U32 R9, RZ, RZ, R92 ;  /* 0x000000ffff097224 */ /* 0x000fe200078e005c */
[----:B------:R-:W-:Y:S01]  /*f8d0*/  MOV R92, R31 ;  /* 0x0000001f005c7202 */ /* 0x000fe20000000f00 */
[----:B------:R-:W-:-:S07]  /*f8e0*/  IMAD.MOV.U32 R56, RZ, RZ, R63 ;  /* 0x000000ffff387224 */ /* 0x000fce00078e003f */
.L_x_11125:
[----:B------:R-:W-:Y:S05]  /*f8f0*/  BSYNC.RECONVERGENT B1 ;  /* 0x0000000000017941 */ /* 0x000fea0003800200 */
.L_x_11123:
        /* <DEDUP_REMOVED lines=11> */
.L_x_11127:
[----:B------:R-:W-:Y:S01]  /*f9b0*/  MOV R6, R7 ;  /* 0x0000000700067202 */ /* 0x000fe20000000f00 */
[----:B------:R-:W-:Y:S01]  /*f9c0*/  IMAD.MOV.U32 R8, RZ, RZ, R9 ;  /* 0x000000ffff087224 */ /* 0x000fe200078e0009 */
[----:B------:R-:W-:Y:S01]  /*f9d0*/  MOV R31, R30 ;  /* 0x0000001e001f7202 */ /* 0x000fe20000000f00 */
[----:B------:R-:W-:-:S07]  /*f9e0*/  IMAD.MOV.U32 R63, RZ, RZ, R62 ;  /* 0x000000ffff3f7224 */ /* 0x000fce00078e003e */
.L_x_11128:
[----:B------:R-:W-:Y:S05]  /*f9f0*/  BSYNC.RECONVERGENT B1 ;  /* 0x0000000000017941 */ /* 0x000fea0003800200 */
.L_x_11126:
        /* <DEDUP_REMOVED lines=11> */
.L_x_11130:
[----:B------:R-:W-:Y:S01]  /*fab0*/  IMAD.MOV.U32 R7, RZ, RZ, R6 ;  /* 0x000000ffff077224 */ /* 0x000fe200078e0006 */
[----:B------:R-:W-:Y:S01]  /*fac0*/  MOV R9, R8 ;  /* 0x0000000800097202 */ /* 0x000fe20000000f00 */
[----:B------:R-:W-:Y:S02]  /*fad0*/  IMAD.MOV.U32 R62, RZ, RZ, R61 ;  /* 0x000000ffff3e7224 */ /* 0x000fe400078e003d */
[----:B------:R-:W-:-:S07]  /*fae0*/  IMAD.MOV.U32 R30, RZ, RZ, R29 ;  /* 0x000000ffff1e7224 */ /* 0x000fce00078e001d */
.L_x_11131:
[----:B------:R-:W-:Y:S05]  /*faf0*/  BSYNC.RECONVERGENT B1 ;  /* 0x0000000000017941 */ /* 0x000fea0003800200 */
.L_x_11129:
        /* <DEDUP_REMOVED lines=11> */
.L_x_11133:
[----:B------:R-:W-:Y:S01]  /*fbb0*/  IMAD.MOV.U32 R6, RZ, RZ, R7 ;  /* 0x000000ffff067224 */ /* 0x000fe200078e0007 */
[----:B------:R-:W-:Y:S01]  /*fbc0*/  MOV R61, R60 ;  /* 0x0000003c003d7202 */ /* 0x000fe20000000f00 */
[----:B------:R-:W-:Y:S02]  /*fbd0*/  IMAD.MOV.U32 R8, RZ, RZ, R9 ;  /* 0x000000ffff087224 */ /* 0x000fe400078e0009 */
[----:B------:R-:W-:-:S07]  /*fbe0*/  IMAD.MOV.U32 R29, RZ, RZ, R28 ;  /* 0x000000ffff1d7224 */ /* 0x000fce00078e001c */
.L_x_11134:
[----:B------:R-:W-:Y:S05]  /*fbf0*/  BSYNC.RECONVERGENT B1 ;  /* 0x0000000000017941 */ /* 0x000fea0003800200 */
.L_x_11132:
        /* <DEDUP_REMOVED lines=11> */
.L_x_11136:
[----:B------:R-:W-:Y:S01]  /*fcb0*/  MOV R7, R6 ;  /* 0x0000000600077202 */ /* 0x000fe20000000f00 */
[----:B------:R-:W-:Y:S01]  /*fcc0*/  IMAD.MOV.U32 R9, RZ, RZ, R8 ;  /* 0x000000ffff097224 */ /* 0x000fe200078e0008 */
[----:B------:R-:W-:Y:S01]  /*fcd0*/  MOV R28, R35 ;  /* 0x00000023001c7202 */ /* 0x000fe20000000f00 */
[----:B------:R-:W-:-:S07]  /*fce0*/  IMAD.MOV.U32 R60, RZ, RZ, R67 ;  /* 0x000000ffff3c7224 */ /* 0x000fce00078e0043 */
.L_x_11137:
[----:B------:R-:W-:Y:S05]  /*fcf0*/  BSYNC.RECONVERGENT B1 ;  /* 0x0000000000017941 */ /* 0x000fea0003800200 */
.L_x_11135:
        /* <DEDUP_REMOVED lines=11> */
.L_x_11139:
[----:B------:R-:W-:Y:S01]  /*fdb0*/  IMAD.MOV.U32 R6, RZ, RZ, R7 ;  /* 0x000000ffff067224 */ /* 0x000fe200078e0007 */
[----:B------:R-:W-:Y:S01]  /*fdc0*/  MOV R8, R9 ;  /* 0x0000000900087202 */ /* 0x000fe20000000f00 */
[----:B------:R-:W-:Y:S02]  /*fdd0*/  IMAD.MOV.U32 R67, RZ, RZ, R66 ;  /* 0x000000ffff437224 */ /* 0x000fe400078e0042 */
[----:B------:R-:W-:-:S07]  /*fde0*/  IMAD.MOV.U32 R35, RZ, RZ, R34 ;  /* 0x000000ffff237224 */ /* 0x000fce00078e0022 */
.L_x_11140:
[----:B------:R-:W-:Y:S05]  /*fdf0*/  BSYNC.RECONVERGENT B1 ;  /* 0x0000000000017941 */ /* 0x000fea0003800200 */
.L_x_11138:
        /* <DEDUP_REMOVED lines=11> */
.L_x_11142:
[----:B------:R-:W-:Y:S01]  /*feb0*/  IMAD.MOV.U32 R7, RZ, RZ, R6 ;  /* 0x000000ffff077224 */ /* 0x000fe200078e0006 */
[----:B------:R-:W-:Y:S01]  /*fec0*/  MOV R66, R65 ;  /* 0x0000004100427202 */ /* 0x000fe20000000f00 */
[----:B------:R-:W-:Y:S02]  /*fed0*/  IMAD.MOV.U32 R9, RZ, RZ, R8 ;  /* 0x000000ffff097224 */ /* 0x000fe400078e0008 */
[----:B------:R-:W-:-:S07]  /*fee0*/  IMAD.MOV.U32 R34, RZ, RZ, R33 ;  /* 0x000000ffff227224 */ /* 0x000fce00078e0021 */
.L_x_11143:
[----:B------:R-:W-:Y:S05]  /*fef0*/  BSYNC.RECONVERGENT B1 ;  /* 0x0000000000017941 */ /* 0x000fea0003800200 */
.L_x_11141:
        /* <DEDUP_REMOVED lines=11> */
.L_x_11145:
[----:B------:R-:W-:Y:S01]  /*ffb0*/  MOV R6, R7 ;  /* 0x0000000700067202 */ /* 0x000fe20000000f00 */
[----:B------:R-:W-:Y:S01]  /*ffc0*/  IMAD.MOV.U32 R8, RZ, RZ, R9 ;  /* 0x000000ffff087224 */ /* 0x000fe200078e0009 */
[----:B------:R-:W-:Y:S01]  /*ffd0*/  MOV R33, R32 ;  /* 0x0000002000217202 */ /* 0x000fe20000000f00 */
[----:B------:R-:W-:-:S07]  /*ffe0*/  IMAD.MOV.U32 R65, RZ, RZ, R64 ;  /* 0x000000ffff417224 */ /* 0x000fce00078e0040 */
.L_x_11146:
[----:B------:R-:W-:Y:S05]  /*fff0*/  BSYNC.RECONVERGENT B1 ;  /* 0x0000000000017941 */ /* 0x000fea0003800200 */
.L_x_11144:
        /* <DEDUP_REMOVED lines=11> */
.L_x_11148:
[----:B------:R-:W-:Y:S01]  /*100b0*/  IMAD.MOV.U32 R7, RZ, RZ, R6 ;  /* 0x000000ffff077224 */ /* 0x000fe200078e0006 */
[----:B------:R-:W-:Y:S01]  /*100c0*/  MOV R9, R8 ;  /* 0x0000000800097202 */ /* 0x000fe20000000f00 */
[----:B------:R-:W-:Y:S02]  /*100d0*/  IMAD.MOV.U32 R64, RZ, RZ, R71 ;  /* 0x000000ffff407224 */ /* 0x000fe400078e0047 */
[----:B------:R-:W-:-:S07]  /*100e0*/  IMAD.MOV.U32 R32, RZ, RZ, R39 ;  /* 0x000000ffff207224 */ /* 0x000fce00078e0027 */
.L_x_11149:
[----:B------:R-:W-:Y:S05]  /*100f0*/  BSYNC.RECONVERGENT B1 ;  /* 0x0000000000017941 */ /* 0x000fea0003800200 */
.L_x_11147:
        /* <DEDUP_REMOVED lines=11> */
.L_x_11151:
[----:B------:R-:W-:Y:S01]  /*101b0*/  IMAD.MOV.U32 R6, RZ, RZ, R7 ;  /* 0x000000ffff067224 */ /* 0x000fe200078e0007 */
[----:B------:R-:W-:Y:S01]  /*101c0*/  MOV R71, R70 ;  /* 0x0000004600477202 */ /* 0x000fe20000000f00 */
[----:B------:R-:W-:Y:S02]  /*101d0*/  IMAD.MOV.U32 R8, RZ, RZ, R9 ;  /* 0x000000ffff087224 */ /* 0x000fe400078e0009 */
[----:B------:R-:W-:-:S07]  /*101e0*/  IMAD.MOV.U32 R39, RZ, RZ, R38 ;  /* 0x000000ffff277224 */ /* 0x000fce00078e0026 */
.L_x_11152:
[----:B------:R-:W-:Y:S05]  /*101f0*/  BSYNC.RECONVERGENT B1 ;  /* 0x0000000000017941 */ /* 0x000fea0003800200 */
.L_x_11150:
        /* <DEDUP_REMOVED lines=11> */
.L_x_11154:
[----:B------:R-:W-:Y:S01]  /*102b0*/  MOV R7, R6 ;  /* 0x0000000600077202 */ /* 0x000fe20000000f00 */
[----:B------:R-:W-:Y:S01]  /*102c0*/  IMAD.MOV.U32 R9, RZ, RZ, R8 ;  /* 0x000000ffff097224 */ /* 0x000fe200078e0008 */
[----:B------:R-:W-:Y:S01]  /*102d0*/  MOV R38, R37 ;  /* 0x0000002500267202 */ /* 0x000fe20000000f00 */
[----:B------:R-:W-:-:S07]  /*102e0*/  IMAD.MOV.U32 R70, RZ, RZ, R69 ;  /* 0x000000ffff467224 */ /* 0x000fce00078e0045 */
.L_x_11155:
[----:B------:R-:W-:Y:S05]  /*102f0*/  BSYNC.RECONVERGENT B1 ;  /* 0x0000000000017941 */ /* 0x000fea0003800200 */
.L_x_11153:
        /* <DEDUP_REMOVED lines=11> */
.L_x_11157:
[----:B------:R-:W-:Y:S01]  /*103b0*/  IMAD.MOV.U32 R6, RZ, RZ, R7 ;  /* 0x000000ffff067224 */ /* 0x000fe200078e0007 */
[----:B------:R-:W-:Y:S01]  /*103c0*/  MOV R8, R9 ;  /* 0x0000000900087202 */ /* 0x000fe20000000f00 */
[----:B------:R-:W-:Y:S02]  /*103d0*/  IMAD.MOV.U32 R69, RZ, RZ, R68 ;  /* 0x000000ffff457224 */ /* 0x000fe400078e0044 */
[----:B------:R-:W-:-:S07]  /*103e0*/  IMAD.MOV.U32 R37, RZ, RZ, R36 ;  /* 0x000000ffff257224 */ /* 0x000fce00078e0024 */
.L_x_11158:
[----:B------:R-:W-:Y:S05]  /*103f0*/  BSYNC.RECONVERGENT B1 ;  /* 0x0000000000017941 */ /* 0x000fea0003800200 */
.L_x_11156:
        /* <DEDUP_REMOVED lines=11> */
.L_x_11160:
[----:B------:R-:W-:Y:S01]  /*104b0*/  IMAD.MOV.U32 R7, RZ, RZ, R6 ;  /* 0x000000ffff077224 */ /* 0x000fe200078e0006 */
[----:B------:R-:W-:Y:S01]  /*104c0*/  MOV R68, R75 ;  /* 0x0000004b00447202 */ /* 0x000fe20000000f00 */
[----:B------:R-:W-:Y:S02]  /*104d0*/  IMAD.MOV.U32 R9, RZ, RZ, R8 ;  /* 0x000000ffff097224 */ /* 0x000fe400078e0008 */
[----:B------:R-:W-:-:S07]  /*104e0*/  IMAD.MOV.U32 R36, RZ, RZ, R43 ;  /* 0x000000ffff247224 */ /* 0x000fce00078e002b */
.L_x_11161:
[----:B------:R-:W-:Y:S05]  /*104f0*/  BSYNC.RECONVERGENT B1 ;  /* 0x0000000000017941 */ /* 0x000fea0003800200 */
.L_x_11159:
        /* <DEDUP_REMOVED lines=11> */
.L_x_11163:
[----:B------:R-:W-:Y:S01]  /*105b0*/  MOV R6, R7 ;  /* 0x0000000700067202 */ /* 0x000fe20000000f00 */
[----:B------:R-:W-:Y:S01]  /*105c0*/  IMAD.MOV.U32 R8, RZ, RZ, R9 ;  /* 0x000000ffff087224 */ /* 0x000fe200078e0009 */
[----:B------:R-:W-:Y:S01]  /*105d0*/  MOV R43, R42 ;  /* 0x0000002a002b7202 */ /* 0x000fe20000000f00 */
[----:B------:R-:W-:-:S07]  /*105e0*/  IMAD.MOV.U32 R75, RZ, RZ, R74 ;  /* 0x000000ffff4b7224 */ /* 0x000fce00078e004a */
.L_x_11164:
[----:B------:R-:W-:Y:S05]  /*105f0*/  BSYNC.RECONVERGENT B1 ;  /* 0x0000000000017941 */ /* 0x000fea0003800200 */
.L_x_11162:
        /* <DEDUP_REMOVED lines=11> */
.L_x_11166:
[----:B------:R-:W-:Y:S01]  /*106b0*/  IMAD.MOV.U32 R7, RZ, RZ, R6 ;  /* 0x000000ffff077224 */ /* 0x000fe200078e0006 */
[----:B------:R-:W-:Y:S01]  /*106c0*/  MOV R9, R8 ;  /* 0x0000000800097202 */ /* 0x000fe20000000f00 */
[----:B------:R-:W-:Y:S02]  /*106d0*/  IMAD.MOV.U32 R74, RZ, RZ, R73 ;  /* 0x000000ffff4a7224 */ /* 0x000fe400078e0049 */
[----:B------:R-:W-:-:S07]  /*106e0*/  IMAD.MOV.U32 R42, RZ, RZ, R41 ;  /* 0x000000ffff2a7224 */ /* 0x000fce00078e0029 */
.L_x_11167:
[----:B------:R-:W-:Y:S05]  /*106f0*/  BSYNC.RECONVERGENT B1 ;  /* 0x0000000000017941 */ /* 0x000fea0003800200 */
.L_x_11165:
        /* <DEDUP_REMOVED lines=11> */
.L_x_11169:
[----:B------:R-:W-:Y:S01]  /*107b0*/  IMAD.MOV.U32 R6, RZ, RZ, R7 ;  /* 0x000000ffff067224 */ /* 0x000fe200078e0007 */
[----:B------:R-:W-:Y:S01]  /*107c0*/  MOV R73, R72 ;  /* 0x0000004800497202 */ /* 0x000fe20000000f00 */
[----:B------:R-:W-:Y:S02]  /*107d0*/  IMAD.MOV.U32 R8, RZ, RZ, R9 ;  /* 0x000000ffff087224 */ /* 0x000fe400078e0009 */
[----:B------:R-:W-:-:S07]  /*107e0*/  IMAD.MOV.U32 R41, RZ, RZ, R40 ;  /* 0x000000ffff297224 */ /* 0x000fce00078e0028 */
.L_x_11170:
[----:B------:R-:W-:Y:S05]  /*107f0*/  BSYNC.RECONVERGENT B1 ;  /* 0x0000000000017941 */ /* 0x000fea0003800200 */
.L_x_11168:
        /* <DEDUP_REMOVED lines=11> */
.L_x_11172:
[----:B------:R-:W-:Y:S01]  /*108b0*/  MOV R7, R6 ;  /* 0x0000000600077202 */ /* 0x000fe20000000f00 */
[----:B------:R-:W-:Y:S01]  /*108c0*/  IMAD.MOV.U32 R9, RZ, RZ, R8 ;  /* 0x000000ffff097224 */ /* 0x000fe200078e0008 */
[----:B------:R-:W-:Y:S01]  /*108d0*/  MOV R40, R47 ;  /* 0x0000002f00287202 */ /* 0x000fe20000000f00 */
[----:B------:R-:W-:-:S07]  /*108e0*/  IMAD.MOV.U32 R72, RZ, RZ, R79 ;  /* 0x000000ffff487224 */ /* 0x000fce00078e004f */
.L_x_11173:
[----:B------:R-:W-:Y:S05]  /*108f0*/  BSYNC.RECONVERGENT B1 ;  /* 0x0000000000017941 */ /* 0x000fea0003800200 */
.L_x_11171:
        /* <DEDUP_REMOVED lines=11> */
.L_x_11175:
[----:B------:R-:W-:Y:S01]  /*109b0*/  IMAD.MOV.U32 R6, RZ, RZ, R7 ;  /* 0x000000ffff067224 */ /* 0x000fe200078e0007 */
[----:B------:R-:W-:Y:S01]  /*109c0*/  MOV R8, R9 ;  /* 0x0000000900087202 */ /* 0x000fe20000000f00 */
[----:B------:R-:W-:Y:S02]  /*109d0*/  IMAD.MOV.U32 R79, RZ, RZ, R78 ;  /* 0x000000ffff4f7224 */ /* 0x000fe400078e004e */
[----:B------:R-:W-:-:S07]  /*109e0*/  IMAD.MOV.U32 R47, RZ, RZ, R46 ;  /* 0x000000ffff2f7224 */ /* 0x000fce00078e002e */
.L_x_11176:
[----:B------:R-:W-:Y:S05]  /*109f0*/  BSYNC.RECONVERGENT B1 ;  /* 0x0000000000017941 */ /* 0x000fea0003800200 */
.L_x_11174:
        /* <DEDUP_REMOVED lines=11> */
.L_x_11178:
[----:B------:R-:W-:Y:S01]  /*10ab0*/  IMAD.MOV.U32 R7, RZ, RZ, R6 ;  /* 0x000000ffff077224 */ /* 0x000fe200078e0006 */
[----:B------:R-:W-:Y:S01]  /*10ac0*/  MOV R78, R77 ;  /* 0x0000004d004e7202 */ /* 0x000fe20000000f00 */
[----:B------:R-:W-:Y:S02]  /*10ad0*/  IMAD.MOV.U32 R9, RZ, RZ, R8 ;  /* 0x000000ffff097224 */ /* 0x000fe400078e0008 */
[----:B------:R-:W-:-:S07]  /*10ae0*/  IMAD.MOV.U32 R46, RZ, RZ, R45 ;  /* 0x000000ffff2e7224 */ /* 0x000fce00078e002d */
.L_x_11179:
[----:B------:R-:W-:Y:S05]  /*10af0*/  BSYNC.RECONVERGENT B1 ;  /* 0x0000000000017941 */ /* 0x000fea0003800200 */
.L_x_11177:
        /* <DEDUP_REMOVED lines=11> */
.L_x_11181:
[----:B------:R-:W-:Y:S01]  /*10bb0*/  MOV R6, R7 ;  /* 0x0000000700067202 */ /* 0x000fe20000000f00 */
[----:B------:R-:W-:Y:S01]  /*10bc0*/  IMAD.MOV.U32 R8, RZ, RZ, R9 ;  /* 0x000000ffff087224 */ /* 0x000fe200078e0009 */
[----:B------:R-:W-:Y:S01]  /*10bd0*/  MOV R45, R44 ;  /* 0x0000002c002d7202 */ /* 0x000fe20000000f00 */
[----:B------:R-:W-:-:S07]  /*10be0*/  IMAD.MOV.U32 R77, RZ, RZ, R76 ;  /* 0x000000ffff4d7224 */ /* 0x000fce00078e004c */
.L_x_11182:
[----:B------:R-:W-:Y:S05]  /*10bf0*/  BSYNC.RECONVERGENT B1 ;  /* 0x0000000000017941 */ /* 0x000fea0003800200 */
.L_x_11180:
        /* <DEDUP_REMOVED lines=11> */
.L_x_11184:
[----:B------:R-:W-:Y:S01]  /*10cb0*/  IMAD.MOV.U32 R7, RZ, RZ, R6 ;  /* 0x000000ffff077224 */ /* 0x000fe200078e0006 */
[----:B------:R-:W-:Y:S01]  /*10cc0*/  MOV R9, R8 ;  /* 0x0000000800097202 */ /* 0x000fe20000000f00 */
[----:B------:R-:W-:Y:S02]  /*10cd0*/  IMAD.MOV.U32 R76, RZ, RZ, R83 ;  /* 0x000000ffff4c7224 */ /* 0x000fe400078e0053 */
[----:B------:R-:W-:-:S07]  /*10ce0*/  IMAD.MOV.U32 R44, RZ, RZ, R51 ;  /* 0x000000ffff2c7224 */ /* 0x000fce00078e0033 */
.L_x_11185:
[----:B------:R-:W-:Y:S05]  /*10cf0*/  BSYNC.RECONVERGENT B1 ;  /* 0x0000000000017941 */ /* 0x000fea0003800200 */
.L_x_11183:
        /* <DEDUP_REMOVED lines=11> */
.L_x_11187:
[----:B------:R-:W-:Y:S01]  /*10db0*/  IMAD.MOV.U32 R6, RZ, RZ, R7 ;  /* 0x000000ffff067224 */ /* 0x000fe200078e0007 */
[----:B------:R-:W-:Y:S01]  /*10dc0*/  MOV R83, R82 ;  /* 0x0000005200537202 */ /* 0x000fe20000000f00 */
[----:B------:R-:W-:Y:S02]  /*10dd0*/  IMAD.MOV.U32 R8, RZ, RZ, R9 ;  /* 0x000000ffff087224 */ /* 0x000fe400078e0009 */
[----:B------:R-:W-:-:S07]  /*10de0*/  IMAD.MOV.U32 R51, RZ, RZ, R50 ;  /* 0x000000ffff337224 */ /* 0x000fce00078e0032 */
.L_x_11188:
[----:B------:R-:W-:Y:S05]  /*10df0*/  BSYNC.RECONVERGENT B1 ;  /* 0x0000000000017941 */ /* 0x000fea0003800200 */
.L_x_11186:
        /* <DEDUP_REMOVED lines=11> */
.L_x_11190:
[----:B------:R-:W-:Y:S01]  /*10eb0*/  MOV R7, R6 ;  /* 0x0000000600077202 */ /* 0x000fe20000000f00 */
[----:B------:R-:W-:Y:S01]  /*10ec0*/  IMAD.MOV.U32 R9, RZ, RZ, R8 ;  /* 0x000000ffff097224 */ /* 0x000fe200078e0008 */
[----:B------:R-:W-:Y:S01]  /*10ed0*/  MOV R50, R49 ;  /* 0x0000003100327202 */ /* 0x000fe20000000f00 */
[----:B------:R-:W-:-:S07]  /*10ee0*/  IMAD.MOV.U32 R82, RZ, RZ, R81 ;  /* 0x000000ffff527224 */ /* 0x000fce00078e0051 */
.L_x_11191:
[----:B------:R-:W-:Y:S05]  /*10ef0*/  BSYNC.RECONVERGENT B1 ;  /* 0x0000000000017941 */ /* 0x000fea0003800200 */
.L_x_11189:
        /* <DEDUP_REMOVED lines=11> */
.L_x_11193:
[----:B------:R-:W-:Y:S01]  /*10fb0*/  IMAD.MOV.U32 R6, RZ, RZ, R7 ;  /* 0x000000ffff067224 */ /* 0x000fe200078e0007 */
[----:B------:R-:W-:Y:S01]  /*10fc0*/  MOV R8, R9 ;  /* 0x0000000900087202 */ /* 0x000fe20000000f00 */
[----:B------:R-:W-:Y:S02]  /*10fd0*/  IMAD.MOV.U32 R81, RZ, RZ, R80 ;  /* 0x000000ffff517224 */ /* 0x000fe400078e0050 */
[----:B------:R-:W-:-:S07]  /*10fe0*/  IMAD.MOV.U32 R49, RZ, RZ, R48 ;  /* 0x000000ffff317224 */ /* 0x000fce00078e0030 */
.L_x_11194:
[----:B------:R-:W-:Y:S05]  /*10ff0*/  BSYNC.RECONVERGENT B1 ;  /* 0x0000000000017941 */ /* 0x000fea0003800200 */
.L_x_11192:
        /* <DEDUP_REMOVED lines=11> */
.L_x_11196:
[----:B------:R-:W-:Y:S01]  /*110b0*/  IMAD.MOV.U32 R7, RZ, RZ, R6 ;  /* 0x000000ffff077224 */ /* 0x000fe200078e0006 */
[----:B------:R-:W-:Y:S01]  /*110c0*/  MOV R80, R87 ;  /* 0x0000005700507202 */ /* 0x000fe20000000f00 */
[----:B------:R-:W-:Y:S02]  /*110d0*/  IMAD.MOV.U32 R9, RZ, RZ, R8 ;  /* 0x000000ffff097224 */ /* 0x000fe400078e0008 */
[----:B------:R-:W-:-:S07]  /*110e0*/  IMAD.MOV.U32 R48, RZ, RZ, R55 ;  /* 0x000000ffff307224 */ /* 0x000fce00078e0037 */
.L_x_11197:
[----:B------:R-:W-:Y:S05]  /*110f0*/  BSYNC.RECONVERGENT B1 ;  /* 0x0000000000017941 */ /* 0x000fea0003800200 */
.L_x_11195:
        /* <DEDUP_REMOVED lines=11> */
.L_x_11199:
[----:B------:R-:W-:Y:S01]  /*111b0*/  MOV R6, R7 ;  /* 0x0000000700067202 */ /* 0x000fe20000000f00 */
[----:B------:R-:W-:Y:S01]  /*111c0*/  IMAD.MOV.U32 R8, RZ, RZ, R9 ;  /* 0x000000ffff087224 */ /* 0x000fe200078e0009 */
[----:B------:R-:W-:Y:S01]  /*111d0*/  MOV R55, R54 ;  /* 0x0000003600377202 */ /* 0x000fe20000000f00 */
[----:B------:R-:W-:-:S07]  /*111e0*/  IMAD.MOV.U32 R87, RZ, RZ, R86 ;  /* 0x000000ffff577224 */ /* 0x000fce00078e0056 */
.L_x_11200:
[----:B------:R-:W-:Y:S05]  /*111f0*/  BSYNC.RECONVERGENT B1 ;  /* 0x0000000000017941 */ /* 0x000fea0003800200 */
.L_x_11198:
        /* <DEDUP_REMOVED lines=11> */
.L_x_11202:
[----:B------:R-:W-:Y:S01]  /*112b0*/  IMAD.MOV.U32 R7, RZ, RZ, R6 ;  /* 0x000000ffff077224 */ /* 0x000fe200078e0006 */
[----:B------:R-:W-:Y:S01]  /*112c0*/  MOV R9, R8 ;  /* 0x0000000800097202 */ /* 0x000fe20000000f00 */
[----:B------:R-:W-:Y:S02]  /*112d0*/  IMAD.MOV.U32 R86, RZ, RZ, R85 ;  /* 0x000000ffff567224 */ /* 0x000fe400078e0055 */
[----:B------:R-:W-:-:S07]  /*112e0*/  IMAD.MOV.U32 R54, RZ, RZ, R53 ;  /* 0x000000ffff367224 */ /* 0x000fce00078e0035 */
.L_x_11203:
[----:B------:R-:W-:Y:S05]  /*112f0*/  BSYNC.RECONVERGENT B1 ;  /* 0x0000000000017941 */ /* 0x000fea0003800200 */
.L_x_11201:
        /* <DEDUP_REMOVED lines=11> */
.L_x_11205:
[----:B------:R-:W-:Y:S01]  /*113b0*/  IMAD.MOV.U32 R6, RZ, RZ, R7 ;  /* 0x000000ffff067224 */ /* 0x000fe200078e0007 */
[----:B------:R-:W-:Y:S01]  /*113c0*/  MOV R85, R84 ;  /* 0x0000005400557202 */ /* 0x000fe20000000f00 */
[----:B------:R-:W-:Y:S02]  /*113d0*/  IMAD.MOV.U32 R8, RZ, RZ, R9 ;  /* 0x000000ffff087224 */ /* 0x000fe400078e0009 */
[----:B------:R-:W-:-:S07]  /*113e0*/  IMAD.MOV.U32 R53, RZ, RZ, R52 ;  /* 0x000000ffff357224 */ /* 0x000fce00078e0034 */
.L_x_11206:
[----:B------:R-:W-:Y:S05]  /*113f0*/  BSYNC.RECONVERGENT B1 ;  /* 0x0000000000017941 */ /* 0x000fea0003800200 */
.L_x_11204:
        /* <DEDUP_REMOVED lines=11> */
.L_x_11208:
[----:B------:R-:W-:Y:S01]  /*114b0*/  MOV R7, R6 ;  /* 0x0000000600077202 */ /* 0x000fe20000000f00 */
[----:B------:R-:W-:Y:S01]  /*114c0*/  IMAD.MOV.U32 R9, RZ, RZ, R8 ;  /* 0x000000ffff097224 */ /* 0x000fe200078e0008 */
[----:B------:R-:W-:Y:S01]  /*114d0*/  MOV R84, R3 ;  /* 0x0000000300547202 */ /* 0x000fe20000000f00 */
[----:B------:R-:W-:-:S07]  /*114e0*/  IMAD.MOV.U32 R52, RZ, RZ, R59 ;  /* 0x000000ffff347224 */ /* 0x000fce00078e003b */
.L_x_11209:
[----:B------:R-:W-:Y:S05]  /*114f0*/  BSYNC.RECONVERGENT B1 ;  /* 0x0000000000017941 */ /* 0x000fea0003800200 */
.L_x_11207:
        /* <DEDUP_REMOVED lines=11> */
.L_x_11211:
[----:B------:R-:W-:Y:S01]  /*115b0*/  IMAD.MOV.U32 R6, RZ, RZ, R7 ;  /* 0x000000ffff067224 */ /* 0x000fe200078e0007 */
[----:B------:R-:W-:Y:S01]  /*115c0*/  MOV R8, R9 ;  /* 0x0000000900087202 */ /* 0x000fe20000000f00 */
[----:B------:R-:W-:Y:S02]  /*115d0*/  IMAD.MOV.U32 R3, RZ, RZ, R2 ;  /* 0x000000ffff037224 */ /* 0x000fe400078e0002 */
[----:B------:R-:W-:-:S07]  /*115e0*/  IMAD.MOV.U32 R59, RZ, RZ, R58 ;  /* 0x000000ffff3b7224 */ /* 0x000fce00078e003a */
.L_x_11212:
[----:B------:R-:W-:Y:S05]  /*115f0*/  BSYNC.RECONVERGENT B1 ;  /* 0x0000000000017941 */ /* 0x000fea0003800200 */
.L_x_11210:
        /* <DEDUP_REMOVED lines=11> */
.L_x_11214:
[----:B------:R-:W-:Y:S01]  /*116b0*/  MOV R2, R89 ;  /* 0x0000005900027202 */ /* 0x000fe20000000f00 */
[----:B------:R-:W-:Y:S01]  /*116c0*/  IMAD.MOV.U32 R58, RZ, RZ, R57 ;  /* 0x000000ffff3a7224 */ /* 0x000fe200078e0039 */
[----:B------:R-:W-:Y:S01]  /*116d0*/  MOV R57, R8 ;  /* 0x0000000800397202 */ /* 0x000fe20000000f00 */
[----:B------:R-:W-:Y:S02]  /*116e0*/  IMAD.MOV.U32 R7, RZ, RZ, R6 ;  /* 0x000000ffff077224 */ /* 0x000fe400078e0006 */
[----:B------:R-:W-:Y:S02]  /*116f0*/  IMAD.MOV.U32 R9, RZ, RZ, R8 ;  /* 0x000000ffff097224 */ /* 0x000fe400078e0008 */
[----:B------:R-:W-:-:S07]  /*11700*/  IMAD.MOV.U32 R89, RZ, RZ, R6 ;  /* 0x000000ffff597224 */ /* 0x000fce00078e0006 */
.L_x_11215:
[----:B------:R-:W-:Y:S05]  /*11710*/  BSYNC.RECONVERGENT B1 ;  /* 0x0000000000017941 */ /* 0x000fea0003800200 */
.L_x_11213:
[----:B------:R-:W-:Y:S01]  /*11720*/  VIADD R5, R5, 0x4 ;  /* 0x0000000405057836 */ /* 0x000fe20000000000 */
[----:B------:R-:W-:Y:S06]  /*11730*/  @P2 BRA `(.L_x_11216) ;  /* 0xffffffe0000c2947 */ /* 0x000fec000383ffff */
[----:B------:R-:W-:Y:S01]  /*11740*/  IMAD.MOV.U32 R89, RZ, RZ, R7 ;  /* 0x000000ffff597224 */ /* 0x000fe200078e0007 */
[----:B------:R-:W-:-:S07]  /*11750*/  MOV R57, R9 ;  /* 0x0000000900397202 */ /* 0x000fce0000000f00 */
.L_x_11122:
[----:B------:R-:W-:Y:S05]  /*11760*/  BSYNC.RECONVERGENT B0 ;  /* 0x0000000000007941 */ /* 0x000fea0003800200 */
.L_x_11121:
[----:B------:R-:W-:-:S13]  /*11770*/  ISETP.NE.AND P0, PT, R88, RZ, PT ;  /* 0x000000ff5800720c */ /* 0x000fda0003f05270 */
[----:B------:R-:W-:Y:S05]  /*11780*/  @P0 EXIT ;  /* 0x000000000000094d */ /* 0x000fea0003800000 */
[----:B0-----:R-:W0:Y:S01]  /*11790*/  LDC.64 R4, c[0x0][0x388] ;  /* 0x0000e200ff047b82 */ /* 0x001e220000000a00 */
[----:B------:R-:W-:-:S07]  /*117a0*/  IMAD.SHL.U32 R13, R0, 0x20, RZ ;  /* 0x00000020000d7824 */ /* 0x000fce00078e00ff */
[----:B------:R-:W1:Y:S08]  /*117b0*/  LDC.64 R6, c[0x0][0x390] ;  /* 0x0000e400ff067b82 */ /* 0x000e700000000a00 */
[----:B------:R-:W2:Y:S01]  /*117c0*/  LDC R9, c[0x0][0x3ac] ;  /* 0x0000eb00ff097b82 */ /* 0x000ea20000000800 */
[----:B0-----:R-:W-:-:S05]  /*117d0*/  IMAD.WIDE.U32 R4, R13, 0x4, R4 ;  /* 0x000000040d047825 */ /* 0x001fca00078e0004 */
[----:B------:R0:W-:Y:S01]  /*117e0*/  STG.E desc[UR6][R4.64], R89 ;  /* 0x0000005904007986 */ /* 0x0001e2000c101906 */
[----:B-1----:R-:W-:-:S04]  /*117f0*/  IMAD.WIDE.U32 R6, R13, 0x4, R6 ;  /* 0x000000040d067825 */ /* 0x002fc800078e0006 */
[----:B--2---:R-:W-:Y:S01]  /*11800*/  FFMA.FTZ R13, RZ, R9, R57 ;  /* 0x00000009ff0d7223 */ /* 0x004fe20000010039 */
[C---:B------:R-:W-:Y:S01]  /*11810*/  FFMA.FTZ R8, R9.reuse, 28, R29 ;  /* 0x41e0000009087823 */ /* 0x040fe2000001001d */
[----:B------:R-:W-:Y:S01]  /*11820*/  FADD.FTZ R29, R58, R9 ;  /* 0x000000093a1d7221 */ /* 0x000fe20000010000 */
        /* <DEDUP_REMOVED lines=25> */
[C---:B0-----:R-:W-:Y:S01]  /*119c0*/  FFMA.FTZ R89, R9.reuse, 21, R38 ;  /* 0x41a8000009597823 */ /* 0x041fe20000010026 */
        /* <DEDUP_REMOVED lines=67> */
.L_x_11217:
        /* <DEDUP_REMOVED lines=16> */
.L_x_12927:


//--------------------- .text._ZN17fastertransformer20batch_topK_kernel_v2IfLi16ELi32EEEvPiPT_S1_ --------------------------
	.section	.text._ZN17fastertransformer20batch_topK_kernel_v2IfLi16ELi32EEEvPiPT_S1_,"ax",@progbits
	.align	128
        .global         _ZN17fastertransformer20batch_topK_kernel_v2IfLi16ELi32EEEvPiPT_S1_
        .type           _ZN17fastertransformer20batch_topK_kernel_v2IfLi16ELi32EEEvPiPT_S1_,@function
        .size           _ZN17fastertransformer20batch_topK_kernel_v2IfLi16ELi32EEEvPiPT_S1_,(.L_x_12928 - _ZN17fastertransformer20batch_topK_kernel_v2IfLi16ELi32EEEvPiPT_S1_)
        .other          _ZN17fastertransformer20batch_topK_kernel_v2IfLi16ELi32EEEvPiPT_S1_,@"STO_CUDA_ENTRY STV_DEFAULT"
_ZN17fastertransformer20batch_topK_kernel_v2IfLi16ELi32EEEvPiPT_S1_:
.text._ZN17fastertransformer20batch_topK_kernel_v2IfLi16ELi32EEEvPiPT_S1_:
        /* <DEDUP_REMOVED lines=24> */
.L_x_11219:
[----:B------:R-:W-:Y:S01]  /*0180*/  MOV R6, R57 ;  /* 0x0000003900067202 */ /* 0x000fe20000000f00 */
[----:B------:R-:W-:Y:S02]  /*0190*/  IMAD.MOV.U32 R9, RZ, RZ, R56 ;  /* 0x000000ffff097224 */ /* 0x000fe400078e0038 */
[----:B------:R-:W-:Y:S02]  /*01a0*/  IMAD.MOV.U32 R57, RZ, RZ, R0 ;  /* 0x000000ffff397224 */ /* 0x000fe400078e0000 */
[----:B-----5:R-:W-:-:S07]  /*01b0*/  IMAD.MOV.U32 R56, RZ, RZ, R7 ;  /* 0x000000ffff387224 */ /* 0x020fce00078e0007 */
.L_x_11220:
[----:B------:R-:W-:Y:S05]  /*01c0*/  BSYNC.RECONVERGENT B0 ;  /* 0x0000000000007941 */ /* 0x000fea0003800200 */
.L_x_11218:
[----:B------:R-:W2:Y:S04]  /*01d0*/  LDG.E R7, desc[UR4][R2.64+0x100] ;  /* 0x0001000402077981 */ /* 0x000ea8000c1e1900 */
[----:B------:R0:W5:Y:S01]  /*01e0*/  LDG.E R0, desc[UR4][R4.64+0x100] ;  /* 0x0001000404007981 */ /* 0x000162000c1e1900 */
[----:B------:R-:W-:Y:S01]  /*01f0*/  BSSY.RECONVERGENT B0, `(.L_x_11221) ;  /* 0x000000d000007945 */ /* 0x000fe20003800200 */
[----:B--2---:R-:W-:-:S04]  /*0200*/  FSETP.GT.FTZ.AND P0, PT, R7, R6, PT ;  /* 0x000000060700720b */ /* 0x004fc80003f14000 */
[----:B------:R-:W-:-:S13]  /*0210*/  ISETP.EQ.OR P0, PT, R9, -0x1, P0 ;  /* 0xffffffff0900780c */ /* 0x000fda0000702670 */
[----:B0-----:R-:W-:Y:S05]  /*0220*/  @P0 BRA `(.L_x_11222) ;  /* 0x0000000000140947 */ /* 0x001fea0003800000 */
[----:B------:R-:W-:Y:S01]  /*0230*/  FSETP.NEU.FTZ.AND P0, PT, R7, R6, PT ;  /* 0x000000060700720b */ /* 0x000fe20003f1d000 */
[----:B------:R-:W-:Y:S01]  /*0240*/  IMAD.MOV.U32 R8, RZ, RZ, R7 ;  /* 0x000000ffff087224 */ /* 0x000fe200078e0007 */
[----:B-----5:R-:W-:Y:S02]  /*0250*/  MOV R10, R0 ;  /* 0x00000000000a7202 */ /* 0x020fe40000000f00 */
[----:B------:R-:W-:-:S13]  /*0260*/  ISETP.GE.OR P0, PT, R0, R9, P0 ;  /* 0x000000090000720c */ /* 0x000fda0000706670 */
[----:B------:R-:W-:Y:S05]  /*0270*/  @P0 BRA `(.L_x_11223) ;  /* 0x0000000000100947 */ /* 0x000fea0003800000 */
.L_x_11222:
[----:B------:R-:W-:Y:S02]  /*0280*/  IMAD.MOV.U32 R8, RZ, RZ, R6 ;  /* 0x000000ffff087224 */ /* 0x000fe400078e0006 */
[----:B------:R-:W-:Y:S02]  /*0290*/  IMAD.MOV.U32 R10, RZ, RZ, R9 ;  /* 0x000000ffff0a7224 */ /* 0x000fe400078e0009 */
[----:B------:R-:W-:Y:S02]  /*02a0*/  IMAD.MOV.U32 R6, RZ, RZ, R7 ;  /* 0x000000ffff067224 */ /* 0x000fe400078e0007 */
[----:B-----5:R-:W-:-:S07]  /*02b0*/  IMAD.MOV.U32 R9, RZ, RZ, R0 ;  /* 0x000000ffff097224 */ /* 0x020fce00078e0000 */
.L_x_11223:
[----:B------:R-:W-:Y:S05]  /*02c0*/  BSYNC.RECONVERGENT B0 ;  /* 0x0000000000007941 */ /* 0x000fea0003800200 */
.L_x_11221:
        /* <DEDUP_REMOVED lines=9> */
.L_x_11225:
[----:B------:R-:W-:Y:S02]  /*0360*/  IMAD.MOV.U32 R0, RZ, RZ, R57 ;  /* 0x000000ffff007224 */ /* 0x000fe400078e0039 */
[----:B------:R-:W-:Y:S01]  /*0370*/  IMAD.MOV.U32 R7, RZ, RZ, R56 ;  /* 0x000000ffff077224 */ /* 0x000fe200078e0038 */
[----:B------:R-:W-:Y:S01]  /*0380*/  MOV R56, R9 ;  /* 0x0000000900387202 */ /* 0x000fe20000000f00 */
[----:B------:R-:W-:-:S07]  /*0390*/  IMAD.MOV.U32 R57, RZ, RZ, R6 ;  /* 0x000000ffff397224 */ /* 0x000fce00078e0006 */
.L_x_11226:
[----:B------:R-:W-:Y:S05]  /*03a0*/  BSYNC.RECONVERGENT B0 ;  /* 0x0000000000007941 */ /* 0x000fea0003800200 */
.L_x_11224:
        /* <DEDUP_REMOVED lines=11> */
.L_x_11228:
[----:B------:R-:W-:Y:S01]  /*0460*/  IMAD.MOV.U32 R6, RZ, RZ, R8 ;  /* 0x000000ffff067224 */ /* 0x000fe200078e0008 */
[----:B------:R-:W-:Y:S01]  /*0470*/  MOV R8, R9 ;  /* 0x0000000900087202 */ /* 0x000fe20000000f00 */
[----:B------:R-:W-:Y:S02]  /*0480*/  IMAD.MOV.U32 R12, RZ, RZ, R10 ;  /* 0x000000ffff0c7224 */ /* 0x000fe400078e000a */
[----:B-----5:R-:W-:-:S07]  /*0490*/  IMAD.MOV.U32 R10, RZ, RZ, R13 ;  /* 0x000000ffff0a7224 */ /* 0x020fce00078e000d */
.L_x_11229:
[----:B------:R-:W-:Y:S05]  /*04a0*/  BSYNC.RECONVERGENT B0 ;  /* 0x0000000000007941 */ /* 0x000fea0003800200 */
.L_x_11227:
        /* <DEDUP_REMOVED lines=9> */
.L_x_11231:
[----:B------:R-:W-:Y:S01]  /*0540*/  IMAD.MOV.U32 R9, RZ, RZ, R0 ;  /* 0x000000ffff097224 */ /* 0x000fe200078e0000 */
[----:B------:R-:W-:Y:S01]  /*0550*/  MOV R13, R7 ;  /* 0x00000007000d7202 */ /* 0x000fe20000000f00 */
[----:B------:R-:W-:Y:S02]  /*0560*/  IMAD.MOV.U32 R0, RZ, RZ, R8 ;  /* 0x000000ffff007224 */ /* 0x000fe400078e0008 */
[----:B------:R-:W-:-:S07]  /*0570*/  IMAD.MOV.U32 R7, RZ, RZ, R10 ;  /* 0x000000ffff077224 */ /* 0x000fce00078e000a */
.L_x_11232:
[----:B------:R-:W-:Y:S05]  /*0580*/  BSYNC.RECONVERGENT B0 ;  /* 0x0000000000007941 */ /* 0x000fea0003800200 */
.L_x_11230:
        /* <DEDUP_REMOVED lines=9> */
.L_x_11234:
[----:B------:R-:W-:Y:S01]  /*0620*/  MOV R8, R57 ;  /* 0x0000003900087202 */ /* 0x000fe20000000f00 */
[----:B------:R-:W-:Y:S02]  /*0630*/  IMAD.MOV.U32 R10, RZ, RZ, R56 ;  /* 0x000000ffff0a7224 */ /* 0x000fe400078e0038 */
[----:B------:R-:W-:Y:S02]  /*0640*/  IMAD.MOV.U32 R57, RZ, RZ, R0 ;  /* 0x000000ffff397224 */ /* 0x000fe400078e0000 */
[----:B------:R-:W-:-:S07]  /*0650*/  IMAD.MOV.U32 R56, RZ, RZ, R7 ;  /* 0x000000ffff387224 */ /* 0x000fce00078e0007 */
.L_x_11235:
[----:B------:R-:W-:Y:S05]  /*0660*/  BSYNC.RECONVERGENT B0 ;  /* 0x0000000000007941 */ /* 0x000fea0003800200 */
.L_x_11233:
        /* <DEDUP_REMOVED lines=11> */
.L_x_11237:
[----:B------:R-:W-:Y:S02]  /*0720*/  IMAD.MOV.U32 R0, RZ, RZ, R6 ;  /* 0x000000ffff007224 */ /* 0x000fe400078e0006 */
[----:B------:R-:W-:Y:S02]  /*0730*/  IMAD.MOV.U32 R14, RZ, RZ, R12 ;  /* 0x000000ffff0e7224 */ /* 0x000fe400078e000c */
[----:B------:R-:W-:Y:S02]  /*0740*/  IMAD.MOV.U32 R6, RZ, RZ, R7 ;  /* 0x000000ffff067224 */ /* 0x000fe400078e0007 */
[----:B-----5:R-:W-:-:S07]  /*0750*/  IMAD.MOV.U32 R12, RZ, RZ, R15 ;  /* 0x000000ffff0c7224 */ /* 0x020fce00078e000f */
.L_x_11238:
[----:B------:R-:W-:Y:S05]  /*0760*/  BSYNC.RECONVERGENT B0 ;  /* 0x0000000000007941 */ /* 0x000fea0003800200 */
.L_x_11236:
        /* <DEDUP_REMOVED lines=9> */
.L_x_11240:
[----:B------:R-:W-:Y:S02]  /*0800*/  IMAD.MOV.U32 R7, RZ, RZ, R9 ;  /* 0x000000ffff077224 */ /* 0x000fe400078e0009 */
[----:B------:R-:W-:Y:S01]  /*0810*/  IMAD.MOV.U32 R15, RZ, RZ, R13 ;  /* 0x000000ffff0f7224 */ /* 0x000fe200078e000d */
[----:B------:R-:W-:Y:S01]  /*0820*/  MOV R13, R12 ;  /* 0x0000000c000d7202 */ /* 0x000fe20000000f00 */
[----:B------:R-:W-:-:S07]  /*0830*/  IMAD.MOV.U32 R9, RZ, RZ, R6 ;  /* 0x000000ffff097224 */ /* 0x000fce00078e0006 */
.L_x_11241:
[----:B------:R-:W-:Y:S05]  /*0840*/  BSYNC.RECONVERGENT B0 ;  /* 0x0000000000007941 */ /* 0x000fea0003800200 */
.L_x_11239:
        /* <DEDUP_REMOVED lines=9> */
.L_x_11243:
[----:B------:R-:W-:Y:S01]  /*08e0*/  IMAD.MOV.U32 R6, RZ, RZ, R8 ;  /* 0x000000ffff067224 */ /* 0x000fe200078e0008 */
[----:B------:R-:W-:Y:S01]  /*08f0*/  MOV R8, R9 ;  /* 0x0000000900087202 */ /* 0x000fe20000000f00 */
[----:B------:R-:W-:Y:S02]  /*0900*/  IMAD.MOV.U32 R12, RZ, RZ, R10 ;  /* 0x000000ffff0c7224 */ /* 0x000fe400078e000a */
[----:B------:R-:W-:-:S07]  /*0910*/  IMAD.MOV.U32 R10, RZ, RZ, R13 ;  /* 0x000000ffff0a7224 */ /* 0x000fce00078e000d */
.L_x_11244:
[----:B------:R-:W-:Y:S05]  /*0920*/  BSYNC.RECONVERGENT B0 ;  /* 0x0000000000007941 */ /* 0x000fea0003800200 */
.L_x_11242:
        /* <DEDUP_REMOVED lines=9> */
.L_x_11246:
[----:B------:R-:W-:Y:S01]  /*09c0*/  IMAD.MOV.U32 R9, RZ, RZ, R57 ;  /* 0x000000ffff097224 */ /* 0x000fe200078e0039 */
[----:B------:R-:W-:Y:S01]  /*09d0*/  MOV R13, R56 ;  /* 0x00000038000d7202 */ /* 0x000fe20000000f00 */
[----:B------:R-:W-:Y:S02]  /*09e0*/  IMAD.MOV.U32 R57, RZ, RZ, R8 ;  /* 0x000000ffff397224 */ /* 0x000fe400078e0008 */
[----:B------:R-:W-:-:S07]  /*09f0*/  IMAD.MOV.U32 R56, RZ, RZ, R10 ;  /* 0x000000ffff387224 */ /* 0x000fce00078e000a */
.L_x_11247:
[----:B------:R-:W-:Y:S05]  /*0a00*/  BSYNC.RECONVERGENT B0 ;  /* 0x0000000000007941 */ /* 0x000fea0003800200 */
.L_x_11245:
        /* <DEDUP_REMOVED lines=11> */
.L_x_11249:
[----:B------:R-:W-:Y:S01]  /*0ac0*/  MOV R8, R0 ;  /* 0x0000000000087202 */ /* 0x000fe20000000f00 */
[----:B------:R-:W-:Y:S02]  /*0ad0*/  IMAD.MOV.U32 R10, RZ, RZ, R14 ;  /* 0x000000ffff0a7224 */ /* 0x000fe400078e000e */
[----:B------:R-:W-:Y:S02]  /*0ae0*/  IMAD.MOV.U32 R0, RZ, RZ, R17 ;  /* 0x000000ffff007224 */ /* 0x000fe400078e0011 */
[----:B-----5:R-:W-:-:S07]  /*0af0*/  IMAD.MOV.U32 R14, RZ, RZ, R19 ;  /* 0x000000ffff0e7224 */ /* 0x020fce00078e0013 */
.L_x_11250:
[----:B------:R-:W-:Y:S05]  /*0b00*/  BSYNC.RECONVERGENT B0 ;  /* 0x0000000000007941 */ /* 0x000fea0003800200 */
.L_x_11248:
        /* <DEDUP_REMOVED lines=9> */
.L_x_11252:
[----:B------:R-:W-:Y:S02]  /*0ba0*/  IMAD.MOV.U32 R17, RZ, RZ, R7 ;  /* 0x000000ffff117224 */ /* 0x000fe400078e0007 */
[----:B------:R-:W-:Y:S02]  /*0bb0*/  IMAD.MOV.U32 R19, RZ, RZ, R15 ;  /* 0x000000ffff137224 */ /* 0x000fe400078e000f */
[----:B------:R-:W-:Y:S02]  /*0bc0*/  IMAD.MOV.U32 R7, RZ, RZ, R0 ;  /* 0x000000ffff077224 */ /* 0x000fe400078e0000 */
[----:B------:R-:W-:-:S07]  /*0bd0*/  IMAD.MOV.U32 R15, RZ, RZ, R14 ;  /* 0x000000ffff0f7224 */ /* 0x000fce00078e000e */
.L_x_11253:
[----:B------:R-:W-:Y:S05]  /*0be0*/  BSYNC.RECONVERGENT B0 ;  /* 0x0000000000007941 */ /* 0x000fea0003800200 */
.L_x_11251:
        /* <DEDUP_REMOVED lines=9> */
.L_x_11255:
[----:B------:R-:W-:Y:S02]  /*0c80*/  IMAD.MOV.U32 R0, RZ, RZ, R6 ;  /* 0x000000ffff007224 */ /* 0x000fe400078e0006 */
[----:B------:R-:W-:Y:S01]  /*0c90*/  IMAD.MOV.U32 R14, RZ, RZ, R12 ;  /* 0x000000ffff0e7224 */ /* 0x000fe200078e000c */
[----:B------:R-:W-:Y:S01]  /*0ca0*/  MOV R12, R15 ;  /* 0x0000000f000c7202 */ /* 0x000fe20000000f00 */
[----:B------:R-:W-:-:S07]  /*0cb0*/  IMAD.MOV.U32 R6, RZ, RZ, R7 ;  /* 0x000000ffff067224 */ /* 0x000fce00078e0007 */
.L_x_11256:
[----:B------:R-:W-:Y:S05]  /*0cc0*/  BSYNC.RECONVERGENT B0 ;  /* 0x0000000000007941 */ /* 0x000fea0003800200 */
.L_x_11254:
        /* <DEDUP_REMOVED lines=9> */
.L_x_11258:
[----:B------:R-:W-:Y:S01]  /*0d60*/  IMAD.MOV.U32 R7, RZ, RZ, R9 ;  /* 0x000000ffff077224 */ /* 0x000fe200078e0009 */
[----:B------:R-:W-:Y:S01]  /*0d70*/  MOV R9, R6 ;  /* 0x0000000600097202 */ /* 0x000fe20000000f00 */
[----:B------:R-:W-:Y:S02]  /*0d80*/  IMAD.MOV.U32 R15, RZ, RZ, R13 ;  /* 0x000000ffff0f7224 */ /* 0x000fe400078e000d */
[----:B------:R-:W-:-:S07]  /*0d90*/  IMAD.MOV.U32 R13, RZ, RZ, R12 ;  /* 0x000000ffff0d7224 */ /* 0x000fce00078e000c */
.L_x_11259:
[----:B------:R-:W-:Y:S05]  /*0da0*/  BSYNC.RECONVERGENT B0 ;  /* 0x0000000000007941 */ /* 0x000fea0003800200 */
.L_x_11257:
        /* <DEDUP_REMOVED lines=9> */
.L_x_11261:
[----:B------:R-:W-:Y:S01]  /*0e40*/  IMAD.MOV.U32 R6, RZ, RZ, R57 ;  /* 0x000000ffff067224 */ /* 0x000fe200078e0039 */
[----:B------:R-:W-:Y:S01]  /*0e50*/  MOV R12, R56 ;  /* 0x00000038000c7202 */ /* 0x000fe20000000f00 */
[----:B------:R-:W-:Y:S02]  /*0e60*/  IMAD.MOV.U32 R57, RZ, RZ, R9 ;  /* 0x000000ffff397224 */ /* 0x000fe400078e0009 */
[----:B------:R-:W-:-:S07]  /*0e70*/  IMAD.MOV.U32 R56, RZ, RZ, R13 ;  /* 0x000000ffff387224 */ /* 0x000fce00078e000d */
.L_x_11262:
[----:B------:R-:W-:Y:S05]  /*0e80*/  BSYNC.RECONVERGENT B0 ;  /* 0x0000000000007941 */ /* 0x000fea0003800200 */
.L_x_11260:
        /* <DEDUP_REMOVED lines=11> */
.L_x_11264:
[----:B------:R-:W-:Y:S01]  /*0f40*/  MOV R16, R8 ;  /* 0x0000000800107202 */ /* 0x000fe20000000f00 */
[----:B------:R-:W-:Y:S02]  /*0f50*/  IMAD.MOV.U32 R18, RZ, RZ, R10 ;  /* 0x000000ffff127224 */ /* 0x000fe400078e000a */
[----:B------:R-:W-:Y:S02]  /*0f60*/  IMAD.MOV.U32 R8, RZ, RZ, R9 ;  /* 0x000000ffff087224 */ /* 0x000fe400078e0009 */
[----:B-----5:R-:W-:-:S07]  /*0f70*/  IMAD.MOV.U32 R10, RZ, RZ, R13 ;  /* 0x000000ffff0a7224 */ /* 0x020fce00078e000d */
.L_x_11265:
[----:B------:R-:W-:Y:S05]  /*0f80*/  BSYNC.RECONVERGENT B0 ;  /* 0x0000000000007941 */ /* 0x000fea0003800200 */
.L_x_11263:
        /* <DEDUP_REMOVED lines=9> */
.L_x_11267:
[----:B------:R-:W-:Y:S02]  /*1020*/  IMAD.MOV.U32 R9, RZ, RZ, R17 ;  /* 0x000000ffff097224 */ /* 0x000fe400078e0011 */
[----:B------:R-:W-:Y:S02]  /*1030*/  IMAD.MOV.U32 R13, RZ, RZ, R19 ;  /* 0x000000ffff0d7224 */ /* 0x000fe400078e0013 */
[----:B------:R-:W-:Y:S02]  /*1040*/  IMAD.MOV.U32 R17, RZ, RZ, R8 ;  /* 0x000000ffff117224 */ /* 0x000fe400078e0008 */
[----:B------:R-:W-:-:S07]  /*1050*/  IMAD.MOV.U32 R19, RZ, RZ, R10 ;  /* 0x000000ffff137224 */ /* 0x000fce00078e000a */
.L_x_11268:
[----:B------:R-:W-:Y:S05]  /*1060*/  BSYNC.RECONVERGENT B0 ;  /* 0x0000000000007941 */ /* 0x000fea0003800200 */
.L_x_11266:
        /* <DEDUP_REMOVED lines=9> */
.L_x_11270:
[----:B------:R-:W-:Y:S02]  /*1100*/  IMAD.MOV.U32 R8, RZ, RZ, R0 ;  /* 0x000000ffff087224 */ /* 0x000fe400078e0000 */
[----:B------:R-:W-:Y:S01]  /*1110*/  IMAD.MOV.U32 R10, RZ, RZ, R14 ;  /* 0x000000ffff0a7224 */ /* 0x000fe200078e000e */
[----:B------:R-:W-:Y:S01]  /*1120*/  MOV R14, R19 ;  /* 0x00000013000e7202 */ /* 0x000fe20000000f00 */
[----:B------:R-:W-:-:S07]  /*1130*/  IMAD.MOV.U32 R0, RZ, RZ, R17 ;  /* 0x000000ffff007224 */ /* 0x000fce00078e0011 */
.L_x_11271:
[----:B------:R-:W-:Y:S05]  /*1140*/  BSYNC.RECONVERGENT B0 ;  /* 0x0000000000007941 */ /* 0x000fea0003800200 */
.L_x_11269:
        /* <DEDUP_REMOVED lines=9> */
.L_x_11273:
[----:B------:R-:W-:Y:S01]  /*11e0*/  IMAD.MOV.U32 R17, RZ, RZ, R7 ;  /* 0x000000ffff117224 */ /* 0x000fe200078e0007 */
[----:B------:R-:W-:Y:S01]  /*11f0*/  MOV R7, R0 ;  /* 0x0000000000077202 */ /* 0x000fe20000000f00 */
[----:B------:R-:W-:Y:S02]  /*1200*/  IMAD.MOV.U32 R19, RZ, RZ, R15 ;  /* 0x000000ffff137224 */ /* 0x000fe400078e000f */
[----:B------:R-:W-:-:S07]  /*1210*/  IMAD.MOV.U32 R15, RZ, RZ, R14 ;  /* 0x000000ffff0f7224 */ /* 0x000fce00078e000e */
.L_x_11274:
[----:B------:R-:W-:Y:S05]  /*1220*/  BSYNC.RECONVERGENT B0 ;  /* 0x0000000000007941 */ /* 0x000fea0003800200 */
.L_x_11272:
        /* <DEDUP_REMOVED lines=9> */
.L_x_11276:
[----:B------:R-:W-:Y:S01]  /*12c0*/  IMAD.MOV.U32 R0, RZ, RZ, R6 ;  /* 0x000000ffff007224 */ /* 0x000fe200078e0006 */
[----:B------:R-:W-:Y:S01]  /*12d0*/  MOV R14, R12 ;  /* 0x0000000c000e7202 */ /* 0x000fe20000000f00 */
[----:B------:R-:W-:Y:S02]  /*12e0*/  IMAD.MOV.U32 R6, RZ, RZ, R7 ;  /* 0x000000ffff067224 */ /* 0x000fe400078e0007 */
[----:B------:R-:W-:-:S07]  /*12f0*/  IMAD.MOV.U32 R12, RZ, RZ, R15 ;  /* 0x000000ffff0c7224 */ /* 0x000fce00078e000f */
.L_x_11277:
[----:B------:R-:W-:Y:S05]  /*1300*/  BSYNC.RECONVERGENT B0 ;  /* 0x0000000000007941 */ /* 0x000fea0003800200 */
.L_x_11275:
        /* <DEDUP_REMOVED lines=9> */
.L_x_11279:
[----:B------:R-:W-:Y:S01]  /*13a0*/  MOV R7, R57 ;  /* 0x0000003900077202 */ /* 0x000fe20000000f00 */
[----:B------:R-:W-:Y:S02]  /*13b0*/  IMAD.MOV.U32 R15, RZ, RZ, R56 ;  /* 0x000000ffff0f7224 */ /* 0x000fe400078e0038 */
[----:B------:R-:W-:Y:S02]  /*13c0*/  IMAD.MOV.U32 R57, RZ, RZ, R6 ;  /* 0x000000ffff397224 */ /* 0x000fe400078e0006 */
[----:B------:R-:W-:-:S07]  /*13d0*/  IMAD.MOV.U32 R56, RZ, RZ, R12 ;  /* 0x000000ffff387224 */ /* 0x000fce00078e000c */
.L_x_11280:
[----:B------:R-:W-:Y:S05]  /*13e0*/  BSYNC.RECONVERGENT B0 ;  /* 0x0000000000007941 */ /* 0x000fea0003800200 */
.L_x_11278:
        /* <DEDUP_REMOVED lines=11> */
.L_x_11282:
[----:B------:R-:W-:Y:S02]  /*14a0*/  IMAD.MOV.U32 R55, RZ, RZ, R16 ;  /* 0x000000ffff377224 */ /* 0x000fe400078e0010 */
[----:B------:R-:W-:Y:S02]  /*14b0*/  IMAD.MOV.U32 R54, RZ, RZ, R18 ;  /* 0x000000ffff367224 */ /* 0x000fe400078e0012 */
[----:B------:R-:W-:Y:S02]  /*14c0*/  IMAD.MOV.U32 R16, RZ, RZ, R3 ;  /* 0x000000ffff107224 */ /* 0x000fe400078e0003 */
[----:B-----5:R-:W-:-:S07]  /*14d0*/  IMAD.MOV.U32 R18, RZ, RZ, R5 ;  /* 0x000000ffff127224 */ /* 0x020fce00078e0005 */
.L_x_11283:
[----:B------:R-:W-:Y:S05]  /*14e0*/  BSYNC.RECONVERGENT B0 ;  /* 0x0000000000007941 */ /* 0x000fea0003800200 */
.L_x_11281:
        /* <DEDUP_REMOVED lines=9> */
.L_x_11285:
[----:B------:R-:W-:Y:S02]  /*1580*/  IMAD.MOV.U32 R53, RZ, RZ, R9 ;  /* 0x000000ffff357224 */ /* 0x000fe400078e0009 */
[----:B------:R-:W-:Y:S01]  /*1590*/  IMAD.MOV.U32 R52, RZ, RZ, R13 ;  /* 0x000000ffff347224 */ /* 0x000fe200078e000d */
[----:B------:R-:W-:Y:S01]  /*15a0*/  MOV R13, R18 ;  /* 0x00000012000d7202 */ /* 0x000fe20000000f00 */
[----:B------:R-:W-:-:S07]  /*15b0*/  IMAD.MOV.U32 R9, RZ, RZ, R16 ;  /* 0x000000ffff097224 */ /* 0x000fce00078e0010 */
.L_x_11286:
[----:B------:R-:W-:Y:S05]  /*15c0*/  BSYNC.RECONVERGENT B0 ;  /* 0x0000000000007941 */ /* 0x000fea0003800200 */
.L_x_11284:
        /* <DEDUP_REMOVED lines=9> */
.L_x_11288:
[----:B------:R-:W-:Y:S01]  /*1660*/  IMAD.MOV.U32 R51, RZ, RZ, R8 ;  /* 0x000000ffff337224 */ /* 0x000fe200078e0008 */
[----:B------:R-:W-:Y:S01]  /*1670*/  MOV R8, R9 ;  /* 0x0000000900087202 */ /* 0x000fe20000000f00 */
[----:B------:R-:W-:Y:S02]  /*1680*/  IMAD.MOV.U32 R50, RZ, RZ, R10 ;  /* 0x000000ffff327224 */ /* 0x000fe400078e000a */
[----:B------:R-:W-:-:S07]  /*1690*/  IMAD.MOV.U32 R10, RZ, RZ, R13 ;  /* 0x000000ffff0a7224 */ /* 0x000fce00078e000d */
.L_x_11289:
[----:B------:R-:W-:Y:S05]  /*16a0*/  BSYNC.RECONVERGENT B0 ;  /* 0x0000000000007941 */ /* 0x000fea0003800200 */
.L_x_11287:
        /* <DEDUP_REMOVED lines=9> */
.L_x_11291:
[----:B------:R-:W-:Y:S01]  /*1740*/  IMAD.MOV.U32 R49, RZ, RZ, R17 ;  /* 0x000000ffff317224 */ /* 0x000fe200078e0011 */
[----:B------:R-:W-:Y:S01]  /*1750*/  MOV R48, R19 ;  /* 0x0000001300307202 */ /* 0x000fe20000000f00 */
[----:B------:R-:W-:Y:S02]  /*1760*/  IMAD.MOV.U32 R17, RZ, RZ, R8 ;  /* 0x000000ffff117224 */ /* 0x000fe400078e0008 */
[----:B------:R-:W-:-:S07]  /*1770*/  IMAD.MOV.U32 R19, RZ, RZ, R10 ;  /* 0x000000ffff137224 */ /* 0x000fce00078e000a */
.L_x_11292:
[----:B------:R-:W-:Y:S05]  /*1780*/  BSYNC.RECONVERGENT B0 ;  /* 0x0000000000007941 */ /* 0x000fea0003800200 */
.L_x_11290:
        /* <DEDUP_REMOVED lines=9> */
.L_x_11294:
[----:B------:R-:W-:Y:S01]  /*1820*/  MOV R47, R0 ;  /* 0x00000000002f7202 */ /* 0x000fe20000000f00 */
[----:B------:R-:W-:Y:S02]  /*1830*/  IMAD.MOV.U32 R46, RZ, RZ, R14 ;  /* 0x000000ffff2e7224 */ /* 0x000fe400078e000e */
[----:B------:R-:W-:Y:S02]  /*1840*/  IMAD.MOV.U32 R0, RZ, RZ, R17 ;  /* 0x000000ffff007224 */ /* 0x000fe400078e0011 */
[----:B------:R-:W-:-:S07]  /*1850*/  IMAD.MOV.U32 R14, RZ, RZ, R19 ;  /* 0x000000ffff0e7224 */ /* 0x000fce00078e0013 */
.L_x_11295:
[----:B------:R-:W-:Y:S05]  /*1860*/  BSYNC.RECONVERGENT B0 ;  /* 0x0000000000007941 */ /* 0x000fea0003800200 */
.L_x_11293:
        /* <DEDUP_REMOVED lines=9> */
.L_x_11297:
[----:B------:R-:W-:Y:S02]  /*1900*/  IMAD.MOV.U32 R45, RZ, RZ, R7 ;  /* 0x000000ffff2d7224 */ /* 0x000fe400078e0007 */
[----:B------:R-:W-:Y:S02]  /*1910*/  IMAD.MOV.U32 R44, RZ, RZ, R15 ;  /* 0x000000ffff2c7224 */ /* 0x000fe400078e000f */
[----:B------:R-:W-:Y:S02]  /*1920*/  IMAD.MOV.U32 R7, RZ, RZ, R0 ;  /* 0x000000ffff077224 */ /* 0x000fe400078e0000 */
[----:B------:R-:W-:-:S07]  /*1930*/  IMAD.MOV.U32 R15, RZ, RZ, R14 ;  /* 0x000000ffff0f7224 */ /* 0x000fce00078e000e */
.L_x_11298:
[----:B------:R-:W-:Y:S05]  /*1940*/  BSYNC.RECONVERGENT B0 ;  /* 0x0000000000007941 */ /* 0x000fea0003800200 */
.L_x_11296:
        /* <DEDUP_REMOVED lines=9> */
.L_x_11300:
[----:B------:R-:W-:Y:S02]  /*19e0*/  IMAD.MOV.U32 R43, RZ, RZ, R57 ;  /* 0x000000ffff2b7224 */ /* 0x000fe400078e0039 */
[----:B------:R-:W-:Y:S01]  /*19f0*/  IMAD.MOV.U32 R42, RZ, RZ, R56 ;  /* 0x000000ffff2a7224 */ /* 0x000fe200078e0038 */
[----:B------:R-:W-:Y:S01]  /*1a00*/  MOV R56, R15 ;  /* 0x0000000f00387202 */ /* 0x000fe20000000f00 */
[----:B------:R-:W-:-:S07]  /*1a10*/  IMAD.MOV.U32 R57, RZ, RZ, R7 ;  /* 0x000000ffff397224 */ /* 0x000fce00078e0007 */
.L_x_11301:
[----:B------:R-:W-:Y:S05]  /*1a20*/  BSYNC.RECONVERGENT B0 ;  /* 0x0000000000007941 */ /* 0x000fea0003800200 */
.L_x_11299:
[----:B------:R-:W0:Y:S01]  /*1a30*/  S2R R34, SR_LANEID ;  /* 0x0000000000227919 */ /* 0x000e220000000000 */
[----:B------:R-:W-:Y:S01]  /*1a40*/  IMAD.MOV.U32 R20, RZ, RZ, -0x1 ;  /* 0xffffffffff147424 */ /* 0x000fe200078e00ff */
[----:B------:R-:W-:Y:S01]  /*1a50*/  BSSY.RECONVERGENT B0, `(.L_x_11302) ;  /* 0x0000148000007945 */ /* 0x000fe20003800200 */
[----:B------:R-:W-:Y:S01]  /*1a60*/  IMAD.MOV.U32 R21, RZ, RZ, -0x1 ;  /* 0xffffffffff157424 */ /* 0x000fe200078e00ff */
[----:B------:R-:W-:Y:S01]  /*1a70*/  SHFL.DOWN PT, R12, R57, 0x1, 0x1f ;  /* 0x08201f00390c7f89 */ /* 0x000fe200000e0000 */
[----:B------:R-:W-:Y:S01]  /*1a80*/  IMAD.MOV.U32 R22, RZ, RZ, -0x800001 ;  /* 0xff7fffffff167424 */ /* 0x000fe200078e00ff */
[----:B------:R-:W-:Y:S01]  /*1a90*/  MOV R0, 0xffffffff ;  /* 0xffffffff00007802 */ /* 0x000fe20000000f00 */
[----:B------:R-:W-:Y:S01]  /*1aa0*/  IMAD.MOV.U32 R23, RZ, RZ, -0x800001 ;  /* 0xff7fffffff177424 */ /* 0x000fe200078e00ff */
[----:B------:R-:W1:Y:S01]  /*1ab0*/  SHFL.DOWN PT, R13, R43, 0x1, 0x1f ;  /* 0x08201f002b0d7f89 */ /* 0x000e6200000e0000 */
[----:B------:R-:W-:Y:S01]  /*1ac0*/  IMAD.MOV.U32 R10, RZ, RZ, -0x800001 ;  /* 0xff7fffffff0a7424 */ /* 0x000fe200078e00ff */
[----:B------:R-:W-:Y:S01]  /*1ad0*/  MOV R35, 0xffffffff ;  /* 0xffffffff00237802 */ /* 0x000fe20000000f00 */
[----:B------:R-:W-:Y:S01]  /*1ae0*/  IMAD.MOV.U32 R36, RZ, RZ, -0x1 ;  /* 0xffffffffff247424 */ /* 0x000fe200078e00ff */
[----:B------:R-:W-:Y:S01]  /*1af0*/  SHFL.DOWN PT, R14, R45, 0x1, 0x1f ;  /* 0x08201f002d0e7f89 */ /* 0x000fe200000e0000 */
[----:B------:R-:W-:Y:S01]  /*1b00*/  IMAD.MOV.U32 R37, RZ, RZ, -0x1 ;  /* 0xffffffffff257424 */ /* 0x000fe200078e00ff */
[----:B------:R-:W-:Y:S01]  /*1b10*/  MOV R40, 0xffffffff ;  /* 0xffffffff00287802 */ /* 0x000fe20000000f00 */
[----:B------:R-:W-:Y:S01]  /*1b20*/  IMAD.MOV.U32 R38, RZ, RZ, -0x1 ;  /* 0xffffffffff267424 */ /* 0x000fe200078e00ff */
[----:B------:R-:W2:Y:S01]  /*1b30*/  SHFL.DOWN PT, R15, R47, 0x1, 0x1f ;  /* 0x08201f002f0f7f89 */ /* 0x000ea200000e0000 */
[----:B------:R-:W-:-:S02]  /*1b40*/  IMAD.MOV.U32 R39, RZ, RZ, -0x1 ;  /* 0xffffffffff277424 */ /* 0x000fc400078e00ff */
[----:B------:R-:W-:Y:S01]  /*1b50*/  IMAD.MOV.U32 R41, RZ, RZ, -0x1 ;  /* 0xffffffffff297424 */ /* 0x000fe200078e00ff */
[----:B------:R-:W-:Y:S04]  /*1b60*/  SHFL.DOWN PT, R16, R49, 0x1, 0x1f ;  /* 0x08201f0031107f89 */ /* 0x000fe800000e0000 */
[----:B------:R-:W3:Y:S04]  /*1b70*/  SHFL.DOWN PT, R17, R51, 0x1, 0x1f ;  /* 0x08201f0033117f89 */ /* 0x000ee800000e0000 */
[----:B------:R-:W-:Y:S04]  /*1b80*/  SHFL.DOWN PT, R18, R53, 0x1, 0x1f ;  /* 0x08201f0035127f89 */ /* 0x000fe800000e0000 */
[----:B------:R-:W4:Y:S01]  /*1b90*/  SHFL.DOWN PT, R19, R55, 0x1, 0x1f ;  /* 0x08201f0037137f89 */ /* 0x000f2200000e0000 */
[----:B0-----:R-:W-:-:S03]  /*1ba0*/  ISETP.GT.AND P0, PT, R34, 0x1e, PT ;  /* 0x0000001e2200780c */ /* 0x001fc60003f04270 */
[----:B------:R-:W-:Y:S04]  /*1bb0*/  SHFL.DOWN PT, R2, R56, 0x1, 0x1f ;  /* 0x08201f0038027f89 */ /* 0x000fe800000e0000 */
[----:B------:R-:W0:Y:S04]  /*1bc0*/  SHFL.DOWN PT, R3, R42, 0x1, 0x1f ;  /* 0x08201f002a037f89 */ /* 0x000e2800000e0000 */
[----:B------:R-:W-:Y:S04]  /*1bd0*/  SHFL.DOWN PT, R4, R44, 0x1, 0x1f ;  /* 0x08201f002c047f89 */ /* 0x000fe800000e0000 */
[----:B------:R-:W5:Y:S04]  /*1be0*/  SHFL.DOWN PT, R5, R46, 0x1, 0x1f ;  /* 0x08201f002e057f89 */ /* 0x000f6800000e0000 */
[----:B------:R-:W-:Y:S04]  /*1bf0*/  SHFL.DOWN PT, R6, R48, 0x1, 0x1f ;  /* 0x08201f0030067f89 */ /* 0x000fe800000e0000 */
[----:B------:R-:W5:Y:S04]  /*1c00*/  SHFL.DOWN PT, R7, R50, 0x1, 0x1f ;  /* 0x08201f0032077f89 */ /* 0x000f6800000e0000 */
[----:B------:R-:W-:Y:S04]  /*1c10*/  SHFL.DOWN PT, R8, R52, 0x1, 0x1f ;  /* 0x08201f0034087f89 */ /* 0x000fe800000e0000 */
[----:B------:R-:W5:Y:S04]  /*1c20*/  SHFL.DOWN PT, R9, R54, 0x1, 0x1f ;  /* 0x08201f0036097f89 */ /* 0x000f6800000e0000 */
[----:B------:R-:W-:Y:S04]  /*1c30*/  STL.64 [R1+0x20], R20 ;  /* 0x0000201401007387 */ /* 0x000fe80000100a00 */
[----:B------:R-:W-:Y:S04]  /*1c40*/  STL.64 [R1+0x28], R20 ;  /* 0x0000281401007387 */ /* 0x000fe80000100a00 */
[----:B------:R-:W-:Y:S04]  /*1c50*/  STL.64 [R1+0x30], R20 ;  /* 0x0000301401007387 */ /* 0x000fe80000100a00 */
[----:B------:R-:W-:Y:S04]  /*1c60*/  STL.64 [R1+0x38], R20 ;  /* 0x0000381401007387 */ /* 0x000fe80000100a00 */
[----:B-1----:R-:W-:Y:S04]  /*1c70*/  STL.64 [R1+0x40], R12 ;  /* 0x0000400c01007387 */ /* 0x002fe80000100a00 */
[----:B--2---:R-:W-:Y:S04]  /*1c80*/  STL.64 [R1+0x48], R14 ;  /* 0x0000480e01007387 */ /* 0x004fe80000100a00 */
[----:B---3--:R-:W-:Y:S04]  /*1c90*/  STL.64 [R1+0x50], R16 ;  /* 0x0000501001007387 */ /* 0x008fe80000100a00 */
[----:B----4-:R-:W-:Y:S04]  /*1ca0*/  STL.64 [R1+0x58], R18 ;  /* 0x0000581201007387 */ /* 0x010fe80000100a00 */
[----:B------:R-:W-:Y:S04]  /*1cb0*/  STL.64 [R1+0x60], R22 ;  /* 0x0000601601007387 */ /* 0x000fe80000100a00 */
[----:B------:R-:W-:Y:S04]  /*1cc0*/  STL.64 [R1+0x68], R22 ;  /* 0x0000681601007387 */ /* 0x000fe80000100a00 */
[----:B------:R-:W-:Y:S04]  /*1cd0*/  STL.64 [R1+0x70], R22 ;  /* 0x0000701601007387 */ /* 0x000fe80000100a00 */
[----:B------:R-:W-:Y:S04]  /*1ce0*/  STL.64 [R1+0x78], R22 ;  /* 0x0000781601007387 */ /* 0x000fe80000100a00 */
[----:B0-----:R0:W-:Y:S04]  /*1cf0*/  STL.64 [R1], R2 ;  /* 0x0000000201007387 */ /* 0x0011e80000100a00 */
[----:B-----5:R1:W-:Y:S04]  /*1d00*/  STL.64 [R1+0x8], R4 ;  /* 0x0000080401007387 */ /* 0x0203e80000100a00 */
[----:B------:R2:W-:Y:S04]  /*1d10*/  STL.64 [R1+0x10], R6 ;  /* 0x0000100601007387 */ /* 0x0005e80000100a00 */
[----:B------:R3:W-:Y:S01]  /*1d20*/  STL.64 [R1+0x18], R8 ;  /* 0x0000180801007387 */ /* 0x0007e20000100a00 */
[----:B0-----:R-:W-:-:S02]  /*1d30*/  VIADD R2, R1, 0x40 ;  /* 0x0000004001027836 */ /* 0x001fc40000000000 */
[----:B------:R-:W-:Y:S02]  /*1d40*/  IMAD.MOV.U32 R3, RZ, RZ, -0x800001 ;  /* 0xff7fffffff037424 */ /* 0x000fe400078e00ff */
[----:B-1----:R-:W-:Y:S02]  /*1d50*/  IMAD.MOV.U32 R4, RZ, RZ, -0x800001 ;  /* 0xff7fffffff047424 */ /* 0x002fe400078e00ff */
[----:B------:R-:W-:Y:S01]  /*1d60*/  IMAD.MOV.U32 R5, RZ, RZ, -0x800001 ;  /* 0xff7fffffff057424 */ /* 0x000fe200078e00ff */
[----:B--2---:R-:W-:Y:S01]  /*1d70*/  MOV R6, 0xff7fffff ;  /* 0xff7fffff00067802 */ /* 0x004fe20000000f00 */
[----:B------:R-:W-:Y:S02]  /*1d80*/  IMAD.MOV.U32 R7, RZ, RZ, -0x800001 ;  /* 0xff7fffffff077424 */ /* 0x000fe400078e00ff */
[----:B---3--:R-:W-:Y:S02]  /*1d90*/  IMAD.MOV.U32 R8, RZ, RZ, -0x800001 ;  /* 0xff7fffffff087424 */ /* 0x008fe400078e00ff */
[----:B------:R-:W-:Y:S01]  /*1da0*/  IMAD.MOV.U32 R9, RZ, RZ, -0x800001 ;  /* 0xff7fffffff097424 */ /* 0x000fe200078e00ff */
[----:B------:R-:W-:Y:S06]  /*1db0*/  @P0 BRA `(.L_x_11303) ;  /* 0x0000001000440947 */ /* 0x000fec0003800000 */
[----:B------:R-:W-:Y:S01]  /*1dc0*/  IMAD.MOV.U32 R15, RZ, RZ, R56 ;  /* 0x000000ffff0f7224 */ /* 0x000fe200078e0038 */
[----:B------:R-:W-:Y:S01]  /*1dd0*/  MOV R10, 0xff7fffff ;  /* 0xff7fffff000a7802 */ /* 0x000fe20000000f00 */
[----:B------:R-:W-:Y:S01]  /*1de0*/  IMAD.MOV.U32 R14, RZ, RZ, R57 ;  /* 0x000000ffff0e7224 */ /* 0x000fe200078e0039 */
[----:B------:R-:W-:Y:S01]  /*1df0*/  MOV R38, 0xffffffff ;  /* 0xffffffff00267802 */ /* 0x000fe20000000f00 */
[----:B------:R-:W-:Y:S01]  /*1e00*/  IMAD.MOV.U32 R13, RZ, RZ, RZ ;  /* 0x000000ffff0d7224 */ /* 0x000fe200078e00ff */
[----:B------:R-:W-:Y:S01]  /*1e10*/  MOV R9, 0xff7fffff ;  /* 0xff7fffff00097802 */ /* 0x000fe20000000f00 */
[----:B------:R-:W-:Y:S01]  /*1e20*/  IMAD.MOV.U32 R41, RZ, RZ, -0x1 ;  /* 0xffffffffff297424 */ /* 0x000fe200078e00ff */
[----:B------:R-:W-:Y:S01]  /*1e30*/  MOV R4, 0xff7fffff ;  /* 0xff7fffff00047802 */ /* 0x000fe20000000f00 */
[----:B------:R-:W-:Y:S02]  /*1e40*/  IMAD.MOV.U32 R12, RZ, RZ, R2 ;  /* 0x000000ffff0c7224 */ /* 0x000fe400078e0002 */
        /* <DEDUP_REMOVED lines=10> */
[----:B------:R-:W-:-:S07]  /*1ef0*/  IMAD.MOV.U32 R3, RZ, RZ, -0x800001 ;  /* 0xff7fffffff037424 */ /* 0x000fce00078e00ff */
.L_x_11349:
        /* <DEDUP_REMOVED lines=20> */
.L_x_11305:
[----:B------:R-:W-:Y:S01]  /*2040*/  IMAD.MOV.U32 R17, RZ, RZ, R0 ;  /* 0x000000ffff117224 */ /* 0x000fe200078e0000 */
[----:B------:R-:W-:Y:S01]  /*2050*/  MOV R16, R3 ;  /* 0x0000000300107202 */ /* 0x000fe20000000f00 */
[----:B------:R-:W-:Y:S02]  /*2060*/  IMAD.MOV.U32 R0, RZ, RZ, R35 ;  /* 0x000000ffff007224 */ /* 0x000fe400078e0023 */
[----:B------:R-:W-:-:S07]  /*2070*/  IMAD.MOV.U32 R3, RZ, RZ, R4 ;  /* 0x000000ffff037224 */ /* 0x000fce00078e0004 */
.L_x_11306:
[----:B------:R-:W-:Y:S05]  /*2080*/  BSYNC.RECONVERGENT B1 ;  /* 0x0000000000017941 */ /* 0x000fea0003800200 */
.L_x_11304:
        /* <DEDUP_REMOVED lines=11> */
.L_x_11308:
[----:B------:R-:W-:Y:S01]  /*2140*/  IMAD.MOV.U32 R18, RZ, RZ, R17 ;  /* 0x000000ffff127224 */ /* 0x000fe200078e0011 */
[----:B------:R-:W-:Y:S01]  /*2150*/  MOV R35, R36 ;  /* 0x0000002400237202 */ /* 0x000fe20000000f00 */
[----:B------:R-:W-:Y:S02]  /*2160*/  IMAD.MOV.U32 R19, RZ, RZ, R16 ;  /* 0x000000ffff137224 */ /* 0x000fe400078e0010 */
[----:B------:R-:W-:-:S07]  /*2170*/  IMAD.MOV.U32 R4, RZ, RZ, R5 ;  /* 0x000000ffff047224 */ /* 0x000fce00078e0005 */
.L_x_11309:
[----:B------:R-:W-:Y:S05]  /*2180*/  BSYNC.RECONVERGENT B1 ;  /* 0x0000000000017941 */ /* 0x000fea0003800200 */
.L_x_11307:
        /* <DEDUP_REMOVED lines=11> */
.L_x_11311:
[----:B------:R-:W-:Y:S01]  /*2240*/  IMAD.MOV.U32 R17, RZ, RZ, R18 ;  /* 0x000000ffff117224 */ /* 0x000fe200078e0012 */
[----:B------:R-:W-:Y:S01]  /*2250*/  MOV R36, R37 ;  /* 0x0000002500247202 */ /* 0x000fe20000000f00 */
[----:B------:R-:W-:Y:S02]  /*2260*/  IMAD.MOV.U32 R16, RZ, RZ, R19 ;  /* 0x000000ffff107224 */ /* 0x000fe400078e0013 */
[----:B------:R-:W-:-:S07]  /*2270*/  IMAD.MOV.U32 R5, RZ, RZ, R6 ;  /* 0x000000ffff057224 */ /* 0x000fce00078e0006 */
.L_x_11312:
[----:B------:R-:W-:Y:S05]  /*2280*/  BSYNC.RECONVERGENT B1 ;  /* 0x0000000000017941 */ /* 0x000fea0003800200 */
.L_x_11310:
        /* <DEDUP_REMOVED lines=11> */
.L_x_11314:
[----:B------:R-:W-:Y:S01]  /*2340*/  IMAD.MOV.U32 R18, RZ, RZ, R17 ;  /* 0x000000ffff127224 */ /* 0x000fe200078e0011 */
[----:B------:R-:W-:Y:S01]  /*2350*/  MOV R37, R38 ;  /* 0x0000002600257202 */ /* 0x000fe20000000f00 */
[----:B------:R-:W-:Y:S02]  /*2360*/  IMAD.MOV.U32 R19, RZ, RZ, R16 ;  /* 0x000000ffff137224 */ /* 0x000fe400078e0010 */
[----:B------:R-:W-:-:S07]  /*2370*/  IMAD.MOV.U32 R6, RZ, RZ, R7 ;  /* 0x000000ffff067224 */ /* 0x000fce00078e0007 */
.L_x_11315:
[----:B------:R-:W-:Y:S05]  /*2380*/  BSYNC.RECONVERGENT B1 ;  /* 0x0000000000017941 */ /* 0x000fea0003800200 */
.L_x_11313:
        /* <DEDUP_REMOVED lines=11> */
.L_x_11317:
[----:B------:R-:W-:Y:S01]  /*2440*/  IMAD.MOV.U32 R17, RZ, RZ, R18 ;  /* 0x000000ffff117224 */ /* 0x000fe200078e0012 */
[----:B------:R-:W-:Y:S01]  /*2450*/  MOV R38, R39 ;  /* 0x0000002700267202 */ /* 0x000fe20000000f00 */
[----:B------:R-:W-:Y:S02]  /*2460*/  IMAD.MOV.U32 R16, RZ, RZ, R19 ;  /* 0x000000ffff107224 */ /* 0x000fe400078e0013 */
[----:B------:R-:W-:-:S07]  /*2470*/  IMAD.MOV.U32 R7, RZ, RZ, R8 ;  /* 0x000000ffff077224 */ /* 0x000fce00078e0008 */
.L_x_11318:
[----:B------:R-:W-:Y:S05]  /*2480*/  BSYNC.RECONVERGENT B1 ;  /* 0x0000000000017941 */ /* 0x000fea0003800200 */
.L_x_11316:
        /* <DEDUP_REMOVED lines=11> */
.L_x_11320:
[----:B------:R-:W-:Y:S01]  /*2540*/  IMAD.MOV.U32 R18, RZ, RZ, R17 ;  /* 0x000000ffff127224 */ /* 0x000fe200078e0011 */
[----:B------:R-:W-:Y:S01]  /*2550*/  MOV R39, R40 ;  /* 0x0000002800277202 */ /* 0x000fe20000000f00 */
[----:B------:R-:W-:Y:S02]  /*2560*/  IMAD.MOV.U32 R19, RZ, RZ, R16 ;  /* 0x000000ffff137224 */ /* 0x000fe400078e0010 */
[----:B------:R-:W-:-:S07]  /*2570*/  IMAD.MOV.U32 R8, RZ, RZ, R9 ;  /* 0x000000ffff087224 */ /* 0x000fce00078e0009 */
.L_x_11321:
[----:B------:R-:W-:Y:S05]  /*2580*/  BSYNC.RECONVERGENT B1 ;  /* 0x0000000000017941 */ /* 0x000fea0003800200 */
.L_x_11319:
        /* <DEDUP_REMOVED lines=11> */
.L_x_11323:
[----:B------:R-:W-:Y:S01]  /*2640*/  IMAD.MOV.U32 R17, RZ, RZ, R18 ;  /* 0x000000ffff117224 */ /* 0x000fe200078e0012 */
[----:B------:R-:W-:Y:S01]  /*2650*/  MOV R40, R41 ;  /* 0x0000002900287202 */ /* 0x000fe20000000f00 */
[----:B------:R-:W-:Y:S02]  /*2660*/  IMAD.MOV.U32 R16, RZ, RZ, R19 ;  /* 0x000000ffff107224 */ /* 0x000fe400078e0013 */
[----:B------:R-:W-:-:S07]  /*2670*/  IMAD.MOV.U32 R9, RZ, RZ, R10 ;  /* 0x000000ffff097224 */ /* 0x000fce00078e000a */
.L_x_11324:
[----:B------:R-:W-:Y:S05]  /*2680*/  BSYNC.RECONVERGENT B1 ;  /* 0x0000000000017941 */ /* 0x000fea0003800200 */
.L_x_11322:
        /* <DEDUP_REMOVED lines=11> */
.L_x_11326:
[----:B------:R-:W-:Y:S01]  /*2740*/  IMAD.MOV.U32 R19, RZ, RZ, R17 ;  /* 0x000000ffff137224 */ /* 0x000fe200078e0011 */
[----:B------:R-:W-:Y:S01]  /*2750*/  MOV R41, R54 ;  /* 0x0000003600297202 */ /* 0x000fe20000000f00 */
[----:B------:R-:W-:Y:S02]  /*2760*/  IMAD.MOV.U32 R18, RZ, RZ, R16 ;  /* 0x000000ffff127224 */ /* 0x000fe400078e0010 */
[----:B------:R-:W-:-:S07]  /*2770*/  IMAD.MOV.U32 R10, RZ, RZ, R55 ;  /* 0x000000ffff0a7224 */ /* 0x000fce00078e0037 */
.L_x_11327:
[----:B------:R-:W-:Y:S05]  /*2780*/  BSYNC.RECONVERGENT B1 ;  /* 0x0000000000017941 */ /* 0x000fea0003800200 */
.L_x_11325:
        /* <DEDUP_REMOVED lines=11> */
.L_x_11329:
[----:B------:R-:W-:Y:S01]  /*2840*/  IMAD.MOV.U32 R17, RZ, RZ, R19 ;  /* 0x000000ffff117224 */ /* 0x000fe200078e0013 */
[----:B------:R-:W-:Y:S01]  /*2850*/  MOV R54, R52 ;  /* 0x0000003400367202 */ /* 0x000fe20000000f00 */
[----:B------:R-:W-:Y:S02]  /*2860*/  IMAD.MOV.U32 R16, RZ, RZ, R18 ;  /* 0x000000ffff107224 */ /* 0x000fe400078e0012 */
[----:B------:R-:W-:-:S07]  /*2870*/  IMAD.MOV.U32 R55, RZ, RZ, R53 ;  /* 0x000000ffff377224 */ /* 0x000fce00078e0035 */
.L_x_11330:
[----:B------:R-:W-:Y:S05]  /*2880*/  BSYNC.RECONVERGENT B1 ;  /* 0x0000000000017941 */ /* 0x000fea0003800200 */
.L_x_11328:
        /* <DEDUP_REMOVED lines=11> */
.L_x_11332:
[----:B------:R-:W-:Y:S01]  /*2940*/  IMAD.MOV.U32 R19, RZ, RZ, R17 ;  /* 0x000000ffff137224 */ /* 0x000fe200078e0011 */
[----:B------:R-:W-:Y:S01]  /*2950*/  MOV R52, R50 ;  /* 0x0000003200347202 */ /* 0x000fe20000000f00 */
[----:B------:R-:W-:Y:S02]  /*2960*/  IMAD.MOV.U32 R18, RZ, RZ, R16 ;  /* 0x000000ffff127224 */ /* 0x000fe400078e0010 */
[----:B------:R-:W-:-:S07]  /*2970*/  IMAD.MOV.U32 R53, RZ, RZ, R51 ;  /* 0x000000ffff357224 */ /* 0x000fce00078e0033 */
.L_x_11333:
[----:B------:R-:W-:Y:S05]  /*2980*/  BSYNC.RECONVERGENT B1 ;  /* 0x0000000000017941 */ /* 0x000fea0003800200 */
.L_x_11331:
        /* <DEDUP_REMOVED lines=11> */
.L_x_11335:
[----:B------:R-:W-:Y:S01]  /*2a40*/  IMAD.MOV.U32 R17, RZ, RZ, R19 ;  /* 0x000000ffff117224 */ /* 0x000fe200078e0013 */
[----:B------:R-:W-:Y:S01]  /*2a50*/  MOV R50, R48 ;  /* 0x0000003000327202 */ /* 0x000fe20000000f00 */
[----:B------:R-:W-:Y:S02]  /*2a60*/  IMAD.MOV.U32 R16, RZ, RZ, R18 ;  /* 0x000000ffff107224 */ /* 0x000fe400078e0012 */
[----:B------:R-:W-:-:S07]  /*2a70*/  IMAD.MOV.U32 R51, RZ, RZ, R49 ;  /* 0x000000ffff337224 */ /* 0x000fce00078e0031 */
.L_x_11336:
[----:B------:R-:W-:Y:S05]  /*2a80*/  BSYNC.RECONVERGENT B1 ;  /* 0x0000000000017941 */ /* 0x000fea0003800200 */
.L_x_11334:
        /* <DEDUP_REMOVED lines=11> */
.L_x_11338:
[----:B------:R-:W-:Y:S01]  /*2b40*/  IMAD.MOV.U32 R19, RZ, RZ, R17 ;  /* 0x000000ffff137224 */ /* 0x000fe200078e0011 */
[----:B------:R-:W-:Y:S01]  /*2b50*/  MOV R48, R46 ;  /* 0x0000002e00307202 */ /* 0x000fe20000000f00 */
[----:B------:R-:W-:Y:S02]  /*2b60*/  IMAD.MOV.U32 R18, RZ, RZ, R16 ;  /* 0x000000ffff127224 */ /* 0x000fe400078e0010 */
[----:B------:R-:W-:-:S07]  /*2b70*/  IMAD.MOV.U32 R49, RZ, RZ, R47 ;  /* 0x000000ffff317224 */ /* 0x000fce00078e002f */
.L_x_11339:
[----:B------:R-:W-:Y:S05]  /*2b80*/  BSYNC.RECONVERGENT B1 ;  /* 0x0000000000017941 */ /* 0x000fea0003800200 */
.L_x_11337:
        /* <DEDUP_REMOVED lines=11> */
.L_x_11341:
[----:B------:R-:W-:Y:S01]  /*2c40*/  IMAD.MOV.U32 R17, RZ, RZ, R19 ;  /* 0x000000ffff117224 */ /* 0x000fe200078e0013 */
[----:B------:R-:W-:Y:S01]  /*2c50*/  MOV R46, R44 ;  /* 0x0000002c002e7202 */ /* 0x000fe20000000f00 */
[----:B------:R-:W-:Y:S02]  /*2c60*/  IMAD.MOV.U32 R16, RZ, RZ, R18 ;  /* 0x000000ffff107224 */ /* 0x000fe400078e0012 */
[----:B------:R-:W-:-:S07]  /*2c70*/  IMAD.MOV.U32 R47, RZ, RZ, R45 ;  /* 0x000000ffff2f7224 */ /* 0x000fce00078e002d */
.L_x_11342:
[----:B------:R-:W-:Y:S05]  /*2c80*/  BSYNC.RECONVERGENT B1 ;  /* 0x0000000000017941 */ /* 0x000fea0003800200 */
.L_x_11340:
        /* <DEDUP_REMOVED lines=11> */
.L_x_11344:
[----:B------:R-:W-:Y:S01]  /*2d40*/  IMAD.MOV.U32 R18, RZ, RZ, R17 ;  /* 0x000000ffff127224 */ /* 0x000fe200078e0011 */
[----:B------:R-:W-:Y:S01]  /*2d50*/  MOV R44, R42 ;  /* 0x0000002a002c7202 */ /* 0x000fe20000000f00 */
[----:B------:R-:W-:Y:S02]  /*2d60*/  IMAD.MOV.U32 R19, RZ, RZ, R16 ;  /* 0x000000ffff137224 */ /* 0x000fe400078e0010 */
[----:B------:R-:W-:-:S07]  /*2d70*/  IMAD.MOV.U32 R45, RZ, RZ, R43 ;  /* 0x000000ffff2d7224 */ /* 0x000fce00078e002b */
.L_x_11345:
[----:B------:R-:W-:Y:S05]  /*2d80*/  BSYNC.RECONVERGENT B1 ;  /* 0x0000000000017941 */ /* 0x000fea0003800200 */
.L_x_11343:
        /* <DEDUP_REMOVED lines=11> */
.L_x_11347:
[----:B------:R-:W-:Y:S01]  /*2e40*/  IMAD.MOV.U32 R42, RZ, RZ, R15 ;  /* 0x000000ffff2a7224 */ /* 0x000fe200078e000f */
[----:B------:R-:W-:Y:S01]  /*2e50*/  MOV R43, R14 ;  /* 0x0000000e002b7202 */ /* 0x000fe20000000f00 */
[--C-:B------:R-:W-:Y:S01]  /*2e60*/  IMAD.MOV.U32 R56, RZ, RZ, R18.reuse ;  /* 0x000000ffff387224 */ /* 0x100fe200078e0012 */
[----:B------:R-:W-:Y:S01]  /*2e70*/  MOV R14, R19 ;  /* 0x00000013000e7202 */ /* 0x000fe20000000f00 */
[----:B------:R-:W-:Y:S02]  /*2e80*/  IMAD.MOV.U32 R57, RZ, RZ, R19 ;  /* 0x000000ffff397224 */ /* 0x000fe400078e0013 */
[----:B------:R-:W-:-:S07]  /*2e90*/  IMAD.MOV.U32 R15, RZ, RZ, R18 ;  /* 0x000000ffff0f7224 */ /* 0x000fce00078e0012 */
.L_x_11348:
[----:B------:R-:W-:Y:S05]  /*2ea0*/  BSYNC.RECONVERGENT B1 ;  /* 0x0000000000017941 */ /* 0x000fea0003800200 */
.L_x_11346:
[----:B------:R-:W-:Y:S01]  /*2eb0*/  VIADD R12, R12, 0x4 ;  /* 0x000000040c0c7836 */ /* 0x000fe20000000000 */
[----:B------:R-:W-:Y:S06]  /*2ec0*/  @P2 BRA `(.L_x_11349) ;  /* 0xfffffff0000c2947 */ /* 0x000fec000383ffff */
.L_x_11303:
[----:B------:R-:W-:Y:S05]  /*2ed0*/  BSYNC.RECONVERGENT B0 ;  /* 0x0000000000007941 */ /* 0x000fea0003800200 */
.L_x_11302:
[----:B------:R-:W-:Y:S01]  /*2ee0*/  SHFL.DOWN PT, R18, R56, 0x2, 0x1f ;  /* 0x08401f0038127f89 */ /* 0x000fe200000e0000 */
[----:B------:R-:W-:Y:S01]  /*2ef0*/  ISETP.GT.AND P0, PT, R34, 0x1d, PT ;  /* 0x0000001d2200780c */ /* 0x000fe20003f04270 */
[----:B------:R-:W-:Y:S02]  /*2f00*/  BSSY.RECONVERGENT B0, `(.L_x_11350) ;  /* 0x0000132000007945 */ /* 0x000fe40003800200 */
        /* <DEDUP_REMOVED lines=9> */
[----:B0-----:R-:W-:Y:S04]  /*2fa0*/  STL.64 [R1], R18 ;  /* 0x0000001201007387 */ /* 0x001fe80000100a00 */
[----:B-1----:R-:W-:Y:S04]  /*2fb0*/  STL.64 [R1+0x8], R20 ;  /* 0x0000081401007387 */ /* 0x002fe80000100a00 */
[----:B--2---:R-:W-:Y:S04]  /*2fc0*/  STL.64 [R1+0x10], R22 ;  /* 0x0000101601007387 */ /* 0x004fe80000100a00 */
[----:B---3--:R-:W-:Y:S04]  /*2fd0*/  STL.64 [R1+0x18], R24 ;  /* 0x0000181801007387 */ /* 0x008fe80000100a00 */
[----:B------:R-:W-:Y:S04]  /*2fe0*/  SHFL.DOWN PT, R12, R39, 0x2, 0x1f ;  /* 0x08401f00270c7f89 */ /* 0x000fe800000e0000 */
[----:B----4-:R-:W-:Y:S04]  /*2ff0*/  STL.64 [R1+0x20], R26 ;  /* 0x0000201a01007387 */ /* 0x010fe80000100a00 */
        /* <DEDUP_REMOVED lines=37> */
.L_x_11397:
        /* <DEDUP_REMOVED lines=20> */
.L_x_11353:
[----:B------:R-:W-:Y:S01]  /*3390*/  IMAD.MOV.U32 R17, RZ, RZ, R0 ;  /* 0x000000ffff117224 */ /* 0x000fe200078e0000 */
[----:B------:R-:W-:Y:S01]  /*33a0*/  MOV R16, R3 ;  /* 0x0000000300107202 */ /* 0x000fe20000000f00 */
[----:B------:R-:W-:Y:S02]  /*33b0*/  IMAD.MOV.U32 R0, RZ, RZ, R35 ;  /* 0x000000ffff007224 */ /* 0x000fe400078e0023 */
[----:B------:R-:W-:-:S07]  /*33c0*/  IMAD.MOV.U32 R3, RZ, RZ, R4 ;  /* 0x000000ffff037224 */ /* 0x000fce00078e0004 */
.L_x_11354:
[----:B------:R-:W-:Y:S05]  /*33d0*/  BSYNC.RECONVERGENT B1 ;  /* 0x0000000000017941 */ /* 0x000fea0003800200 */
.L_x_11352:
        /* <DEDUP_REMOVED lines=11> */
.L_x_11356:
[----:B------:R-:W-:Y:S01]  /*3490*/  IMAD.MOV.U32 R18, RZ, RZ, R17 ;  /* 0x000000ffff127224 */ /* 0x000fe200078e0011 */
[----:B------:R-:W-:Y:S01]  /*34a0*/  MOV R35, R36 ;  /* 0x0000002400237202 */ /* 0x000fe20000000f00 */
[----:B------:R-:W-:Y:S02]  /*34b0*/  IMAD.MOV.U32 R19, RZ, RZ, R16 ;  /* 0x000000ffff137224 */ /* 0x000fe400078e0010 */
[----:B------:R-:W-:-:S07]  /*34c0*/  IMAD.MOV.U32 R4, RZ, RZ, R5 ;  /* 0x000000ffff047224 */ /* 0x000fce00078e0005 */
.L_x_11357:
[----:B------:R-:W-:Y:S05]  /*34d0*/  BSYNC.RECONVERGENT B1 ;  /* 0x0000000000017941 */ /* 0x000fea0003800200 */
.L_x_11355:
        /* <DEDUP_REMOVED lines=11> */
.L_x_11359:
[----:B------:R-:W-:Y:S01]  /*3590*/  IMAD.MOV.U32 R17, RZ, RZ, R18 ;  /* 0x000000ffff117224 */ /* 0x000fe200078e0012 */
[----:B------:R-:W-:Y:S01]  /*35a0*/  MOV R36, R37 ;  /* 0x0000002500247202 */ /* 0x000fe20000000f00 */
[----:B------:R-:W-:Y:S02]  /*35b0*/  IMAD.MOV.U32 R16, RZ, RZ, R19 ;  /* 0x000000ffff107224 */ /* 0x000fe400078e0013 */
[----:B------:R-:W-:-:S07]  /*35c0*/  IMAD.MOV.U32 R5, RZ, RZ, R6 ;  /* 0x000000ffff057224 */ /* 0x000fce00078e0006 */
.L_x_11360:
[----:B------:R-:W-:Y:S05]  /*35d0*/  BSYNC.RECONVERGENT B1 ;  /* 0x0000000000017941 */ /* 0x000fea0003800200 */
.L_x_11358:
        /* <DEDUP_REMOVED lines=11> */
.L_x_11362:
[----:B------:R-:W-:Y:S01]  /*3690*/  IMAD.MOV.U32 R18, RZ, RZ, R17 ;  /* 0x000000ffff127224 */ /* 0x000fe200078e0011 */
[----:B------:R-:W-:Y:S01]  /*36a0*/  MOV R37, R38 ;  /* 0x0000002600257202 */ /* 0x000fe20000000f00 */
[----:B------:R-:W-:Y:S02]  /*36b0*/  IMAD.MOV.U32 R19, RZ, RZ, R16 ;  /* 0x000000ffff137224 */ /* 0x000fe400078e0010 */
[----:B------:R-:W-:-:S07]  /*36c0*/  IMAD.MOV.U32 R6, RZ, RZ, R7 ;  /* 0x000000ffff067224 */ /* 0x000fce00078e0007 */
.L_x_11363:
[----:B------:R-:W-:Y:S05]  /*36d0*/  BSYNC.RECONVERGENT B1 ;  /* 0x0000000000017941 */ /* 0x000fea0003800200 */
.L_x_11361:
        /* <DEDUP_REMOVED lines=11> */
.L_x_11365:
[----:B------:R-:W-:Y:S01]  /*3790*/  IMAD.MOV.U32 R17, RZ, RZ, R18 ;  /* 0x000000ffff117224 */ /* 0x000fe200078e0012 */
[----:B------:R-:W-:Y:S01]  /*37a0*/  MOV R38, R39 ;  /* 0x0000002700267202 */ /* 0x000fe20000000f00 */
[----:B------:R-:W-:Y:S02]  /*37b0*/  IMAD.MOV.U32 R16, RZ, RZ, R19 ;  /* 0x000000ffff107224 */ /* 0x000fe400078e0013 */
[----:B------:R-:W-:-:S07]  /*37c0*/  IMAD.MOV.U32 R7, RZ, RZ, R8 ;  /* 0x000000ffff077224 */ /* 0x000fce00078e0008 */
.L_x_11366:
[----:B------:R-:W-:Y:S05]  /*37d0*/  BSYNC.RECONVERGENT B1 ;  /* 0x0000000000017941 */ /* 0x000fea0003800200 */
.L_x_11364:
        /* <DEDUP_REMOVED lines=11> */
.L_x_11368:
[----:B------:R-:W-:Y:S01]  /*3890*/  IMAD.MOV.U32 R18, RZ, RZ, R17 ;  /* 0x000000ffff127224 */ /* 0x000fe200078e0011 */
[----:B------:R-:W-:Y:S01]  /*38a0*/  MOV R39, R40 ;  /* 0x0000002800277202 */ /* 0x000fe20000000f00 */
[----:B------:R-:W-:Y:S02]  /*38b0*/  IMAD.MOV.U32 R19, RZ, RZ, R16 ;  /* 0x000000ffff137224 */ /* 0x000fe400078e0010 */
[----:B------:R-:W-:-:S07]  /*38c0*/  IMAD.MOV.U32 R8, RZ, RZ, R9 ;  /* 0x000000ffff087224 */ /* 0x000fce00078e0009 */
.L_x_11369:
[----:B------:R-:W-:Y:S05]  /*38d0*/  BSYNC.RECONVERGENT B1 ;  /* 0x0000000000017941 */ /* 0x000fea0003800200 */
.L_x_11367:
        /* <DEDUP_REMOVED lines=11> */
.L_x_11371:
[----:B------:R-:W-:Y:S01]  /*3990*/  IMAD.MOV.U32 R17, RZ, RZ, R18 ;  /* 0x000000ffff117224 */ /* 0x000fe200078e0012 */
[----:B------:R-:W-:Y:S01]  /*39a0*/  MOV R40, R41 ;  /* 0x0000002900287202 */ /* 0x000fe20000000f00 */
[----:B------:R-:W-:Y:S02]  /*39b0*/  IMAD.MOV.U32 R16, RZ, RZ, R19 ;  /* 0x000000ffff107224 */ /* 0x000fe400078e0013 */
[----:B------:R-:W-:-:S07]  /*39c0*/  IMAD.MOV.U32 R9, RZ, RZ, R10 ;  /* 0x000000ffff097224 */ /* 0x000fce00078e000a */
.L_x_11372:
[----:B------:R-:W-:Y:S05]  /*39d0*/  BSYNC.RECONVERGENT B1 ;  /* 0x0000000000017941 */ /* 0x000fea0003800200 */
.L_x_11370:
        /* <DEDUP_REMOVED lines=11> */
.L_x_11374:
[----:B------:R-:W-:Y:S01]  /*3a90*/  IMAD.MOV.U32 R19, RZ, RZ, R17 ;  /* 0x000000ffff137224 */ /* 0x000fe200078e0011 */
[----:B------:R-:W-:Y:S01]  /*3aa0*/  MOV R41, R54 ;  /* 0x0000003600297202 */ /* 0x000fe20000000f00 */
[----:B------:R-:W-:Y:S02]  /*3ab0*/  IMAD.MOV.U32 R18, RZ, RZ, R16 ;  /* 0x000000ffff127224 */ /* 0x000fe400078e0010 */
[----:B------:R-:W-:-:S07]  /*3ac0*/  IMAD.MOV.U32 R10, RZ, RZ, R55 ;  /* 0x000000ffff0a7224 */ /* 0x000fce00078e0037 */
.L_x_11375:
[----:B------:R-:W-:Y:S05]  /*3ad0*/  BSYNC.RECONVERGENT B1 ;  /* 0x0000000000017941 */ /* 0x000fea0003800200 */
.L_x_11373:
        /* <DEDUP_REMOVED lines=11> */
.L_x_11377:
[----:B------:R-:W-:Y:S01]  /*3b90*/  IMAD.MOV.U32 R17, RZ, RZ, R19 ;  /* 0x000000ffff117224 */ /* 0x000fe200078e0013 */
[----:B------:R-:W-:Y:S01]  /*3ba0*/  MOV R54, R52 ;  /* 0x0000003400367202 */ /* 0x000fe20000000f00 */
[----:B------:R-:W-:Y:S02]  /*3bb0*/  IMAD.MOV.U32 R16, RZ, RZ, R18 ;  /* 0x000000ffff107224 */ /* 0x000fe400078e0012 */
[----:B------:R-:W-:-:S07]  /*3bc0*/  IMAD.MOV.U32 R55, RZ, RZ, R53 ;  /* 0x000000ffff377224 */ /* 0x000fce00078e0035 */
.L_x_11378:
[----:B------:R-:W-:Y:S05]  /*3bd0*/  BSYNC.RECONVERGENT B1 ;  /* 0x0000000000017941 */ /* 0x000fea0003800200 */
.L_x_11376:
        /* <DEDUP_REMOVED lines=11> */
.L_x_11380:
[----:B------:R-:W-:Y:S01]  /*3c90*/  IMAD.MOV.U32 R19, RZ, RZ, R17 ;  /* 0x000000ffff137224 */ /* 0x000fe200078e0011 */
[----:B------:R-:W-:Y:S01]  /*3ca0*/  MOV R52, R50 ;  /* 0x0000003200347202 */ /* 0x000fe20000000f00 */
[----:B------:R-:W-:Y:S02]  /*3cb0*/  IMAD.MOV.U32 R18, RZ, RZ, R16 ;  /* 0x000000ffff127224 */ /* 0x000fe400078e0010 */
[----:B------:R-:W-:-:S07]  /*3cc0*/  IMAD.MOV.U32 R53, RZ, RZ, R51 ;  /* 0x000000ffff357224 */ /* 0x000fce00078e0033 */
.L_x_11381:
[----:B------:R-:W-:Y:S05]  /*3cd0*/  BSYNC.RECONVERGENT B1 ;  /* 0x0000000000017941 */ /* 0x000fea0003800200 */
.L_x_11379:
        /* <DEDUP_REMOVED lines=11> */
.L_x_11383:
[----:B------:R-:W-:Y:S01]  /*3d90*/  IMAD.MOV.U32 R17, RZ, RZ, R19 ;  /* 0x000000ffff117224 */ /* 0x000fe200078e0013 */
[----:B------:R-:W-:Y:S01]  /*3da0*/  MOV R50, R48 ;  /* 0x0000003000327202 */ /* 0x000fe20000000f00 */
[----:B------:R-:W-:Y:S02]  /*3db0*/  IMAD.MOV.U32 R16, RZ, RZ, R18 ;  /* 0x000000ffff107224 */ /* 0x000fe400078e0012 */
[----:B------:R-:W-:-:S07]  /*3dc0*/  IMAD.MOV.U32 R51, RZ, RZ, R49 ;  /* 0x000000ffff337224 */ /* 0x000fce00078e0031 */
.L_x_11384:
[----:B------:R-:W-:Y:S05]  /*3dd0*/  BSYNC.RECONVERGENT B1 ;  /* 0x0000000000017941 */ /* 0x000fea0003800200 */
.L_x_11382:
        /* <DEDUP_REMOVED lines=11> */
.L_x_11386:
[----:B------:R-:W-:Y:S01]  /*3e90*/  IMAD.MOV.U32 R19, RZ, RZ, R17 ;  /* 0x000000ffff137224 */ /* 0x000fe200078e0011 */
[----:B------:R-:W-:Y:S01]  /*3ea0*/  MOV R48, R46 ;  /* 0x0000002e00307202 */ /* 0x000fe20000000f00 */
[----:B------:R-:W-:Y:S02]  /*3eb0*/  IMAD.MOV.U32 R18, RZ, RZ, R16 ;  /* 0x000000ffff127224 */ /* 0x000fe400078e0010 */
[----:B------:R-:W-:-:S07]  /*3ec0*/  IMAD.MOV.U32 R49, RZ, RZ, R47 ;  /* 0x000000ffff317224 */ /* 0x000fce00078e002f */
.L_x_11387:
[----:B------:R-:W-:Y:S05]  /*3ed0*/  BSYNC.RECONVERGENT B1 ;  /* 0x0000000000017941 */ /* 0x000fea0003800200 */
.L_x_11385:
        /* <DEDUP_REMOVED lines=11> */
.L_x_11389:
[----:B------:R-:W-:Y:S01]  /*3f90*/  IMAD.MOV.U32 R17, RZ, RZ, R19 ;  /* 0x000000ffff117224 */ /* 0x000fe200078e0013 */
[----:B------:R-:W-:Y:S01]  /*3fa0*/  MOV R46, R44 ;  /* 0x0000002c002e7202 */ /* 0x000fe20000000f00 */
[----:B------:R-:W-:Y:S02]  /*3fb0*/  IMAD.MOV.U32 R16, RZ, RZ, R18 ;  /* 0x000000ffff107224 */ /* 0x000fe400078e0012 */
[----:B------:R-:W-:-:S07]  /*3fc0*/  IMAD.MOV.U32 R47, RZ, RZ, R45 ;  /* 0x000000ffff2f7224 */ /* 0x000fce00078e002d */
.L_x_11390:
[----:B------:R-:W-:Y:S05]  /*3fd0*/  BSYNC.RECONVERGENT B1 ;  /* 0x0000000000017941 */ /* 0x000fea0003800200 */
.L_x_11388:
        /* <DEDUP_REMOVED lines=11> */
.L_x_11392:
[----:B------:R-:W-:Y:S01]  /*4090*/  IMAD.MOV.U32 R18, RZ, RZ, R17 ;  /* 0x000000ffff127224 */ /* 0x000fe200078e0011 */
[----:B------:R-:W-:Y:S01]  /*40a0*/  MOV R44, R42 ;  /* 0x0000002a002c7202 */ /* 0x000fe20000000f00 */
[----:B------:R-:W-:Y:S02]  /*40b0*/  IMAD.MOV.U32 R19, RZ, RZ, R16 ;  /* 0x000000ffff137224 */ /* 0x000fe400078e0010 */
[----:B------:R-:W-:-:S07]  /*40c0*/  IMAD.MOV.U32 R45, RZ, RZ, R43 ;  /* 0x000000ffff2d7224 */ /* 0x000fce00078e002b */
.L_x_11393:
[----:B------:R-:W-:Y:S05]  /*40d0*/  BSYNC.RECONVERGENT B1 ;  /* 0x0000000000017941 */ /* 0x000fea0003800200 */
.L_x_11391:
        /* <DEDUP_REMOVED lines=11> */
.L_x_11395:
[----:B------:R-:W-:Y:S01]  /*4190*/  IMAD.MOV.U32 R42, RZ, RZ, R15 ;  /* 0x000000ffff2a7224 */ /* 0x000fe200078e000f */
[----:B------:R-:W-:Y:S01]  /*41a0*/  MOV R43, R14 ;  /* 0x0000000e002b7202 */ /* 0x000fe20000000f00 */
[--C-:B------:R-:W-:Y:S01]  /*41b0*/  IMAD.MOV.U32 R56, RZ, RZ, R18.reuse ;  /* 0x000000ffff387224 */ /* 0x100fe200078e0012 */
[----:B------:R-:W-:Y:S01]  /*41c0*/  MOV R14, R19 ;  /* 0x00000013000e7202 */ /* 0x000fe20000000f00 */
[----:B------:R-:W-:Y:S02]  /*41d0*/  IMAD.MOV.U32 R57, RZ, RZ, R19 ;  /* 0x000000ffff397224 */ /* 0x000fe400078e0013 */
[----:B------:R-:W-:-:S07]  /*41e0*/  IMAD.MOV.U32 R15, RZ, RZ, R18 ;  /* 0x000000ffff0f7224 */ /* 0x000fce00078e0012 */
.L_x_11396:
[----:B------:R-:W-:Y:S05]  /*41f0*/  BSYNC.RECONVERGENT B1 ;  /* 0x0000000000017941 */ /* 0x000fea0003800200 */
.L_x_11394:
[----:B------:R-:W-:Y:S01]  /*4200*/  VIADD R12, R12, 0x4 ;  /* 0x000000040c0c7836 */ /* 0x000fe20000000000 */
[----:B------:R-:W-:Y:S06]  /*4210*/  @P2 BRA `(.L_x_11397) ;  /* 0xfffffff0000c2947 */ /* 0x000fec000383ffff */
.L_x_11351:
[----:B------:R-:W-:Y:S05]  /*4220*/  BSYNC.RECONVERGENT B0 ;  /* 0x0000000000007941 */ /* 0x000fea0003800200 */
.L_x_11350:
        /* <DEDUP_REMOVED lines=55> */
.L_x_11445:
        /* <DEDUP_REMOVED lines=20> */
.L_x_11401:
[----:B------:R-:W-:Y:S01]  /*46e0*/  IMAD.MOV.U32 R17, RZ, RZ, R0 ;  /* 0x000000ffff117224 */ /* 0x000fe200078e0000 */
[----:B------:R-:W-:Y:S01]  /*46f0*/  MOV R16, R3 ;  /* 0x0000000300107202 */ /* 0x000fe20000000f00 */
[----:B------:R-:W-:Y:S02]  /*4700*/  IMAD.MOV.U32 R0, RZ, RZ, R35 ;  /* 0x000000ffff007224 */ /* 0x000fe400078e0023 */
[----:B------:R-:W-:-:S07]  /*4710*/  IMAD.MOV.U32 R3, RZ, RZ, R4 ;  /* 0x000000ffff037224 */ /* 0x000fce00078e0004 */
.L_x_11402:
[----:B------:R-:W-:Y:S05]  /*4720*/  BSYNC.RECONVERGENT B1 ;  /* 0x0000000000017941 */ /* 0x000fea0003800200 */
.L_x_11400:
        /* <DEDUP_REMOVED lines=11> */
.L_x_11404:
[----:B------:R-:W-:Y:S01]  /*47e0*/  IMAD.MOV.U32 R18, RZ, RZ, R17 ;  /* 0x000000ffff127224 */ /* 0x000fe200078e0011 */
[----:B------:R-:W-:Y:S01]  /*47f0*/  MOV R35, R36 ;  /* 0x0000002400237202 */ /* 0x000fe20000000f00 */
[----:B------:R-:W-:Y:S02]  /*4800*/  IMAD.MOV.U32 R19, RZ, RZ, R16 ;  /* 0x000000ffff137224 */ /* 0x000fe400078e0010 */
[----:B------:R-:W-:-:S07]  /*4810*/  IMAD.MOV.U32 R4, RZ, RZ, R5 ;  /* 0x000000ffff047224 */ /* 0x000fce00078e0005 */
.L_x_11405:
[----:B------:R-:W-:Y:S05]  /*4820*/  BSYNC.RECONVERGENT B1 ;  /* 0x0000000000017941 */ /* 0x000fea0003800200 */
.L_x_11403:
        /* <DEDUP_REMOVED lines=11> */
.L_x_11407:
[----:B------:R-:W-:Y:S01]  /*48e0*/  IMAD.MOV.U32 R17, RZ, RZ, R18 ;  /* 0x000000ffff117224 */ /* 0x000fe200078e0012 */
[----:B------:R-:W-:Y:S01]  /*48f0*/  MOV R36, R37 ;  /* 0x0000002500247202 */ /* 0x000fe20000000f00 */
[----:B------:R-:W-:Y:S02]  /*4900*/  IMAD.MOV.U32 R16, RZ, RZ, R19 ;  /* 0x000000ffff107224 */ /* 0x000fe400078e0013 */
[----:B------:R-:W-:-:S07]  /*4910*/  IMAD.MOV.U32 R5, RZ, RZ, R6 ;  /* 0x000000ffff057224 */ /* 0x000fce00078e0006 */
.L_x_11408:
[----:B------:R-:W-:Y:S05]  /*4920*/  BSYNC.RECONVERGENT B1 ;  /* 0x0000000000017941 */ /* 0x000fea0003800200 */
.L_x_11406:
        /* <DEDUP_REMOVED lines=11> */
.L_x_11410:
[----:B------:R-:W-:Y:S01]  /*49e0*/  IMAD.MOV.U32 R18, RZ, RZ, R17 ;  /* 0x000000ffff127224 */ /* 0x000fe200078e0011 */
[----:B------:R-:W-:Y:S01]  /*49f0*/  MOV R37, R38 ;  /* 0x0000002600257202 */ /* 0x000fe20000000f00 */
[----:B------:R-:W-:Y:S02]  /*4a00*/  IMAD.MOV.U32 R19, RZ, RZ, R16 ;  /* 0x000000ffff137224 */ /* 0x000fe400078e0010 */
[----:B------:R-:W-:-:S07]  /*4a10*/  IMAD.MOV.U32 R6, RZ, RZ, R7 ;  /* 0x000000ffff067224 */ /* 0x000fce00078e0007 */
.L_x_11411:
[----:B------:R-:W-:Y:S05]  /*4a20*/  BSYNC.RECONVERGENT B1 ;  /* 0x0000000000017941 */ /* 0x000fea0003800200 */
.L_x_11409:
        /* <DEDUP_REMOVED lines=11> */
.L_x_11413:
[----:B------:R-:W-:Y:S01]  /*4ae0*/  IMAD.MOV.U32 R17, RZ, RZ, R18 ;  /* 0x000000ffff117224 */ /* 0x000fe200078e0012 */
[----:B------:R-:W-:Y:S01]  /*4af0*/  MOV R38, R39 ;  /* 0x0000002700267202 */ /* 0x000fe20000000f00 */
[----:B------:R-:W-:Y:S02]  /*4b00*/  IMAD.MOV.U32 R16, RZ, RZ, R19 ;  /* 0x000000ffff107224 */ /* 0x000fe400078e0013 */
[----:B------:R-:W-:-:S07]  /*4b10*/  IMAD.MOV.U32 R7, RZ, RZ, R8 ;  /* 0x000000ffff077224 */ /* 0x000fce00078e0008 */
.L_x_11414:
[----:B------:R-:W-:Y:S05]  /*4b20*/  BSYNC.RECONVERGENT B1 ;  /* 0x0000000000017941 */ /* 0x000fea0003800200 */
.L_x_11412:
        /* <DEDUP_REMOVED lines=11> */
.L_x_11416:
[----:B------:R-:W-:Y:S01]  /*4be0*/  IMAD.MOV.U32 R18, RZ, RZ, R17 ;  /* 0x000000ffff127224 */ /* 0x000fe200078e0011 */
[----:B------:R-:W-:Y:S01]  /*4bf0*/  MOV R39, R40 ;  /* 0x0000002800277202 */ /* 0x000fe20000000f00 */
[----:B------:R-:W-:Y:S02]  /*4c00*/  IMAD.MOV.U32 R19, RZ, RZ, R16 ;  /* 0x000000ffff137224 */ /* 0x000fe400078e0010 */
[----:B------:R-:W-:-:S07]  /*4c10*/  IMAD.MOV.U32 R8, RZ, RZ, R9 ;  /* 0x000000ffff087224 */ /* 0x000fce00078e0009 */
.L_x_11417:
[----:B------:R-:W-:Y:S05]  /*4c20*/  BSYNC.RECONVERGENT B1 ;  /* 0x0000000000017941 */ /* 0x000fea0003800200 */
.L_x_11415:
        /* <DEDUP_REMOVED lines=11> */
.L_x_11419:
[----:B------:R-:W-:Y:S01]  /*4ce0*/  IMAD.MOV.U32 R17, RZ, RZ, R18 ;  /* 0x000000ffff117224 */ /* 0x000fe200078e0012 */
[----:B------:R-:W-:Y:S01]  /*4cf0*/  MOV R40, R41 ;  /* 0x0000002900287202 */ /* 0x000fe20000000f00 */
[----:B------:R-:W-:Y:S02]  /*4d00*/  IMAD.MOV.U32 R16, RZ, RZ, R19 ;  /* 0x000000ffff107224 */ /* 0x000fe400078e0013 */
[----:B------:R-:W-:-:S07]  /*4d10*/  IMAD.MOV.U32 R9, RZ, RZ, R10 ;  /* 0x000000ffff097224 */ /* 0x000fce00078e000a */
.L_x_11420:
[----:B------:R-:W-:Y:S05]  /*4d20*/  BSYNC.RECONVERGENT B1 ;  /* 0x0000000000017941 */ /* 0x000fea0003800200 */
.L_x_11418:
        /* <DEDUP_REMOVED lines=11> */
.L_x_11422:
[----:B------:R-:W-:Y:S01]  /*4de0*/  IMAD.MOV.U32 R19, RZ, RZ, R17 ;  /* 0x000000ffff137224 */ /* 0x000fe200078e0011 */
[----:B------:R-:W-:Y:S01]  /*4df0*/  MOV R41, R54 ;  /* 0x0000003600297202 */ /* 0x000fe20000000f00 */
[----:B------:R-:W-:Y:S02]  /*4e00*/  IMAD.MOV.U32 R18, RZ, RZ, R16 ;  /* 0x000000ffff127224 */ /* 0x000fe400078e0010 */
[----:B------:R-:W-:-:S07]  /*4e10*/  IMAD.MOV.U32 R10, RZ, RZ, R55 ;  /* 0x000000ffff0a7224 */ /* 0x000fce00078e0037 */
.L_x_11423:
[----:B------:R-:W-:Y:S05]  /*4e20*/  BSYNC.RECONVERGENT B1 ;  /* 0x0000000000017941 */ /* 0x000fea0003800200 */
.L_x_11421:
        /* <DEDUP_REMOVED lines=11> */
.L_x_11425:
[----:B------:R-:W-:Y:S01]  /*4ee0*/  IMAD.MOV.U32 R17, RZ, RZ, R19 ;  /* 0x000000ffff117224 */ /* 0x000fe200078e0013 */
[----:B------:R-:W-:Y:S01]  /*4ef0*/  MOV R54, R52 ;  /* 0x0000003400367202 */ /* 0x000fe20000000f00 */
[----:B------:R-:W-:Y:S02]  /*4f00*/  IMAD.MOV.U32 R16, RZ, RZ, R18 ;  /* 0x000000ffff107224 */ /* 0x000fe400078e0012 */
[----:B------:R-:W-:-:S07]  /*4f10*/  IMAD.MOV.U32 R55, RZ, RZ, R53 ;  /* 0x000000ffff377224 */ /* 0x000fce00078e0035 */
.L_x_11426:
[----:B------:R-:W-:Y:S05]  /*4f20*/  BSYNC.RECONVERGENT B1 ;  /* 0x0000000000017941 */ /* 0x000fea0003800200 */
.L_x_11424:
        /* <DEDUP_REMOVED lines=11> */
.L_x_11428:
[----:B------:R-:W-:Y:S01]  /*4fe0*/  IMAD.MOV.U32 R19, RZ, RZ, R17 ;  /* 0x000000ffff137224 */ /* 0x000fe200078e0011 */
[----:B------:R-:W-:Y:S01]  /*4ff0*/  MOV R52, R50 ;  /* 0x0000003200347202 */ /* 0x000fe20000000f00 */
[----:B------:R-:W-:Y:S02]  /*5000*/  IMAD.MOV.U32 R18, RZ, RZ, R16 ;  /* 0x000000ffff127224 */ /* 0x000fe400078e0010 */
[----:B------:R-:W-:-:S07]  /*5010*/  IMAD.MOV.U32 R53, RZ, RZ, R51 ;  /* 0x000000ffff357224 */ /* 0x000fce00078e0033 */
.L_x_11429:
[----:B------:R-:W-:Y:S05]  /*5020*/  BSYNC.RECONVERGENT B1 ;  /* 0x0000000000017941 */ /* 0x000fea0003800200 */
.L_x_11427:
        /* <DEDUP_REMOVED lines=11> */
.L_x_11431:
[----:B------:R-:W-:Y:S01]  /*50e0*/  IMAD.MOV.U32 R17, RZ, RZ, R19 ;  /* 0x000000ffff117224 */ /* 0x000fe200078e0013 */
[----:B------:R-:W-:Y:S01]  /*50f0*/  MOV R50, R48 ;  /* 0x0000003000327202 */ /* 0x000fe20000000f00 */
[----:B------:R-:W-:Y:S02]  /*5100*/  IMAD.MOV.U32 R16, RZ, RZ, R18 ;  /* 0x000000ffff107224 */ /* 0x000fe400078e0012 */
[----:B------:R-:W-:-:S07]  /*5110*/  IMAD.MOV.U32 R51, RZ, RZ, R49 ;  /* 0x000000ffff337224 */ /* 0x000fce00078e0031 */
.L_x_11432:
[----:B------:R-:W-:Y:S05]  /*5120*/  BSYNC.RECONVERGENT B1 ;  /* 0x0000000000017941 */ /* 0x000fea0003800200 */
.L_x_11430:
        /* <DEDUP_REMOVED lines=11> */
.L_x_11434:
[----:B------:R-:W-:Y:S01]  /*51e0*/  IMAD.MOV.U32 R19, RZ, RZ, R17 ;  /* 0x000000ffff137224 */ /* 0x000fe200078e0011 */
[----:B------:R-:W-:Y:S01]  /*51f0*/  MOV R48, R46 ;  /* 0x0000002e00307202 */ /* 0x000fe20000000f00 */
[----:B------:R-:W-:Y:S02]  /*5200*/  IMAD.MOV.U32 R18, RZ, RZ, R16 ;  /* 0x000000ffff127224 */ /* 0x000fe400078e0010 */
[----:B------:R-:W-:-:S07]  /*5210*/  IMAD.MOV.U32 R49, RZ, RZ, R47 ;  /* 0x000000ffff317224 */ /* 0x000fce00078e002f */
.L_x_11435:
[----:B------:R-:W-:Y:S05]  /*5220*/  BSYNC.RECONVERGENT B1 ;  /* 0x0000000000017941 */ /* 0x000fea0003800200 */
.L_x_11433:
        /* <DEDUP_REMOVED lines=11> */
.L_x_11437:
[----:B------:R-:W-:Y:S01]  /*52e0*/  IMAD.MOV.U32 R17, RZ, RZ, R19 ;  /* 0x000000ffff117224 */ /* 0x000fe200078e0013 */
[----:B------:R-:W-:Y:S01]  /*52f0*/  MOV R46, R44 ;  /* 0x0000002c002e7202 */ /* 0x000fe20000000f00 */
[----:B------:R-:W-:Y:S02]  /*5300*/  IMAD.MOV.U32 R16, RZ, RZ, R18 ;  /* 0x000000ffff107224 */ /* 0x000fe400078e0012 */
[----:B------:R-:W-:-:S07]  /*5310*/  IMAD.MOV.U32 R47, RZ, RZ, R45 ;  /* 0x000000ffff2f7224 */ /* 0x000fce00078e002d */
.L_x_11438:
[----:B------:R-:W-:Y:S05]  /*5320*/  BSYNC.RECONVERGENT B1 ;  /* 0x0000000000017941 */ /* 0x000fea0003800200 */
.L_x_11436:
        /* <DEDUP_REMOVED lines=11> */
.L_x_11440:
[----:B------:R-:W-:Y:S01]  /*53e0*/  IMAD.MOV.U32 R18, RZ, RZ, R17 ;  /* 0x000000ffff127224 */ /* 0x000fe200078e0011 */
[----:B------:R-:W-:Y:S01]  /*53f0*/  MOV R44, R42 ;  /* 0x0000002a002c7202 */ /* 0x000fe20000000f00 */
[----:B------:R-:W-:Y:S02]  /*5400*/  IMAD.MOV.U32 R19, RZ, RZ, R16 ;  /* 0x000000ffff137224 */ /* 0x000fe400078e0010 */
[----:B------:R-:W-:-:S07]  /*5410*/  IMAD.MOV.U32 R45, RZ, RZ, R43 ;  /* 0x000000ffff2d7224 */ /* 0x000fce00078e002b */
.L_x_11441:
[----:B------:R-:W-:Y:S05]  /*5420*/  BSYNC.RECONVERGENT B1 ;  /* 0x0000000000017941 */ /* 0x000fea0003800200 */
.L_x_11439:
        /* <DEDUP_REMOVED lines=11> */
.L_x_11443:
[----:B------:R-:W-:Y:S01]  /*54e0*/  IMAD.MOV.U32 R42, RZ, RZ, R15 ;  /* 0x000000ffff2a7224 */ /* 0x000fe200078e000f */
[----:B------:R-:W-:Y:S01]  /*54f0*/  MOV R43, R14 ;  /* 0x0000000e002b7202 */ /* 0x000fe20000000f00 */
[--C-:B------:R-:W-:Y:S01]  /*5500*/  IMAD.MOV.U32 R56, RZ, RZ, R18.reuse ;  /* 0x000000ffff387224 */ /* 0x100fe200078e0012 */
[----:B------:R-:W-:Y:S01]  /*5510*/  MOV R14, R19 ;  /* 0x00000013000e7202 */ /* 0x000fe20000000f00 */
[----:B------:R-:W-:Y:S02]  /*5520*/  IMAD.MOV.U32 R57, RZ, RZ, R19 ;  /* 0x000000ffff397224 */ /* 0x000fe400078e0013 */
[----:B------:R-:W-:-:S07]  /*5530*/  IMAD.MOV.U32 R15, RZ, RZ, R18 ;  /* 0x000000ffff0f7224 */ /* 0x000fce00078e0012 */
.L_x_11444:
[----:B------:R-:W-:Y:S05]  /*5540*/  BSYNC.RECONVERGENT B1 ;  /* 0x0000000000017941 */ /* 0x000fea0003800200 */
.L_x_11442:
[----:B------:R-:W-:Y:S01]  /*5550*/  VIADD R12, R12, 0x4 ;  /* 0x000000040c0c7836 */ /* 0x000fe20000000000 */
[----:B------:R-:W-:Y:S06]  /*5560*/  @P2 BRA `(.L_x_11445) ;  /* 0xfffffff0000c2947 */ /* 0x000fec000383ffff */
.L_x_11399:
[----:B------:R-:W-:Y:S05]  /*5570*/  BSYNC.RECONVERGENT B0 ;  /* 0x0000000000007941 */ /* 0x000fea0003800200 */
.L_x_11398:
        /* <DEDUP_REMOVED lines=55> */
.L_x_11493:
        /* <DEDUP_REMOVED lines=20> */
.L_x_11449:
[----:B------:R-:W-:Y:S01]  /*5a30*/  IMAD.MOV.U32 R17, RZ, RZ, R0 ;  /* 0x000000ffff117224 */ /* 0x000fe200078e0000 */
[----:B------:R-:W-:Y:S01]  /*5a40*/  MOV R16, R3 ;  /* 0x0000000300107202 */ /* 0x000fe20000000f00 */
[----:B------:R-:W-:Y:S02]  /*5a50*/  IMAD.MOV.U32 R0, RZ, RZ, R35 ;  /* 0x000000ffff007224 */ /* 0x000fe400078e0023 */
[----:B------:R-:W-:-:S07]  /*5a60*/  IMAD.MOV.U32 R3, RZ, RZ, R4 ;  /* 0x000000ffff037224 */ /* 0x000fce00078e0004 */
.L_x_11450:
[----:B------:R-:W-:Y:S05]  /*5a70*/  BSYNC.RECONVERGENT B1 ;  /* 0x0000000000017941 */ /* 0x000fea0003800200 */
.L_x_11448:
        /* <DEDUP_REMOVED lines=11> */
.L_x_11452:
[----:B------:R-:W-:Y:S01]  /*5b30*/  IMAD.MOV.U32 R18, RZ, RZ, R17 ;  /* 0x000000ffff127224 */ /* 0x000fe200078e0011 */
[----:B------:R-:W-:Y:S01]  /*5b40*/  MOV R35, R36 ;  /* 0x0000002400237202 */ /* 0x000fe20000000f00 */
[----:B------:R-:W-:Y:S02]  /*5b50*/  IMAD.MOV.U32 R19, RZ, RZ, R16 ;  /* 0x000000ffff137224 */ /* 0x000fe400078e0010 */
[----:B------:R-:W-:-:S07]  /*5b60*/  IMAD.MOV.U32 R4, RZ, RZ, R5 ;  /* 0x000000ffff047224 */ /* 0x000fce00078e0005 */
.L_x_11453:
[----:B------:R-:W-:Y:S05]  /*5b70*/  BSYNC.RECONVERGENT B1 ;  /* 0x0000000000017941 */ /* 0x000fea0003800200 */
.L_x_11451:
        /* <DEDUP_REMOVED lines=11> */
.L_x_11455:
[----:B------:R-:W-:Y:S01]  /*5c30*/  IMAD.MOV.U32 R17, RZ, RZ, R18 ;  /* 0x000000ffff117224 */ /* 0x000fe200078e0012 */
[----:B------:R-:W-:Y:S01]  /*5c40*/  MOV R36, R37 ;  /* 0x0000002500247202 */ /* 0x000fe20000000f00 */
[----:B------:R-:W-:Y:S02]  /*5c50*/  IMAD.MOV.U32 R16, RZ, RZ, R19 ;  /* 0x000000ffff107224 */ /* 0x000fe400078e0013 */
[----:B------:R-:W-:-:S07]  /*5c60*/  IMAD.MOV.U32 R5, RZ, RZ, R6 ;  /* 0x000000ffff057224 */ /* 0x000fce00078e0006 */
.L_x_11456:
[----:B------:R-:W-:Y:S05]  /*5c70*/  BSYNC.RECONVERGENT B1 ;  /* 0x0000000000017941 */ /* 0x000fea0003800200 */
.L_x_11454:
        /* <DEDUP_REMOVED lines=11> */
.L_x_11458:
[----:B------:R-:W-:Y:S01]  /*5d30*/  IMAD.MOV.U32 R18, RZ, RZ, R17 ;  /* 0x000000ffff127224 */ /* 0x000fe200078e0011 */
[----:B------:R-:W-:Y:S01]  /*5d40*/  MOV R37, R38 ;  /* 0x0000002600257202 */ /* 0x000fe20000000f00 */
[----:B------:R-:W-:Y:S02]  /*5d50*/  IMAD.MOV.U32 R19, RZ, RZ, R16 ;  /* 0x000000ffff137224 */ /* 0x000fe400078e0010 */
[----:B------:R-:W-:-:S07]  /*5d60*/  IMAD.MOV.U32 R6, RZ, RZ, R7 ;  /* 0x000000ffff067224 */ /* 0x000fce00078e0007 */
.L_x_11459:
[----:B------:R-:W-:Y:S05]  /*5d70*/  BSYNC.RECONVERGENT B1 ;  /* 0x0000000000017941 */ /* 0x000fea0003800200 */
.L_x_11457:
        /* <DEDUP_REMOVED lines=11> */
.L_x_11461:
[----:B------:R-:W-:Y:S01]  /*5e30*/  IMAD.MOV.U32 R17, RZ, RZ, R18 ;  /* 0x000000ffff117224 */ /* 0x000fe200078e0012 */
[----:B------:R-:W-:Y:S01]  /*5e40*/  MOV R38, R39 ;  /* 0x0000002700267202 */ /* 0x000fe20000000f00 */
[----:B------:R-:W-:Y:S02]  /*5e50*/  IMAD.MOV.U32 R16, RZ, RZ, R19 ;  /* 0x000000ffff107224 */ /* 0x000fe400078e0013 */
[----:B------:R-:W-:-:S07]  /*5e60*/  IMAD.MOV.U32 R7, RZ, RZ, R8 ;  /* 0x000000ffff077224 */ /* 0x000fce00078e0008 */
.L_x_11462:
[----:B------:R-:W-:Y:S05]  /*5e70*/  BSYNC.RECONVERGENT B1 ;  /* 0x0000000000017941 */ /* 0x000fea0003800200 */
.L_x_11460:
        /* <DEDUP_REMOVED lines=11> */
.L_x_11464:
[----:B------:R-:W-:Y:S01]  /*5f30*/  IMAD.MOV.U32 R18, RZ, RZ, R17 ;  /* 0x000000ffff127224 */ /* 0x000fe200078e0011 */
[----:B------:R-:W-:Y:S01]  /*5f40*/  MOV R39, R40 ;  /* 0x0000002800277202 */ /* 0x000fe20000000f00 */
[----:B------:R-:W-:Y:S02]  /*5f50*/  IMAD.MOV.U32 R19, RZ, RZ, R16 ;  /* 0x000000ffff137224 */ /* 0x000fe400078e0010 */
[----:B------:R-:W-:-:S07]  /*5f60*/  IMAD.MOV.U32 R8, RZ, RZ, R9 ;  /* 0x000000ffff087224 */ /* 0x000fce00078e0009 */
.L_x_11465:
[----:B------:R-:W-:Y:S05]  /*5f70*/  BSYNC.RECONVERGENT B1 ;  /* 0x0000000000017941 */ /* 0x000fea0003800200 */
.L_x_11463:
        /* <DEDUP_REMOVED lines=11> */
.L_x_11467:
[----:B------:R-:W-:Y:S01]  /*6030*/  IMAD.MOV.U32 R17, RZ, RZ, R18 ;  /* 0x000000ffff117224 */ /* 0x000fe200078e0012 */
[----:B------:R-:W-:Y:S01]  /*6040*/  MOV R40, R41 ;  /* 0x0000002900287202 */ /* 0x000fe20000000f00 */
[----:B------:R-:W-:Y:S02]  /*6050*/  IMAD.MOV.U32 R16, RZ, RZ, R19 ;  /* 0x000000ffff107224 */ /* 0x000fe400078e0013 */
[----:B------:R-:W-:-:S07]  /*6060*/  IMAD.MOV.U32 R9, RZ, RZ, R10 ;  /* 0x000000ffff097224 */ /* 0x000fce00078e000a */
.L_x_11468:
[----:B------:R-:W-:Y:S05]  /*6070*/  BSYNC.RECONVERGENT B1 ;  /* 0x0000000000017941 */ /* 0x000fea0003800200 */
.L_x_11466:
        /* <DEDUP_REMOVED lines=11> */
.L_x_11470:
[----:B------:R-:W-:Y:S01]  /*6130*/  IMAD.MOV.U32 R19, RZ, RZ, R17 ;  /* 0x000000ffff137224 */ /* 0x000fe200078e0011 */
[----:B------:R-:W-:Y:S01]  /*6140*/  MOV R41, R54 ;  /* 0x0000003600297202 */ /* 0x000fe20000000f00 */
[----:B------:R-:W-:Y:S02]  /*6150*/  IMAD.MOV.U32 R18, RZ, RZ, R16 ;  /* 0x000000ffff127224 */ /* 0x000fe400078e0010 */
[----:B------:R-:W-:-:S07]  /*6160*/  IMAD.MOV.U32 R10, RZ, RZ, R55 ;  /* 0x000000ffff0a7224 */ /* 0x000fce00078e0037 */
.L_x_11471:
[----:B------:R-:W-:Y:S05]  /*6170*/  BSYNC.RECONVERGENT B1 ;  /* 0x0000000000017941 */ /* 0x000fea0003800200 */
.L_x_11469:
        /* <DEDUP_REMOVED lines=11> */
.L_x_11473:
[----:B------:R-:W-:Y:S01]  /*6230*/  IMAD.MOV.U32 R17, RZ, RZ, R19 ;  /* 0x000000ffff117224 */ /* 0x000fe200078e0013 */
[----:B------:R-:W-:Y:S01]  /*6240*/  MOV R54, R52 ;  /* 0x0000003400367202 */ /* 0x000fe20000000f00 */
[----:B------:R-:W-:Y:S02]  /*6250*/  IMAD.MOV.U32 R16, RZ, RZ, R18 ;  /* 0x000000ffff107224 */ /* 0x000fe400078e0012 */
[----:B------:R-:W-:-:S07]  /*6260*/  IMAD.MOV.U32 R55, RZ, RZ, R53 ;  /* 0x000000ffff377224 */ /* 0x000fce00078e0035 */
.L_x_11474:
[----:B------:R-:W-:Y:S05]  /*6270*/  BSYNC.RECONVERGENT B1 ;  /* 0x0000000000017941 */ /* 0x000fea0003800200 */
.L_x_11472:
        /* <DEDUP_REMOVED lines=11> */
.L_x_11476:
[----:B------:R-:W-:Y:S01]  /*6330*/  IMAD.MOV.U32 R19, RZ, RZ, R17 ;  /* 0x000000ffff137224 */ /* 0x000fe200078e0011 */
[----:B------:R-:W-:Y:S01]  /*6340*/  MOV R52, R50 ;  /* 0x0000003200347202 */ /* 0x000fe20000000f00 */
[----:B------:R-:W-:Y:S02]  /*6350*/  IMAD.MOV.U32 R18, RZ, RZ, R16 ;  /* 0x000000ffff127224 */ /* 0x000fe400078e0010 */
[----:B------:R-:W-:-:S07]  /*6360*/  IMAD.MOV.U32 R53, RZ, RZ, R51 ;  /* 0x000000ffff357224 */ /* 0x000fce00078e0033 */
.L_x_11477:
[----:B------:R-:W-:Y:S05]  /*6370*/  BSYNC.RECONVERGENT B1 ;  /* 0x0000000000017941 */ /* 0x000fea0003800200 */
.L_x_11475:
        /* <DEDUP_REMOVED lines=11> */
.L_x_11479:
[----:B------:R-:W-:Y:S01]  /*6430*/  IMAD.MOV.U32 R17, RZ, RZ, R19 ;  /* 0x000000ffff117224 */ /* 0x000fe200078e0013 */
[----:B------:R-:W-:Y:S01]  /*6440*/  MOV R50, R48 ;  /* 0x0000003000327202 */ /* 0x000fe20000000f00 */
[----:B------:R-:W-:Y:S02]  /*6450*/  IMAD.MOV.U32 R16, RZ, RZ, R18 ;  /* 0x000000ffff107224 */ /* 0x000fe400078e0012 */
[----:B------:R-:W-:-:S07]  /*6460*/  IMAD.MOV.U32 R51, RZ, RZ, R49 ;  /* 0x000000ffff337224 */ /* 0x000fce00078e0031 */
.L_x_11480:
[----:B------:R-:W-:Y:S05]  /*6470*/  BSYNC.RECONVERGENT B1 ;  /* 0x0000000000017941 */ /* 0x000fea0003800200 */
.L_x_11478:
        /* <DEDUP_REMOVED lines=11> */
.L_x_11482:
[----:B------:R-:W-:Y:S01]  /*6530*/  IMAD.MOV.U32 R19, RZ, RZ, R17 ;  /* 0x000000ffff137224 */ /* 0x000fe200078e0011 */
[----:B------:R-:W-:Y:S01]  /*6540*/  MOV R48, R46 ;  /* 0x0000002e00307202 */ /* 0x000fe20000000f00 */
[----:B------:R-:W-:Y:S02]  /*6550*/  IMAD.MOV.U32 R18, RZ, RZ, R16 ;  /* 0x000000ffff127224 */ /* 0x000fe400078e0010 */
[----:B------:R-:W-:-:S07]  /*6560*/  IMAD.MOV.U32 R49, RZ, RZ, R47 ;  /* 0x000000ffff317224 */ /* 0x000fce00078e002f */
.L_x_11483:
[----:B------:R-:W-:Y:S05]  /*6570*/  BSYNC.RECONVERGENT B1 ;  /* 0x0000000000017941 */ /* 0x000fea0003800200 */
.L_x_11481:
        /* <DEDUP_REMOVED lines=11> */
.L_x_11485:
[----:B------:R-:W-:Y:S01]  /*6630*/  IMAD.MOV.U32 R17, RZ, RZ, R19 ;  /* 0x000000ffff117224 */ /* 0x000fe200078e0013 */
[----:B------:R-:W-:Y:S01]  /*6640*/  MOV R46, R44 ;  /* 0x0000002c002e7202 */ /* 0x000fe20000000f00 */
[----:B------:R-:W-:Y:S02]  /*6650*/  IMAD.MOV.U32 R16, RZ, RZ, R18 ;  /* 0x000000ffff107224 */ /* 0x000fe400078e0012 */
[----:B------:R-:W-:-:S07]  /*6660*/  IMAD.MOV.U32 R47, RZ, RZ, R45 ;  /* 0x000000ffff2f7224 */ /* 0x000fce00078e002d */
.L_x_11486:
[----:B------:R-:W-:Y:S05]  /*6670*/  BSYNC.RECONVERGENT B1 ;  /* 0x0000000000017941 */ /* 0x000fea0003800200 */
.L_x_11484:
        /* <DEDUP_REMOVED lines=11> */
.L_x_11488:
[----:B------:R-:W-:Y:S01]  /*6730*/  IMAD.MOV.U32 R18, RZ, RZ, R17 ;  /* 0x000000ffff127224 */ /* 0x000fe200078e0011 */
[----:B------:R-:W-:Y:S01]  /*6740*/  MOV R44, R42 ;  /* 0x0000002a002c7202 */ /* 0x000fe20000000f00 */
[----:B------:R-:W-:Y:S02]  /*6750*/  IMAD.MOV.U32 R19, RZ, RZ, R16 ;  /* 0x000000ffff137224 */ /* 0x000fe400078e0010 */
[----:B------:R-:W-:-:S07]  /*6760*/  IMAD.MOV.U32 R45, RZ, RZ, R43 ;  /* 0x000000ffff2d7224 */ /* 0x000fce00078e002b */
.L_x_11489:
[----:B------:R-:W-:Y:S05]  /*6770*/  BSYNC.RECONVERGENT B1 ;  /* 0x0000000000017941 */ /* 0x000fea0003800200 */
.L_x_11487:
        /* <DEDUP_REMOVED lines=11> */
.L_x_11491:
[----:B------:R-:W-:Y:S01]  /*6830*/  IMAD.MOV.U32 R42, RZ, RZ, R15 ;  /* 0x000000ffff2a7224 */ /* 0x000fe200078e000f */
[----:B------:R-:W-:Y:S01]  /*6840*/  MOV R43, R14 ;  /* 0x0000000e002b7202 */ /* 0x000fe20000000f00 */
[--C-:B------:R-:W-:Y:S01]  /*6850*/  IMAD.MOV.U32 R56, RZ, RZ, R18.reuse ;  /* 0x000000ffff387224 */ /* 0x100fe200078e0012 */
[----:B------:R-:W-:Y:S01]  /*6860*/  MOV R14, R19 ;  /* 0x00000013000e7202 */ /* 0x000fe20000000f00 */
[----:B------:R-:W-:Y:S02]  /*6870*/  IMAD.MOV.U32 R57, RZ, RZ, R19 ;  /* 0x000000ffff397224 */ /* 0x000fe400078e0013 */
[----:B------:R-:W-:-:S07]  /*6880*/  IMAD.MOV.U32 R15, RZ, RZ, R18 ;  /* 0x000000ffff0f7224 */ /* 0x000fce00078e0012 */
.L_x_11492:
[----:B------:R-:W-:Y:S05]  /*6890*/  BSYNC.RECONVERGENT B1 ;  /* 0x0000000000017941 */ /* 0x000fea0003800200 */
.L_x_11490:
[----:B------:R-:W-:Y:S01]  /*68a0*/  VIADD R12, R12, 0x4 ;  /* 0x000000040c0c7836 */ /* 0x000fe20000000000 */
[----:B------:R-:W-:Y:S06]  /*68b0*/  @P2 BRA `(.L_x_11493) ;  /* 0xfffffff0000c2947 */ /* 0x000fec000383ffff */
.L_x_11447:
[----:B------:R-:W-:Y:S05]  /*68c0*/  BSYNC.RECONVERGENT B0 ;  /* 0x0000000000007941 */ /* 0x000fea0003800200 */
.L_x_11446:
        /* <DEDUP_REMOVED lines=51> */
[----:B0-----:R-:W-:Y:S02]  /*6c00*/  IMAD.MOV.U32 R13, RZ, RZ, R56 ;  /* 0x000000ffff0d7224 */ /* 0x001fe400078e0038 */
[----:B------:R-:W-:-:S07]  /*6c10*/  IMAD.MOV.U32 R12, RZ, RZ, RZ ;  /* 0x000000ffff0c7224 */ /* 0x000fce00078e00ff */
.L_x_11541:
        /* <DEDUP_REMOVED lines=20> */
.L_x_11497:
[----:B------:R-:W-:Y:S02]  /*6d60*/  IMAD.MOV.U32 R15, RZ, RZ, R0 ;  /* 0x000000ffff0f7224 */ /* 0x000fe400078e0000 */
[----:B------:R-:W-:Y:S01]  /*6d70*/  IMAD.MOV.U32 R14, RZ, RZ, R3 ;  /* 0x000000ffff0e7224 */ /* 0x000fe200078e0003 */
[----:B------:R-:W-:Y:S01]  /*6d80*/  MOV R3, R4 ;  /* 0x0000000400037202 */ /* 0x000fe20000000f00 */
[----:B------:R-:W-:-:S07]  /*6d90*/  IMAD.MOV.U32 R0, RZ, RZ, R35 ;  /* 0x000000ffff007224 */ /* 0x000fce00078e0023 */
.L_x_11498:
[----:B------:R-:W-:Y:S05]  /*6da0*/  BSYNC.RECONVERGENT B1 ;  /* 0x0000000000017941 */ /* 0x000fea0003800200 */
.L_x_11496:
        /* <DEDUP_REMOVED lines=11> */
.L_x_11500:
[----:B------:R-:W-:Y:S01]  /*6e60*/  IMAD.MOV.U32 R16, RZ, RZ, R15 ;  /* 0x000000ffff107224 */ /* 0x000fe200078e000f */
[----:B------:R-:W-:Y:S01]  /*6e70*/  MOV R4, R5 ;  /* 0x0000000500047202 */ /* 0x000fe20000000f00 */
[----:B------:R-:W-:Y:S02]  /*6e80*/  IMAD.MOV.U32 R35, RZ, RZ, R36 ;  /* 0x000000ffff237224 */ /* 0x000fe400078e0024 */
[----:B------:R-:W-:-:S07]  /*6e90*/  IMAD.MOV.U32 R17, RZ, RZ, R14 ;  /* 0x000000ffff117224 */ /* 0x000fce00078e000e */
.L_x_11501:
[----:B------:R-:W-:Y:S05]  /*6ea0*/  BSYNC.RECONVERGENT B1 ;  /* 0x0000000000017941 */ /* 0x000fea0003800200 */
.L_x_11499:
        /* <DEDUP_REMOVED lines=11> */
.L_x_11503:
[----:B------:R-:W-:Y:S01]  /*6f60*/  IMAD.MOV.U32 R15, RZ, RZ, R16 ;  /* 0x000000ffff0f7224 */ /* 0x000fe200078e0010 */
[----:B------:R-:W-:Y:S01]  /*6f70*/  MOV R5, R6 ;  /* 0x0000000600057202 */ /* 0x000fe20000000f00 */
[----:B------:R-:W-:Y:S02]  /*6f80*/  IMAD.MOV.U32 R36, RZ, RZ, R37 ;  /* 0x000000ffff247224 */ /* 0x000fe400078e0025 */
[----:B------:R-:W-:-:S07]  /*6f90*/  IMAD.MOV.U32 R14, RZ, RZ, R17 ;  /* 0x000000ffff0e7224 */ /* 0x000fce00078e0011 */
.L_x_11504:
[----:B------:R-:W-:Y:S05]  /*6fa0*/  BSYNC.RECONVERGENT B1 ;  /* 0x0000000000017941 */ /* 0x000fea0003800200 */
.L_x_11502:
        /* <DEDUP_REMOVED lines=11> */
.L_x_11506:
[----:B------:R-:W-:Y:S01]  /*7060*/  IMAD.MOV.U32 R16, RZ, RZ, R15 ;  /* 0x000000ffff107224 */ /* 0x000fe200078e000f */
[----:B------:R-:W-:Y:S01]  /*7070*/  MOV R6, R7 ;  /* 0x0000000700067202 */ /* 0x000fe20000000f00 */
[----:B------:R-:W-:Y:S02]  /*7080*/  IMAD.MOV.U32 R37, RZ, RZ, R38 ;  /* 0x000000ffff257224 */ /* 0x000fe400078e0026 */
[----:B------:R-:W-:-:S07]  /*7090*/  IMAD.MOV.U32 R17, RZ, RZ, R14 ;  /* 0x000000ffff117224 */ /* 0x000fce00078e000e */
.L_x_11507:
[----:B------:R-:W-:Y:S05]  /*70a0*/  BSYNC.RECONVERGENT B1 ;  /* 0x0000000000017941 */ /* 0x000fea0003800200 */
.L_x_11505:
        /* <DEDUP_REMOVED lines=11> */
.L_x_11509:
[----:B------:R-:W-:Y:S01]  /*7160*/  IMAD.MOV.U32 R15, RZ, RZ, R16 ;  /* 0x000000ffff0f7224 */ /* 0x000fe200078e0010 */
[----:B------:R-:W-:Y:S01]  /*7170*/  MOV R7, R8 ;  /* 0x0000000800077202 */ /* 0x000fe20000000f00 */
[----:B------:R-:W-:Y:S02]  /*7180*/  IMAD.MOV.U32 R38, RZ, RZ, R39 ;  /* 0x000000ffff267224 */ /* 0x000fe400078e0027 */
[----:B------:R-:W-:-:S07]  /*7190*/  IMAD.MOV.U32 R14, RZ, RZ, R17 ;  /* 0x000000ffff0e7224 */ /* 0x000fce00078e0011 */
.L_x_11510:
[----:B------:R-:W-:Y:S05]  /*71a0*/  BSYNC.RECONVERGENT B1 ;  /* 0x0000000000017941 */ /* 0x000fea0003800200 */
.L_x_11508:
        /* <DEDUP_REMOVED lines=11> */
.L_x_11512:
[----:B------:R-:W-:Y:S01]  /*7260*/  IMAD.MOV.U32 R16, RZ, RZ, R15 ;  /* 0x000000ffff107224 */ /* 0x000fe200078e000f */
[----:B------:R-:W-:Y:S01]  /*7270*/  MOV R8, R9 ;  /* 0x0000000900087202 */ /* 0x000fe20000000f00 */
[----:B------:R-:W-:Y:S02]  /*7280*/  IMAD.MOV.U32 R39, RZ, RZ, R40 ;  /* 0x000000ffff277224 */ /* 0x000fe400078e0028 */
[----:B------:R-:W-:-:S07]  /*7290*/  IMAD.MOV.U32 R17, RZ, RZ, R14 ;  /* 0x000000ffff117224 */ /* 0x000fce00078e000e */
.L_x_11513:
[----:B------:R-:W-:Y:S05]  /*72a0*/  BSYNC.RECONVERGENT B1 ;  /* 0x0000000000017941 */ /* 0x000fea0003800200 */
.L_x_11511:
        /* <DEDUP_REMOVED lines=11> */
.L_x_11515:
[----:B------:R-:W-:Y:S01]  /*7360*/  IMAD.MOV.U32 R15, RZ, RZ, R16 ;  /* 0x000000ffff0f7224 */ /* 0x000fe200078e0010 */
[----:B------:R-:W-:Y:S01]  /*7370*/  MOV R9, R10 ;  /* 0x0000000a00097202 */ /* 0x000fe20000000f00 */
[----:B------:R-:W-:Y:S02]  /*7380*/  IMAD.MOV.U32 R40, RZ, RZ, R41 ;  /* 0x000000ffff287224 */ /* 0x000fe400078e0029 */
[----:B------:R-:W-:-:S07]  /*7390*/  IMAD.MOV.U32 R14, RZ, RZ, R17 ;  /* 0x000000ffff0e7224 */ /* 0x000fce00078e0011 */
.L_x_11516:
[----:B------:R-:W-:Y:S05]  /*73a0*/  BSYNC.RECONVERGENT B1 ;  /* 0x0000000000017941 */ /* 0x000fea0003800200 */
.L_x_11514:
        /* <DEDUP_REMOVED lines=11> */
.L_x_11518:
[----:B------:R-:W-:Y:S01]  /*7460*/  IMAD.MOV.U32 R17, RZ, RZ, R15 ;  /* 0x000000ffff117224 */ /* 0x000fe200078e000f */
[----:B------:R-:W-:Y:S01]  /*7470*/  MOV R10, R55 ;  /* 0x00000037000a7202 */ /* 0x000fe20000000f00 */
[----:B------:R-:W-:Y:S02]  /*7480*/  IMAD.MOV.U32 R41, RZ, RZ, R54 ;  /* 0x000000ffff297224 */ /* 0x000fe400078e0036 */
[----:B------:R-:W-:-:S07]  /*7490*/  IMAD.MOV.U32 R16, RZ, RZ, R14 ;  /* 0x000000ffff107224 */ /* 0x000fce00078e000e */
.L_x_11519:
[----:B------:R-:W-:Y:S05]  /*74a0*/  BSYNC.RECONVERGENT B1 ;  /* 0x0000000000017941 */ /* 0x000fea0003800200 */
.L_x_11517:
        /* <DEDUP_REMOVED lines=11> */
.L_x_11521:
[----:B------:R-:W-:Y:S01]  /*7560*/  IMAD.MOV.U32 R15, RZ, RZ, R17 ;  /* 0x000000ffff0f7224 */ /* 0x000fe200078e0011 */
[----:B------:R-:W-:Y:S01]  /*7570*/  MOV R55, R53 ;  /* 0x0000003500377202 */ /* 0x000fe20000000f00 */
[----:B------:R-:W-:Y:S02]  /*7580*/  IMAD.MOV.U32 R54, RZ, RZ, R52 ;  /* 0x000000ffff367224 */ /* 0x000fe400078e0034 */
[----:B------:R-:W-:-:S07]  /*7590*/  IMAD.MOV.U32 R14, RZ, RZ, R16 ;  /* 0x000000ffff0e7224 */ /* 0x000fce00078e0010 */
.L_x_11522:
[----:B------:R-:W-:Y:S05]  /*75a0*/  BSYNC.RECONVERGENT B1 ;  /* 0x0000000000017941 */ /* 0x000fea0003800200 */
.L_x_11520:
        /* <DEDUP_REMOVED lines=11> */
.L_x_11524:
[----:B------:R-:W-:Y:S01]  /*7660*/  IMAD.MOV.U32 R17, RZ, RZ, R15 ;  /* 0x000000ffff117224 */ /* 0x000fe200078e000f */
[----:B------:R-:W-:Y:S01]  /*7670*/  MOV R53, R51 ;  /* 0x0000003300357202 */ /* 0x000fe20000000f00 */
[----:B------:R-:W-:Y:S02]  /*7680*/  IMAD.MOV.U32 R52, RZ, RZ, R50 ;  /* 0x000000ffff347224 */ /* 0x000fe400078e0032 */
[----:B------:R-:W-:-:S07]  /*7690*/  IMAD.MOV.U32 R16, RZ, RZ, R14 ;  /* 0x000000ffff107224 */ /* 0x000fce00078e000e */
.L_x_11525:
[----:B------:R-:W-:Y:S05]  /*76a0*/  BSYNC.RECONVERGENT B1 ;  /* 0x0000000000017941 */ /* 0x000fea0003800200 */
.L_x_11523:
        /* <DEDUP_REMOVED lines=11> */
.L_x_11527:
[----:B------:R-:W-:Y:S01]  /*7760*/  IMAD.MOV.U32 R15, RZ, RZ, R17 ;  /* 0x000000ffff0f7224 */ /* 0x000fe200078e0011 */
[----:B------:R-:W-:Y:S01]  /*7770*/  MOV R51, R49 ;  /* 0x0000003100337202 */ /* 0x000fe20000000f00 */
[----:B------:R-:W-:Y:S02]  /*7780*/  IMAD.MOV.U32 R50, RZ, RZ, R48 ;  /* 0x000000ffff327224 */ /* 0x000fe400078e0030 */
[----:B------:R-:W-:-:S07]  /*7790*/  IMAD.MOV.U32 R14, RZ, RZ, R16 ;  /* 0x000000ffff0e7224 */ /* 0x000fce00078e0010 */
.L_x_11528:
[----:B------:R-:W-:Y:S05]  /*77a0*/  BSYNC.RECONVERGENT B1 ;  /* 0x0000000000017941 */ /* 0x000fea0003800200 */
.L_x_11526:
        /* <DEDUP_REMOVED lines=11> */
.L_x_11530:
[----:B------:R-:W-:Y:S01]  /*7860*/  IMAD.MOV.U32 R17, RZ, RZ, R15 ;  /* 0x000000ffff117224 */ /* 0x000fe200078e000f */
[----:B------:R-:W-:Y:S01]  /*7870*/  MOV R49, R47 ;  /* 0x0000002f00317202 */ /* 0x000fe20000000f00 */
[----:B------:R-:W-:Y:S02]  /*7880*/  IMAD.MOV.U32 R48, RZ, RZ, R46 ;  /* 0x000000ffff307224 */ /* 0x000fe400078e002e */
[----:B------:R-:W-:-:S07]  /*7890*/  IMAD.MOV.U32 R16, RZ, RZ, R14 ;  /* 0x000000ffff107224 */ /* 0x000fce00078e000e */
.L_x_11531:
[----:B------:R-:W-:Y:S05]  /*78a0*/  BSYNC.RECONVERGENT B1 ;  /* 0x0000000000017941 */ /* 0x000fea0003800200 */
.L_x_11529:
        /* <DEDUP_REMOVED lines=11> */
.L_x_11533:
[----:B------:R-:W-:Y:S01]  /*7960*/  IMAD.MOV.U32 R15, RZ, RZ, R17 ;  /* 0x000000ffff0f7224 */ /* 0x000fe200078e0011 */
[----:B------:R-:W-:Y:S01]  /*7970*/  MOV R47, R45 ;  /* 0x0000002d002f7202 */ /* 0x000fe20000000f00 */
[----:B------:R-:W-:Y:S02]  /*7980*/  IMAD.MOV.U32 R46, RZ, RZ, R44 ;  /* 0x000000ffff2e7224 */ /* 0x000fe400078e002c */
[----:B------:R-:W-:-:S07]  /*7990*/  IMAD.MOV.U32 R14, RZ, RZ, R16 ;  /* 0x000000ffff0e7224 */ /* 0x000fce00078e0010 */
.L_x_11534:
[----:B------:R-:W-:Y:S05]  /*79a0*/  BSYNC.RECONVERGENT B1 ;  /* 0x0000000000017941 */ /* 0x000fea0003800200 */
.L_x_11532:
        /* <DEDUP_REMOVED lines=11> */
.L_x_11536:
[----:B------:R-:W-:Y:S01]  /*7a60*/  IMAD.MOV.U32 R16, RZ, RZ, R15 ;  /* 0x000000ffff107224 */ /* 0x000fe200078e000f */
[----:B------:R-:W-:Y:S01]  /*7a70*/  MOV R45, R43 ;  /* 0x0000002b002d7202 */ /* 0x000fe20000000f00 */
[----:B------:R-:W-:Y:S02]  /*7a80*/  IMAD.MOV.U32 R44, RZ, RZ, R42 ;  /* 0x000000ffff2c7224 */ /* 0x000fe400078e002a */
[----:B------:R-:W-:-:S07]  /*7a90*/  IMAD.MOV.U32 R18, RZ, RZ, R14 ;  /* 0x000000ffff127224 */ /* 0x000fce00078e000e */
.L_x_11537:
[----:B------:R-:W-:Y:S05]  /*7aa0*/  BSYNC.RECONVERGENT B1 ;  /* 0x0000000000017941 */ /* 0x000fea0003800200 */
.L_x_11535:
        /* <DEDUP_REMOVED lines=10> */
.L_x_11539:
[----:B------:R-:W-:Y:S01]  /*7b50*/  MOV R42, R13 ;  /* 0x0000000d002a7202 */ /* 0x000fe20000000f00 */
[----:B------:R-:W-:Y:S01]  /*7b60*/  IMAD.MOV.U32 R43, RZ, RZ, R57 ;  /* 0x000000ffff2b7224 */ /* 0x000fe200078e0039 */
[----:B------:R-:W-:Y:S01]  /*7b70*/  MOV R13, R16 ;  /* 0x00000010000d7202 */ /* 0x000fe20000000f00 */
[----:B------:R-:W-:Y:S02]  /*7b80*/  IMAD.MOV.U32 R56, RZ, RZ, R16 ;  /* 0x000000ffff387224 */ /* 0x000fe400078e0010 */
[----:B------:R-:W-:-:S07]  /*7b90*/  IMAD.MOV.U32 R57, RZ, RZ, R18 ;  /* 0x000000ffff397224 */ /* 0x000fce00078e0012 */
.L_x_11540:
[----:B------:R-:W-:Y:S05]  /*7ba0*/  BSYNC.RECONVERGENT B1 ;  /* 0x0000000000017941 */ /* 0x000fea0003800200 */
.L_x_11538:
[----:B------:R-:W-:Y:S01]  /*7bb0*/  VIADD R2, R2, 0x4 ;  /* 0x0000000402027836 */ /* 0x000fe20000000000 */
[----:B------:R-:W-:Y:S06]  /*7bc0*/  @P2 BRA `(.L_x_11541) ;  /* 0xfffffff000142947 */ /* 0x000fec000383ffff */
.L_x_11495:
[----:B------:R-:W-:Y:S05]  /*7bd0*/  BSYNC.RECONVERGENT B0 ;  /* 0x0000000000007941 */ /* 0x000fea0003800200 */
.L_x_11494:
[----:B------:R-:W1:Y:S01]  /*7be0*/  S2R R2, SR_TID.X ;  /* 0x0000000000027919 */ /* 0x000e620000002100 */
[----:B------:R-:W-:Y:S01]  /*7bf0*/  BAR.SYNC.DEFER_BLOCKING 0x0 ;  /* 0x0000000000007b1d */ /* 0x000fe20000010000 */
[----:B-1----:R-:W-:-:S13]  /*7c00*/  ISETP.NE.AND P0, PT, R2, RZ, PT ;  /* 0x000000ff0200720c */ /* 0x002fda0003f05270 */
[----:B------:R-:W-:Y:S05]  /*7c10*/  @P0 EXIT ;  /* 0x000000000000094d */ /* 0x000fea0003800000 */
[----:B------:R-:W1:Y:S01]  /*7c20*/  LDC.64 R2, c[0x0][0x390] ;  /* 0x0000e400ff027b82 */ /* 0x000e620000000a00 */
[----:B------:R-:W-:-:S04]  /*7c30*/  IMAD.SHL.U32 R11, R11, 0x10, RZ ;  /* 0x000000100b0b7824 */ /* 0x000fc800078e00ff */
        /* <DEDUP_REMOVED lines=18> */
.L_x_11542:
        /* <DEDUP_REMOVED lines=10> */
.L_x_12928:


//--------------------- .text._ZN17fastertransformer17batch_topK_kernelIfLi16ELi256EEEvPiPT_S1_ --------------------------
	.section	.text._ZN17fastertransformer17batch_topK_kernelIfLi16ELi256EEEvPiPT_S1_,"ax",@progbits
	.align	128
        .global         _ZN17fastertransformer17batch_topK_kernelIfLi16ELi256EEEvPiPT_S1_
        .type           _ZN17fastertransformer17batch_topK_kernelIfLi16ELi256EEEvPiPT_S1_,@function
        .size           _ZN17fastertransformer17batch_topK_kernelIfLi16ELi256EEEvPiPT_S1_,(.L_x_12929 - _ZN17fastertransformer17batch_topK_kernelIfLi16ELi256EEEvPiPT_S1_)
        .other          _ZN17fastertransformer17batch_topK_kernelIfLi16ELi256EEEvPiPT_S1_,@"STO_CUDA_ENTRY STV_DEFAULT"
_ZN17fastertransformer17batch_topK_kernelIfLi16ELi256EEEvPiPT_S1_:
.text._ZN17fastertransformer17batch_topK_kernelIfLi16ELi256EEEvPiPT_S1_:
        /* <DEDUP_REMOVED lines=37> */
[----:B------:R-:W-:Y:S01]  /*0250*/  UMOV UR10, 0xffffffff ;  /* 0xffffffff000a7882 */ /* 0x000fe20000000000 */
[----:B------:R-:W-:Y:S01]  /*0260*/  UMOV UR11, 0xffffffff ;  /* 0xffffffff000b7882 */ /* 0x000fe20000000000 */
[----:B------:R-:W-:Y:S01]  /*0270*/  UMOV UR18, 0xffffffff ;  /* 0xffffffff00127882 */ /* 0x000fe20000000000 */
[----:B------:R-:W-:Y:S01]  /*0280*/  UMOV UR19, 0xffffffff ;  /* 0xffffffff00137882 */ /* 0x000fe20000000000 */
[----:B------:R-:W-:Y:S01]  /*0290*/  UMOV UR20, 0xffffffff ;  /* 0xffffffff00147882 */ /* 0x000fe20000000000 */
[----:B------:R-:W0:Y:S01]  /*02a0*/  LDCU.64 UR24, c[0x0][0x358] ;  /* 0x00006b00ff1877ac */ /* 0x000e220008000a00 */
[----:B------:R-:W-:-:S05]  /*02b0*/  UMOV UR22, UR6 ;  /* 0x0000000600167c82 */ /* 0x000fca0008000000 */
.L_x_11575:
[----:B------:R-:W-:Y:S01]  /*02c0*/  MOV R2, UR8 ;  /* 0x0000000800027c02 */ /* 0x000fe20008000f00 */
[----:B------:R-:W-:-:S05]  /*02d0*/  IMAD.U32 R3, RZ, RZ, UR9 ;  /* 0x00000009ff037e24 */ /* 0x000fca000f8e00ff */
[----:B0-----:R-:W2:Y:S01]  /*02e0*/  LDG.E R2, desc[UR24][R2.64] ;  /* 0x0000001802027981 */ /* 0x001ea2000c1e1900 */
[----:B------:R-:W-:Y:S01]  /*02f0*/  IMAD.U32 R4, RZ, RZ, UR22 ;  /* 0x00000016ff047e24 */ /* 0x000fe2000f8e00ff */
[----:B------:R-:W-:-:S05]  /*0300*/  MOV R5, UR7 ;  /* 0x0000000700057c02 */ /* 0x000fca0008000f00 */
        /* <DEDUP_REMOVED lines=12> */
.L_x_11543:
[----:B-----5:R-:W-:Y:S01]  /*03d0*/  R2UR UR5, R4 ;  /* 0x00000000040572ca */ /* 0x020fe200000e0000 */
[----:B------:R-:W-:-:S14]  /*03e0*/  IMAD.MOV.U32 R3, RZ, RZ, R2 ;  /* 0x000000ffff037224 */ /* 0x000fdc00078e0002 */
.L_x_11544:
[----:B------:R-:W-:-:S13]  /*03f0*/  FSETP.GT.FTZ.AND P0, PT, R3, R24, PT ;  /* 0x000000180300720b */ /* 0x000fda0003f14000 */
[----:B------:R-:W-:Y:S01]  /*0400*/  VOTEU.ANY UP0, P0 ;  /* 0x0000000000ff7886 */ /* 0x000fe20000000100 */
[----:B------:R-:W-:-:S09]  /*0410*/  UISETP.EQ.OR UP0, UPT, UR11, -0x1, UP0 ;  /* 0xffffffff0b00788c */ /* 0x000fd20008702670 */
[----:B------:R-:W-:Y:S05]  /*0420*/  BRA.U UP0, `(.L_x_11545) ;  /* 0x0000000100207547 */ /* 0x000fea000b800000 */
[----:B------:R-:W-:Y:S01]  /*0430*/  FSETP.NEU.FTZ.AND P0, PT, R3, R24, PT ;  /* 0x000000180300720b */ /* 0x000fe20003f1d000 */
[----:B------:R-:W-:Y:S01]  /*0440*/  IMAD.MOV.U32 R2, RZ, RZ, R24 ;  /* 0x000000ffff027224 */ /* 0x000fe200078e0018 */
[----:B------:R-:W-:Y:S01]  /*0450*/  MOV R25, R3 ;  /* 0x0000000300197202 */ /* 0x000fe20000000f00 */
[----:B------:R-:W-:Y:S01]  /*0460*/  UMOV UR10, UR5 ;  /* 0x00000005000a7c82 */ /* 0x000fe20008000000 */
[----:B------:R-:W-:-:S09]  /*0470*/  UMOV UR6, UR11 ;  /* 0x0000000b00067c82 */ /* 0x000fd20008000000 */
[----:B------:R-:W-:Y:S01]  /*0480*/  VOTEU.ANY UP0, P0 ;  /* 0x0000000000ff7886 */ /* 0x000fe20000000100 */
[----:B------:R-:W-:-:S09]  /*0490*/  UISETP.GE.OR UP0, UPT, UR5, UR11, UP0 ;  /* 0x0000000b0500728c */ /* 0x000fd20008706670 */
[----:B------:R-:W-:Y:S05]  /*04a0*/  BRA.U UP0, `(.L_x_11546) ;  /* 0x0000000100107547 */ /* 0x000fea000b800000 */
.L_x_11545:
[----:B------:R-:W-:Y:S01]  /*04b0*/  IMAD.MOV.U32 R25, RZ, RZ, R24 ;  /* 0x000000ffff197224 */ /* 0x000fe200078e0018 */
[----:B------:R-:W-:Y:S01]  /*04c0*/  MOV R2, R3 ;  /* 0x0000000300027202 */ /* 0x000fe20000000f00 */
[----:B------:R-:W-:Y:S01]  /*04d0*/  UMOV UR10, UR11 ;  /* 0x0000000b000a7c82 */ /* 0x000fe20008000000 */
[----:B------:R-:W-:-:S05]  /*04e0*/  UMOV UR6, UR5 ;  /* 0x0000000500067c82 */ /* 0x000fca0008000000 */
.L_x_11546:
        /* <DEDUP_REMOVED lines=12> */
.L_x_11547:
[----:B------:R-:W-:Y:S01]  /*05b0*/  MOV R24, R23 ;  /* 0x0000001700187202 */ /* 0x000fe20000000f00 */
[----:B------:R-:W-:Y:S01]  /*05c0*/  IMAD.MOV.U32 R3, RZ, RZ, R2 ;  /* 0x000000ffff037224 */ /* 0x000fe200078e0002 */
[----:B------:R-:W-:Y:S01]  /*05d0*/  UMOV UR11, UR12 ;  /* 0x0000000c000b7c82 */ /* 0x000fe20008000000 */
[----:B------:R-:W-:-:S05]  /*05e0*/  UMOV UR5, UR6 ;  /* 0x0000000600057c82 */ /* 0x000fca0008000000 */
.L_x_11548:
[----:B------:R-:W-:-:S13]  /*05f0*/  FSETP.GT.FTZ.AND P0, PT, R3, R22, PT ;  /* 0x000000160300720b */ /* 0x000fda0003f14000 */
[----:B------:R-:W-:Y:S01]  /*0600*/  VOTEU.ANY UP0, P0 ;  /* 0x0000000000ff7886 */ /* 0x000fe20000000100 */
[----:B------:R-:W-:-:S09]  /*0610*/  UISETP.EQ.OR UP0, UPT, UR13, -0x1, UP0 ;  /* 0xffffffff0d00788c */ /* 0x000fd20008702670 */
[----:B------:R-:W-:Y:S05]  /*0620*/  BRA.U UP0, `(.L_x_11549) ;  /* 0x0000000100207547 */ /* 0x000fea000b800000 */
[-C--:B------:R-:W-:Y:S01]  /*0630*/  FSETP.NEU.FTZ.AND P0, PT, R3, R22.reuse, PT ;  /* 0x000000160300720b */ /* 0x080fe20003f1d000 */
[----:B------:R-:W-:Y:S01]  /*0640*/  IMAD.MOV.U32 R23, RZ, RZ, R3 ;  /* 0x000000ffff177224 */ /* 0x000fe200078e0003 */
[----:B------:R-:W-:Y:S01]  /*0650*/  MOV R2, R22 ;  /* 0x0000001600027202 */ /* 0x000fe20000000f00 */
[----:B------:R-:W-:Y:S01]  /*0660*/  UMOV UR12, UR5 ;  /* 0x00000005000c7c82 */ /* 0x000fe20008000000 */
[----:B------:R-:W-:-:S09]  /*0670*/  UMOV UR6, UR13 ;  /* 0x0000000d00067c82 */ /* 0x000fd20008000000 */
[----:B------:R-:W-:Y:S01]  /*0680*/  VOTEU.ANY UP0, P0 ;  /* 0x0000000000ff7886 */ /* 0x000fe20000000100 */
[----:B------:R-:W-:-:S09]  /*0690*/  UISETP.GE.OR UP0, UPT, UR5, UR13, UP0 ;  /* 0x0000000d0500728c */ /* 0x000fd20008706670 */
[----:B------:R-:W-:Y:S05]  /*06a0*/  BRA.U UP0, `(.L_x_11550) ;  /* 0x0000000100107547 */ /* 0x000fea000b800000 */
.L_x_11549:
[----:B------:R-:W-:Y:S01]  /*06b0*/  IMAD.MOV.U32 R23, RZ, RZ, R22 ;  /* 0x000000ffff177224 */ /* 0x000fe200078e0016 */
[----:B------:R-:W-:Y:S01]  /*06c0*/  UMOV UR12, UR13 ;  /* 0x0000000d000c7c82 */ /* 0x000fe20008000000 */
[----:B------:R-:W-:Y:S01]  /*06d0*/  IMAD.MOV.U32 R2, RZ, RZ, R3 ;  /* 0x000000ffff027224 */ /* 0x000fe200078e0003 */
[----:B------:R-:W-:-:S06]  /*06e0*/  UMOV UR6, UR5 ;  /* 0x0000000500067c82 */ /* 0x000fcc0008000000 */
.L_x_11550:
        /* <DEDUP_REMOVED lines=12> */
.L_x_11551:
[----:B------:R-:W-:Y:S01]  /*07b0*/  IMAD.MOV.U32 R22, RZ, RZ, R21 ;  /* 0x000000ffff167224 */ /* 0x000fe200078e0015 */
[----:B------:R-:W-:Y:S01]  /*07c0*/  MOV R3, R2 ;  /* 0x0000000200037202 */ /* 0x000fe20000000f00 */
[----:B------:R-:W-:Y:S01]  /*07d0*/  UMOV UR13, UR14 ;  /* 0x0000000e000d7c82 */ /* 0x000fe20008000000 */
[----:B------:R-:W-:-:S05]  /*07e0*/  UMOV UR5, UR6 ;  /* 0x0000000600057c82 */ /* 0x000fca0008000000 */
.L_x_11552:
        /* <DEDUP_REMOVED lines=12> */
.L_x_11553:
[----:B------:R-:W-:Y:S01]  /*08b0*/  MOV R21, R20 ;  /* 0x0000001400157202 */ /* 0x000fe20000000f00 */
[----:B------:R-:W-:Y:S01]  /*08c0*/  IMAD.MOV.U32 R2, RZ, RZ, R3 ;  /* 0x000000ffff027224 */ /* 0x000fe200078e0003 */
[----:B------:R-:W-:Y:S01]  /*08d0*/  UMOV UR14, UR15 ;  /* 0x0000000f000e7c82 */ /* 0x000fe20008000000 */
[----:B------:R-:W-:-:S05]  /*08e0*/  UMOV UR6, UR5 ;  /* 0x0000000500067c82 */ /* 0x000fca0008000000 */
.L_x_11554:
        /* <DEDUP_REMOVED lines=12> */
.L_x_11555:
[----:B------:R-:W-:Y:S01]  /*09b0*/  IMAD.MOV.U32 R20, RZ, RZ, R19 ;  /* 0x000000ffff147224 */ /* 0x000fe200078e0013 */
[----:B------:R-:W-:Y:S01]  /*09c0*/  UMOV UR15, UR16 ;  /* 0x00000010000f7c82 */ /* 0x000fe20008000000 */
[----:B------:R-:W-:Y:S01]  /*09d0*/  IMAD.MOV.U32 R3, RZ, RZ, R2 ;  /* 0x000000ffff037224 */ /* 0x000fe200078e0002 */
[----:B------:R-:W-:-:S06]  /*09e0*/  UMOV UR5, UR6 ;  /* 0x0000000600057c82 */ /* 0x000fcc0008000000 */
.L_x_11556:
        /* <DEDUP_REMOVED lines=12> */
.L_x_11557:
[----:B------:R-:W-:Y:S01]  /*0ab0*/  IMAD.MOV.U32 R19, RZ, RZ, R18 ;  /* 0x000000ffff137224 */ /* 0x000fe200078e0012 */
[----:B------:R-:W-:Y:S01]  /*0ac0*/  MOV R2, R3 ;  /* 0x0000000300027202 */ /* 0x000fe20000000f00 */
[----:B------:R-:W-:Y:S01]  /*0ad0*/  UMOV UR16, UR17 ;  /* 0x0000001100107c82 */ /* 0x000fe20008000000 */
[----:B------:R-:W-:-:S05]  /*0ae0*/  UMOV UR6, UR5 ;  /* 0x0000000500067c82 */ /* 0x000fca0008000000 */
.L_x_11558:
        /* <DEDUP_REMOVED lines=12> */
.L_x_11559:
[----:B------:R-:W-:Y:S01]  /*0bb0*/  MOV R18, R17 ;  /* 0x0000001100127202 */ /* 0x000fe20000000f00 */
[----:B------:R-:W-:Y:S01]  /*0bc0*/  IMAD.MOV.U32 R3, RZ, RZ, R2 ;  /* 0x000000ffff037224 */ /* 0x000fe200078e0002 */
[----:B------:R-:W-:Y:S01]  /*0bd0*/  UMOV UR17, UR18 ;  /* 0x0000001200117c82 */ /* 0x000fe20008000000 */
[----:B------:R-:W-:-:S05]  /*0be0*/  UMOV UR5, UR6 ;  /* 0x0000000600057c82 */ /* 0x000fca0008000000 */
.L_x_11560:
[----:B------:R-:W-:-:S13]  /*0bf0*/  FSETP.GT.FTZ.AND P0, PT, R3, R16, PT ;  /* 0x000000100300720b */ /* 0x000fda0003f14000 */
[----:B------:R-:W-:Y:S01]  /*0c00*/  VOTEU.ANY UP0, P0 ;  /* 0x0000000000ff7886 */ /* 0x000fe20000000100 */
[----:B------:R-:W-:-:S09]  /*0c10*/  UISETP.EQ.OR UP0, UPT, UR19, -0x1, UP0 ;  /* 0xffffffff1300788c */ /* 0x000fd20008702670 */
[----:B------:R-:W-:Y:S05]  /*0c20*/  BRA.U UP0, `(.L_x_11561) ;  /* 0x00000001001c7547 */ /* 0x000fea000b800000 */
[-C--:B------:R-:W-:Y:S01]  /*0c30*/  FSETP.NEU.FTZ.AND P0, PT, R3, R16.reuse, PT ;  /* 0x000000100300720b */ /* 0x080fe20003f1d000 */
[----:B------:R-:W-:Y:S01]  /*0c40*/  IMAD.MOV.U32 R17, RZ, RZ, R3 ;  /* 0x000000ffff117224 */ /* 0x000fe200078e0003 */
[----:B------:R-:W-:Y:S01]  /*0c50*/  MOV R2, R16 ;  /* 0x0000001000027202 */ /* 0x000fe20000000f00 */
[----:B------:R-:W-:-:S10]  /*0c60*/  UMOV UR18, UR5 ;  /* 0x0000000500127c82 */ /* 0x000fd40008000000 */
[----:B------:R-:W-:Y:S01]  /*0c70*/  VOTEU.ANY UP0, P0 ;  /* 0x0000000000ff7886 */ /* 0x000fe20000000100 */
[----:B------:R-:W-:-:S09]  /*0c80*/  UISETP.GE.OR UP0, UPT, UR5, UR19, UP0 ;  /* 0x000000130500728c */ /* 0x000fd20008706670 */
[----:B------:R-:W-:Y:S05]  /*0c90*/  BRA.U UP0, `(.L_x_11562) ;  /* 0x0000000100107547 */ /* 0x000fea000b800000 */
.L_x_11561:
[----:B------:R-:W-:Y:S01]  /*0ca0*/  IMAD.MOV.U32 R17, RZ, RZ, R16 ;  /* 0x000000ffff117224 */ /* 0x000fe200078e0010 */
[----:B------:R-:W-:Y:S01]  /*0cb0*/  UMOV UR18, UR19 ;  /* 0x0000001300127c82 */ /* 0x000fe20008000000 */
[----:B------:R-:W-:Y:S01]  /*0cc0*/  IMAD.MOV.U32 R2, RZ, RZ, R3 ;  /* 0x000000ffff027224 */ /* 0x000fe200078e0003 */
[----:B------:R-:W-:-:S06]  /*0cd0*/  UMOV UR19, UR5 ;  /* 0x0000000500137c82 */ /* 0x000fcc0008000000 */
.L_x_11562:
[----:B------:R-:W-:Y:S02]  /*0ce0*/  FSETP.GT.FTZ.AND P0, PT, R2, R15, PT ;  /* 0x0000000f0200720b */ /* 0x000fe40003f14000 */
[----:B------:R-:W-:-:S04]  /*0cf0*/  MOV R3, UR20 ;  /* 0x0000001400037c02 */ /* 0x000fc80008000f00 */
        /* <DEDUP_REMOVED lines=9> */
.L_x_11563:
[----:B------:R-:W-:Y:S01]  /*0d90*/  IMAD.MOV.U32 R16, RZ, RZ, R15 ;  /* 0x000000ffff107224 */ /* 0x000fe200078e000f */
[----:B------:R-:W-:Y:S01]  /*0da0*/  MOV R3, R2 ;  /* 0x0000000200037202 */ /* 0x000fe20000000f00 */
[----:B------:R-:W-:Y:S01]  /*0db0*/  IMAD.U32 R5, RZ, RZ, UR19 ;  /* 0x00000013ff057e24 */ /* 0x000fe2000f8e00ff */
[----:B------:R-:W-:-:S06]  /*0dc0*/  UMOV UR19, UR20 ;  /* 0x0000001400137c82 */ /* 0x000fcc0008000000 */
.L_x_11564:
[----:B------:R-:W-:-:S04]  /*0dd0*/  FSETP.GT.FTZ.AND P0, PT, R3, R14, PT ;  /* 0x0000000e0300720b */ /* 0x000fc80003f14000 */
[----:B------:R-:W-:-:S13]  /*0de0*/  ISETP.EQ.OR P0, PT, R6, -0x1, P0 ;  /* 0xffffffff0600780c */ /* 0x000fda0000702670 */
[----:B------:R-:W-:Y:S05]  /*0df0*/  @P0 BRA `(.L_x_11565) ;  /* 0x00000000001c0947 */ /* 0x000fea0003800000 */
[----:B------:R-:W-:Y:S01]  /*0e00*/  FSETP.NEU.FTZ.AND P0, PT, R3, R14, PT ;  /* 0x0000000e0300720b */ /* 0x000fe20003f1d000 */
[----:B------:R-:W-:Y:S01]  /*0e10*/  IMAD.MOV.U32 R15, RZ, RZ, R3 ;  /* 0x000000ffff0f7224 */ /* 0x000fe200078e0003 */
[C---:B------:R-:W-:Y:S01]  /*0e20*/  R2UR UR20, R5.reuse ;  /* 0x00000000051472ca */ /* 0x040fe200000e0000 */
[----:B------:R-:W-:Y:S01]  /*0e30*/  IMAD.MOV.U32 R27, RZ, RZ, R6 ;  /* 0x000000ffff1b7224 */ /* 0x000fe200078e0006 */
[----:B------:R-:W-:Y:S02]  /*0e40*/  ISETP.GE.OR P0, PT, R5, R6, P0 ;  /* 0x000000060500720c */ /* 0x000fe40000706670 */
[----:B------:R-:W-:-:S11]  /*0e50*/  MOV R2, R14 ;  /* 0x0000000e00027202 */ /* 0x000fd60000000f00 */
[----:B------:R-:W-:Y:S05]  /*0e60*/  @P0 BRA `(.L_x_11566) ;  /* 0x0000000000100947 */ /* 0x000fea0003800000 */
.L_x_11565:
[----:B------:R-:W-:Y:S01]  /*0e70*/  R2UR UR20, R6 ;  /* 0x00000000061472ca */ /* 0x000fe200000e0000 */
[----:B------:R-:W-:Y:S01]  /*0e80*/  IMAD.MOV.U32 R15, RZ, RZ, R14 ;  /* 0x000000ffff0f7224 */ /* 0x000fe200078e000e */
[----:B------:R-:W-:Y:S01]  /*0e90*/  MOV R2, R3 ;  /* 0x0000000300027202 */ /* 0x000fe20000000f00 */
[----:B------:R-:W-:-:S12]  /*0ea0*/  IMAD.MOV.U32 R27, RZ, RZ, R5 ;  /* 0x000000ffff1b7224 */ /* 0x000fd800078e0005 */
.L_x_11566:
        /* <DEDUP_REMOVED lines=10> */
.L_x_11567:
[----:B------:R-:W-:Y:S01]  /*0f50*/  MOV R14, R13 ;  /* 0x0000000d000e7202 */ /* 0x000fe20000000f00 */
[----:B------:R-:W-:Y:S01]  /*0f60*/  IMAD.MOV.U32 R3, RZ, RZ, R2 ;  /* 0x000000ffff037224 */ /* 0x000fe200078e0002 */
[----:B------:R-:W-:Y:S01]  /*0f70*/  MOV R4, R27 ;  /* 0x0000001b00047202 */ /* 0x000fe20000000f00 */
[----:B------:R-:W-:-:S07]  /*0f80*/  IMAD.MOV.U32 R6, RZ, RZ, R0 ;  /* 0x000000ffff067224 */ /* 0x000fce00078e0000 */
.L_x_11568:
        /* <DEDUP_REMOVED lines=10> */
.L_x_11569:
[----:B------:R-:W-:Y:S01]  /*1030*/  IMAD.MOV.U32 R13, RZ, RZ, R12 ;  /* 0x000000ffff0d7224 */ /* 0x000fe200078e000c */
[----:B------:R-:W-:Y:S01]  /*1040*/  MOV R2, R3 ;  /* 0x0000000300027202 */ /* 0x000fe20000000f00 */
[----:B------:R-:W-:Y:S02]  /*1050*/  IMAD.MOV.U32 R0, RZ, RZ, R7 ;  /* 0x000000ffff007224 */ /* 0x000fe400078e0007 */
[----:B------:R-:W-:-:S07]  /*1060*/  IMAD.MOV.U32 R5, RZ, RZ, R4 ;  /* 0x000000ffff057224 */ /* 0x000fce00078e0004 */
.L_x_11570:
        /* <DEDUP_REMOVED lines=10> */
.L_x_11571:
[----:B------:R-:W-:Y:S01]  /*1110*/  IMAD.MOV.U32 R12, RZ, RZ, R11 ;  /* 0x000000ffff0c7224 */ /* 0x000fe200078e000b */
[----:B------:R-:W-:Y:S01]  /*1120*/  MOV R7, R8 ;  /* 0x0000000800077202 */ /* 0x000fe20000000f00 */
[----:B------:R-:W-:Y:S02]  /*1130*/  IMAD.MOV.U32 R3, RZ, RZ, R2 ;  /* 0x000000ffff037224 */ /* 0x000fe400078e0002 */
[----:B------:R-:W-:-:S07]  /*1140*/  IMAD.MOV.U32 R4, RZ, RZ, R5 ;  /* 0x000000ffff047224 */ /* 0x000fce00078e0005 */
.L_x_11572:
        /* <DEDUP_REMOVED lines=8> */
.L_x_11573:
[----:B------:R-:W-:Y:S01]  /*11d0*/  IMAD.MOV.U32 R11, RZ, RZ, R10 ;  /* 0x000000ffff0b7224 */ /* 0x000fe200078e000a */
[----:B------:R-:W-:Y:S01]  /*11e0*/  MOV R10, R3 ;  /* 0x00000003000a7202 */ /* 0x000fe20000000f00 */
[----:B------:R-:W-:Y:S02]  /*11f0*/  IMAD.MOV.U32 R8, RZ, RZ, R9 ;  /* 0x000000ffff087224 */ /* 0x000fe400078e0009 */
[----:B------:R-:W-:-:S07]  /*1200*/  IMAD.MOV.U32 R9, RZ, RZ, R4 ;  /* 0x000000ffff097224 */ /* 0x000fce00078e0004 */
.L_x_11574:
[----:B------:R-:W-:Y:S02]  /*1210*/  UIADD3 UR22, UP0, UPT, UR22, 0x4, URZ ;  /* 0x0000000416167890 */ /* 0x000fe4000ff1e0ff */
[----:B------:R-:W-:Y:S02]  /*1220*/  UIADD3 UR8, UP2, UPT, UR8, 0x4, URZ ;  /* 0x0000000408087890 */ /* 0x000fe4000ff5e0ff */
[----:B------:R-:W-:Y:S02]  /*1230*/  UIADD3.X UR7, UPT, UPT, URZ, UR7, URZ, UP0, !UPT ;  /* 0x00000007ff077290 */ /* 0x000fe400087fe4ff */
[----:B------:R-:W-:Y:S01]  /*1240*/  UIADD3.X UR9, UPT, UPT, URZ, UR9, URZ, UP2, !UPT ;  /* 0x00000009ff097290 */ /* 0x000fe200097fe4ff */
[----:B------:R-:W-:Y:S11]  /*1250*/  BRA.U UP1, `(.L_x_11575) ;  /* 0xfffffff101187547 */ /* 0x000ff6000b83ffff */
[----:B------:R-:W0:Y:S01]  /*1260*/  LDCU.64 UR4, c[0x0][0x390] ;  /* 0x00007200ff0477ac */ /* 0x000e220008000a00 */
[----:B------:R-:W-:Y:S01]  /*1270*/  IMAD.U32 R21, RZ, RZ, UR20 ;  /* 0x00000014ff157e24 */ /* 0x000fe2000f8e00ff */
[----:B------:R-:W-:Y:S01]  /*1280*/  MOV R23, UR19 ;  /* 0x0000001300177c02 */ /* 0x000fe20008000f00 */
[----:B------:R-:W-:Y:S01]  /*1290*/  IMAD.U32 R27, RZ, RZ, UR17 ;  /* 0x00000011ff1b7e24 */ /* 0x000fe2000f8e00ff */
[----:B------:R-:W-:Y:S01]  /*12a0*/  USHF.L.U32 UR6, UR21, 0x4, URZ ;  /* 0x0000000415067899 */ /* 0x000fe200080006ff */
[----:B------:R-:W-:Y:S01]  /*12b0*/  MOV R25, UR18 ;  /* 0x0000001200197c02 */ /* 0x000fe20008000f00 */
[----:B------:R-:W-:Y:S02]  /*12c0*/  IMAD.U32 R29, RZ, RZ, UR16 ;  /* 0x00000010ff1d7e24 */ /* 0x000fe4000f8e00ff */
[----:B0-----:R-:W-:-:S06]  /*12d0*/  UIMAD.WIDE.U32 UR4, UR6, 0x4, UR4 ;  /* 0x00000004060478a5 */ /* 0x001fcc000f8e0004 */
[----:B------:R-:W-:Y:S01]  /*12e0*/  IMAD.U32 R2, RZ, RZ, UR4 ;  /* 0x00000004ff027e24 */ /* 0x000fe2000f8e00ff */
[----:B------:R-:W-:Y:S01]  /*12f0*/  MOV R3, UR5 ;  /* 0x0000000500037c02 */ /* 0x000fe20008000f00 */
[----:B------:R-:W-:Y:S01]  /*1300*/  IMAD.U32 R4, RZ, RZ, UR4 ;  /* 0x00000004ff047e24 */ /* 0x000fe2000f8e00ff */
[----:B------:R-:W-:Y:S01]  /*1310*/  MOV R10, UR4 ;  /* 0x00000004000a7c02 */ /* 0x000fe20008000f00 */
[----:B------:R-:W-:Y:S01]  /*1320*/  IMAD.U32 R5, RZ, RZ, UR5 ;  /* 0x00000005ff057e24 */ /* 0x000fe2000f8e00ff */
[----:B------:R-:W-:Y:S01]  /*1330*/  MOV R13, UR5 ;  /* 0x00000005000d7c02 */ /* 0x000fe20008000f00 */
[----:B------:R-:W-:Y:S01]  /*1340*/  IMAD.U32 R11, RZ, RZ, UR5 ;  /* 0x00000005ff0b7e24 */ /* 0x000fe2000f8e00ff */
[----:B------:R-:W-:Y:S01]  /*1350*/  MOV R15, UR5 ;  /* 0x00000005000f7c02 */ /* 0x000fe20008000f00 */
[----:B------:R-:W-:Y:S01]  /*1360*/  IMAD.U32 R12, RZ, RZ, UR4 ;  /* 0x00000004ff0c7e24 */ /* 0x000fe2000f8e00ff */
[----:B------:R0:W-:Y:S01]  /*1370*/  STG.E desc[UR24][R2.64], R9 ;  /* 0x0000000902007986 */ /* 0x0001e2000c101918 */
[----:B------:R-:W-:-:S02]  /*1380*/  IMAD.U32 R14, RZ, RZ, UR4 ;  /* 0x00000004ff0e7e24 */ /* 0x000fc4000f8e00ff */
[----:B------:R-:W-:Y:S01]  /*1390*/  IMAD.U32 R16, RZ, RZ, UR4 ;  /* 0x00000004ff107e24 */ /* 0x000fe2000f8e00ff */
[----:B------:R1:W-:Y:S01]  /*13a0*/  STG.E desc[UR24][R4.64+0x4], R8 ;  /* 0x0000040804007986 */ /* 0x0003e2000c101918 */
[----:B------:R-:W-:Y:S02]  /*13b0*/  IMAD.U32 R17, RZ, RZ, UR5 ;  /* 0x00000005ff117e24 */ /* 0x000fe4000f8e00ff */
[----:B------:R-:W-:Y:S01]  /*13c0*/  IMAD.U32 R18, RZ, RZ, UR4 ;  /* 0x00000004ff127e24 */ /* 0x000fe2000f8e00ff */
[----:B------:R2:W-:Y:S01]  /*13d0*/  STG.E desc[UR24][R10.64+0x8], R7 ;  /* 0x000008070a007986 */ /* 0x0005e2000c101918 */
[----:B------:R-:W-:-:S03]  /*13e0*/  IMAD.U32 R19, RZ, RZ, UR5 ;  /* 0x00000005ff137e24 */ /* 0x000fc6000f8e00ff */
[----:B------:R3:W-:Y:S01]  /*13f0*/  STG.E desc[UR24][R12.64+0xc], R0 ;  /* 0x00000c000c007986 */ /* 0x0007e2000c101918 */
[----:B0-----:R-:W-:-:S03]  /*1400*/  IMAD.U32 R9, RZ, RZ, UR5 ;  /* 0x00000005ff097e24 */ /* 0x001fc6000f8e00ff */
[----:B------:R0:W-:Y:S01]  /*1410*/  STG.E desc[UR24][R14.64+0x10], R6 ;  /* 0x000010060e007986 */ /* 0x0001e2000c101918 */
[----:B-1----:R-:W-:-:S03]  /*1420*/  MOV R8, UR4 ;  /* 0x0000000400087c02 */ /* 0x002fc60008000f00 */
[----:B------:R1:W-:Y:S01]  /*1430*/  STG.E desc[UR24][R16.64+0x14], R21 ;  /* 0x0000141510007986 */ /* 0x0003e2000c101918 */
[----:B--2---:R-:W-:Y:S02]  /*1440*/  IMAD.U32 R7, RZ, RZ, UR5 ;  /* 0x00000005ff077e24 */ /* 0x004fe4000f8e00ff */
[----:B---3--:R-:W-:Y:S01]  /*1450*/  IMAD.U32 R0, RZ, RZ, UR15 ;  /* 0x0000000fff007e24 */ /* 0x008fe2000f8e00ff */
[----:B------:R2:W-:Y:S01]  /*1460*/  STG.E desc[UR24][R18.64+0x18], R23 ;  /* 0x0000181712007986 */ /* 0x0005e2000c101918 */
[----:B0-----:R-:W-:Y:S01]  /*1470*/  MOV R6, UR4 ;  /* 0x0000000400067c02 */ /* 0x001fe20008000f00 */
[----:B------:R-:W-:Y:S02]  /*1480*/  IMAD.U32 R15, RZ, RZ, UR14 ;  /* 0x0000000eff0f7e24 */ /* 0x000fe4000f8e00ff */
[----:B------:R-:W-:Y:S01]  /*1490*/  STG.E desc[UR24][R2.64+0x1c], R25 ;  /* 0x00001c1902007986 */ /* 0x000fe2000c101918 */
[----:B-1----:R-:W-:Y:S01]  /*14a0*/  MOV R17, UR13 ;  /* 0x0000000d00117c02 */ /* 0x002fe20008000f00 */
[----:B------:R-:W-:-:S02]  /*14b0*/  IMAD.U32 R21, RZ, RZ, UR11 ;  /* 0x0000000bff157e24 */ /* 0x000fc4000f8e00ff */
[----:B------:R-:W-:Y:S01]  /*14c0*/  STG.E desc[UR24][R4.64+0x20], R27 ;  /* 0x0000201b04007986 */ /* 0x000fe2000c101918 */
[----:B--2---:R-:W-:-:S03]  /*14d0*/  IMAD.U32 R19, RZ, RZ, UR12 ;  /* 0x0000000cff137e24 */ /* 0x004fc6000f8e00ff */
[----:B------:R-:W-:Y:S01]  /*14e0*/  STG.E desc[UR24][R8.64+0x24], R29 ;  /* 0x0000241d08007986 */ /* 0x000fe2000c101918 */
[----:B------:R-:W-:-:S03]  /*14f0*/  MOV R23, UR10 ;  /* 0x0000000a00177c02 */ /* 0x000fc60008000f00 */
[----:B------:R-:W-:Y:S04]  /*1500*/  STG.E desc[UR24][R6.64+0x28], R0 ;  /* 0x0000280006007986 */ /* 0x000fe8000c101918 */
[----:B------:R-:W-:Y:S04]  /*1510*/  STG.E desc[UR24][R2.64+0x2c], R15 ;  /* 0x00002c0f02007986 */ /* 0x000fe8000c101918 */
[----:B------:R-:W-:Y:S04]  /*1520*/  STG.E desc[UR24][R10.64+0x30], R17 ;  /* 0x000030110a007986 */ /* 0x000fe8000c101918 */
[----:B------:R-:W-:Y:S04]  /*1530*/  STG.E desc[UR24][R12.64+0x34], R19 ;  /* 0x000034130c007986 */ /* 0x000fe8000c101918 */
[----:B------:R-:W-:Y:S04]  /*1540*/  STG.E desc[UR24][R4.64+0x38], R21 ;  /* 0x0000381504007986 */ /* 0x000fe8000c101918 */
[----:B------:R-:W-:Y:S01]  /*1550*/  STG.E desc[UR24][R8.64+0x3c], R23 ;  /* 0x00003c1708007986 */ /* 0x000fe2000c101918 */
[----:B------:R-:W-:Y:S05]  /*1560*/  EXIT ;  /* 0x000000000000794d */ /* 0x000fea0003800000 */
.L_x_11576:
        /* <DEDUP_REMOVED lines=9> */
.L_x_12929:


//--------------------- .text._ZN17fastertransformer16beam_topK_kernelIfLi16ELi64EEEvPKT_PiPS1_PKbPKiiS1_f --------------------------
	.section	.text._ZN17fastertransformer16beam_topK_kernelIfLi16ELi64EEEvPKT_PiPS1_PKbPKiiS1_f,"ax",@progbits
	.align	128
        .global         _ZN17fastertransformer16beam_topK_kernelIfLi16ELi64EEEvPKT_PiPS1_PKbPKiiS1_f
        .type           _ZN17fastertransformer16beam_topK_kernelIfLi16ELi64EEEvPKT_PiPS1_PKbPKiiS1_f,@function
        .size           _ZN17fastertransformer16beam_topK_kernelIfLi16ELi64EEEvPKT_PiPS1_PKbPKiiS1_f,(.L_x_12930 - _ZN17fastertransformer16beam_topK_kernelIfLi16ELi64EEEvPKT_PiPS1_PKbPKiiS1_f)
        .other          _ZN17fastertransformer16beam_topK_kernelIfLi16ELi64EEEvPKT_PiPS1_PKbPKiiS1_f,@"STO_CUDA_ENTRY STV_DEFAULT"
_ZN17fastertransformer16beam_topK_kernelIfLi16ELi64EEEvPKT_PiPS1_PKbPKiiS1_f:
.text._ZN17fastertransformer16beam_topK_kernelIfLi16ELi64EEEvPKT_PiPS1_PKbPKiiS1_f:
        /* <DEDUP_REMOVED lines=27> */
[----:B------:R-:W-:-:S02]  /*01b0*/  IMAD.MOV.U32 R33, RZ, RZ, -0x800001 ;  /* 0xff7fffffff217424 */ /* 0x000fc400078e00ff */
[----:B------:R-:W-:Y:S02]  /*01c0*/  IMAD.MOV.U32 R32, RZ, RZ, -0x800001 ;  /* 0xff7fffffff207424 */ /* 0x000fe400078e00ff */
[----:B------:R-:W-:Y:S01]  /*01d0*/  IMAD.MOV.U32 R38, RZ, RZ, -0x800001 ;  /* 0xff7fffffff267424 */ /* 0x000fe200078e00ff */
[----:B-1----:R-:W-:Y:S01]  /*01e0*/  ISETP.GE.AND P0, PT, R53, UR5, PT ;  /* 0x0000000535007c0c */ /* 0x002fe2000bf06270 */
        /* <DEDUP_REMOVED lines=24> */
.L_x_11628:
        /* <DEDUP_REMOVED lines=17> */
.L_x_11579:
        /* <DEDUP_REMOVED lines=9> */
.L_x_11581:
[----:B0-----:R-:W-:Y:S02]  /*0510*/  IMAD.MOV.U32 R8, RZ, RZ, R13 ;  /* 0x000000ffff087224 */ /* 0x001fe400078e000d */
[----:B------:R-:W-:-:S07]  /*0520*/  IMAD.MOV.U32 R24, RZ, RZ, R11 ;  /* 0x000000ffff187224 */ /* 0x000fce00078e000b */
.L_x_11582:
[----:B------:R-:W-:Y:S05]  /*0530*/  BSYNC.RECONVERGENT B1 ;  /* 0x0000000000017941 */ /* 0x000fea0003800200 */
.L_x_11580:
        /* <DEDUP_REMOVED lines=9> */
.L_x_11584:
[----:B------:R-:W-:Y:S01]  /*05d0*/  IMAD.MOV.U32 R54, RZ, RZ, R31 ;  /* 0x000000ffff367224 */ /* 0x000fe200078e001f */
[----:B------:R-:W-:Y:S01]  /*05e0*/  MOV R9, R24 ;  /* 0x0000001800097202 */ /* 0x000fe20000000f00 */
[----:B------:R-:W-:Y:S02]  /*05f0*/  IMAD.MOV.U32 R31, RZ, RZ, R8 ;  /* 0x000000ffff1f7224 */ /* 0x000fe400078e0008 */
[----:B------:R-:W-:-:S07]  /*0600*/  IMAD.MOV.U32 R24, RZ, RZ, R43 ;  /* 0x000000ffff187224 */ /* 0x000fce00078e002b */
.L_x_11585:
[----:B------:R-:W-:Y:S05]  /*0610*/  BSYNC.RECONVERGENT B1 ;  /* 0x0000000000017941 */ /* 0x000fea0003800200 */
.L_x_11583:
        /* <DEDUP_REMOVED lines=10> */
.L_x_11587:
[----:B------:R-:W-:Y:S01]  /*06c0*/  IMAD.MOV.U32 R8, RZ, RZ, R31 ;  /* 0x000000ffff087224 */ /* 0x000fe200078e001f */
[----:B------:R-:W-:Y:S01]  /*06d0*/  MOV R43, R42 ;  /* 0x0000002a002b7202 */ /* 0x000fe20000000f00 */
[----:B------:R-:W-:Y:S02]  /*06e0*/  IMAD.MOV.U32 R12, RZ, RZ, R9 ;  /* 0x000000ffff0c7224 */ /* 0x000fe400078e0009 */
[----:B------:R-:W-:-:S07]  /*06f0*/  IMAD.MOV.U32 R31, RZ, RZ, R30 ;  /* 0x000000ffff1f7224 */ /* 0x000fce00078e001e */
.L_x_11588:
[----:B------:R-:W-:Y:S05]  /*0700*/  BSYNC.RECONVERGENT B1 ;  /* 0x0000000000017941 */ /* 0x000fea0003800200 */
.L_x_11586:
        /* <DEDUP_REMOVED lines=11> */
.L_x_11590:
[----:B------:R-:W-:Y:S01]  /*07c0*/  IMAD.MOV.U32 R9, RZ, RZ, R8 ;  /* 0x000000ffff097224 */ /* 0x000fe200078e0008 */
[----:B------:R-:W-:Y:S01]  /*07d0*/  MOV R42, R41 ;  /* 0x00000029002a7202 */ /* 0x000fe20000000f00 */
[----:B------:R-:W-:Y:S02]  /*07e0*/  IMAD.MOV.U32 R13, RZ, RZ, R12 ;  /* 0x000000ffff0d7224 */ /* 0x000fe400078e000c */
[----:B------:R-:W-:-:S07]  /*07f0*/  IMAD.MOV.U32 R30, RZ, RZ, R29 ;  /* 0x000000ffff1e7224 */ /* 0x000fce00078e001d */
.L_x_11591:
[----:B------:R-:W-:Y:S05]  /*0800*/  BSYNC.RECONVERGENT B1 ;  /* 0x0000000000017941 */ /* 0x000fea0003800200 */
.L_x_11589:
        /* <DEDUP_REMOVED lines=11> */
.L_x_11593:
[----:B------:R-:W-:Y:S01]  /*08c0*/  IMAD.MOV.U32 R8, RZ, RZ, R9 ;  /* 0x000000ffff087224 */ /* 0x000fe200078e0009 */
[----:B------:R-:W-:Y:S01]  /*08d0*/  MOV R41, R40 ;  /* 0x0000002800297202 */ /* 0x000fe20000000f00 */
[----:B------:R-:W-:Y:S02]  /*08e0*/  IMAD.MOV.U32 R12, RZ, RZ, R13 ;  /* 0x000000ffff0c7224 */ /* 0x000fe400078e000d */
[----:B------:R-:W-:-:S07]  /*08f0*/  IMAD.MOV.U32 R29, RZ, RZ, R28 ;  /* 0x000000ffff1d7224 */ /* 0x000fce00078e001c */
.L_x_11594:
[----:B------:R-:W-:Y:S05]  /*0900*/  BSYNC.RECONVERGENT B1 ;  /* 0x0000000000017941 */ /* 0x000fea0003800200 */
.L_x_11592:
        /* <DEDUP_REMOVED lines=11> */
.L_x_11596:
[----:B------:R-:W-:Y:S01]  /*09c0*/  IMAD.MOV.U32 R9, RZ, RZ, R8 ;  /* 0x000000ffff097224 */ /* 0x000fe200078e0008 */
[----:B------:R-:W-:Y:S01]  /*09d0*/  MOV R40, R47 ;  /* 0x0000002f00287202 */ /* 0x000fe20000000f00 */
[----:B------:R-:W-:Y:S02]  /*09e0*/  IMAD.MOV.U32 R13, RZ, RZ, R12 ;  /* 0x000000ffff0d7224 */ /* 0x000fe400078e000c */
[----:B------:R-:W-:-:S07]  /*09f0*/  IMAD.MOV.U32 R28, RZ, RZ, R35 ;  /* 0x000000ffff1c7224 */ /* 0x000fce00078e0023 */
.L_x_11597:
[----:B------:R-:W-:Y:S05]  /*0a00*/  BSYNC.RECONVERGENT B1 ;  /* 0x0000000000017941 */ /* 0x000fea0003800200 */
.L_x_11595:
        /* <DEDUP_REMOVED lines=11> */
.L_x_11599:
[----:B------:R-:W-:Y:S01]  /*0ac0*/  IMAD.MOV.U32 R8, RZ, RZ, R9 ;  /* 0x000000ffff087224 */ /* 0x000fe200078e0009 */
[----:B------:R-:W-:Y:S01]  /*0ad0*/  MOV R47, R46 ;  /* 0x0000002e002f7202 */ /* 0x000fe20000000f00 */
[----:B------:R-:W-:Y:S02]  /*0ae0*/  IMAD.MOV.U32 R12, RZ, RZ, R13 ;  /* 0x000000ffff0c7224 */ /* 0x000fe400078e000d */
[----:B------:R-:W-:-:S07]  /*0af0*/  IMAD.MOV.U32 R35, RZ, RZ, R34 ;  /* 0x000000ffff237224 */ /* 0x000fce00078e0022 */
.L_x_11600:
[----:B------:R-:W-:Y:S05]  /*0b00*/  BSYNC.RECONVERGENT B1 ;  /* 0x0000000000017941 */ /* 0x000fea0003800200 */
.L_x_11598:
        /* <DEDUP_REMOVED lines=11> */
.L_x_11602:
[----:B------:R-:W-:Y:S01]  /*0bc0*/  IMAD.MOV.U32 R9, RZ, RZ, R8 ;  /* 0x000000ffff097224 */ /* 0x000fe200078e0008 */
[----:B------:R-:W-:Y:S01]  /*0bd0*/  MOV R46, R45 ;  /* 0x0000002d002e7202 */ /* 0x000fe20000000f00 */
[----:B------:R-:W-:Y:S02]  /*0be0*/  IMAD.MOV.U32 R13, RZ, RZ, R12 ;  /* 0x000000ffff0d7224 */ /* 0x000fe400078e000c */
[----:B------:R-:W-:-:S07]  /*0bf0*/  IMAD.MOV.U32 R34, RZ, RZ, R33 ;  /* 0x000000ffff227224 */ /* 0x000fce00078e0021 */
.L_x_11603:
[----:B------:R-:W-:Y:S05]  /*0c00*/  BSYNC.RECONVERGENT B1 ;  /* 0x0000000000017941 */ /* 0x000fea0003800200 */
.L_x_11601:
        /* <DEDUP_REMOVED lines=11> */
.L_x_11605:
[----:B------:R-:W-:Y:S01]  /*0cc0*/  IMAD.MOV.U32 R8, RZ, RZ, R9 ;  /* 0x000000ffff087224 */ /* 0x000fe200078e0009 */
[----:B------:R-:W-:Y:S01]  /*0cd0*/  MOV R45, R44 ;  /* 0x0000002c002d7202 */ /* 0x000fe20000000f00 */
[----:B------:R-:W-:Y:S02]  /*0ce0*/  IMAD.MOV.U32 R12, RZ, RZ, R13 ;  /* 0x000000ffff0c7224 */ /* 0x000fe400078e000d */
[----:B------:R-:W-:-:S07]  /*0cf0*/  IMAD.MOV.U32 R33, RZ, RZ, R32 ;  /* 0x000000ffff217224 */ /* 0x000fce00078e0020 */
.L_x_11606:
[----:B------:R-:W-:Y:S05]  /*0d00*/  BSYNC.RECONVERGENT B1 ;  /* 0x0000000000017941 */ /* 0x000fea0003800200 */
.L_x_11604:
        /* <DEDUP_REMOVED lines=11> */
.L_x_11608:
[----:B------:R-:W-:Y:S01]  /*0dc0*/  IMAD.MOV.U32 R9, RZ, RZ, R8 ;  /* 0x000000ffff097224 */ /* 0x000fe200078e0008 */
[----:B------:R-:W-:Y:S01]  /*0dd0*/  MOV R44, R51 ;  /* 0x00000033002c7202 */ /* 0x000fe20000000f00 */
[----:B------:R-:W-:Y:S02]  /*0de0*/  IMAD.MOV.U32 R13, RZ, RZ, R12 ;  /* 0x000000ffff0d7224 */ /* 0x000fe400078e000c */
[----:B------:R-:W-:-:S07]  /*0df0*/  IMAD.MOV.U32 R32, RZ, RZ, R39 ;  /* 0x000000ffff207224 */ /* 0x000fce00078e0027 */
.L_x_11609:
[----:B------:R-:W-:Y:S05]  /*0e00*/  BSYNC.RECONVERGENT B1 ;  /* 0x0000000000017941 */ /* 0x000fea0003800200 */
.L_x_11607:
        /* <DEDUP_REMOVED lines=11> */
.L_x_11611:
[----:B------:R-:W-:Y:S01]  /*0ec0*/  IMAD.MOV.U32 R8, RZ, RZ, R9 ;  /* 0x000000ffff087224 */ /* 0x000fe200078e0009 */
[----:B------:R-:W-:Y:S01]  /*0ed0*/  MOV R51, R50 ;  /* 0x0000003200337202 */ /* 0x000fe20000000f00 */
[----:B------:R-:W-:Y:S02]  /*0ee0*/  IMAD.MOV.U32 R12, RZ, RZ, R13 ;  /* 0x000000ffff0c7224 */ /* 0x000fe400078e000d */
[----:B------:R-:W-:-:S07]  /*0ef0*/  IMAD.MOV.U32 R39, RZ, RZ, R38 ;  /* 0x000000ffff277224 */ /* 0x000fce00078e0026 */
.L_x_11612:
[----:B------:R-:W-:Y:S05]  /*0f00*/  BSYNC.RECONVERGENT B1 ;  /* 0x0000000000017941 */ /* 0x000fea0003800200 */
.L_x_11610:
        /* <DEDUP_REMOVED lines=11> */
.L_x_11614:
[----:B------:R-:W-:Y:S01]  /*0fc0*/  IMAD.MOV.U32 R9, RZ, RZ, R8 ;  /* 0x000000ffff097224 */ /* 0x000fe200078e0008 */
[----:B------:R-:W-:Y:S01]  /*0fd0*/  MOV R50, R49 ;  /* 0x0000003100327202 */ /* 0x000fe20000000f00 */
[----:B------:R-:W-:Y:S02]  /*0fe0*/  IMAD.MOV.U32 R13, RZ, RZ, R12 ;  /* 0x000000ffff0d7224 */ /* 0x000fe400078e000c */
[----:B------:R-:W-:-:S07]  /*0ff0*/  IMAD.MOV.U32 R38, RZ, RZ, R37 ;  /* 0x000000ffff267224 */ /* 0x000fce00078e0025 */
.L_x_11615:
[----:B------:R-:W-:Y:S05]  /*1000*/  BSYNC.RECONVERGENT B1 ;  /* 0x0000000000017941 */ /* 0x000fea0003800200 */
.L_x_11613:
        /* <DEDUP_REMOVED lines=11> */
.L_x_11617:
[----:B------:R-:W-:Y:S01]  /*10c0*/  IMAD.MOV.U32 R8, RZ, RZ, R9 ;  /* 0x000000ffff087224 */ /* 0x000fe200078e0009 */
[----:B------:R-:W-:Y:S01]  /*10d0*/  MOV R49, R48 ;  /* 0x0000003000317202 */ /* 0x000fe20000000f00 */
[----:B------:R-:W-:Y:S02]  /*10e0*/  IMAD.MOV.U32 R12, RZ, RZ, R13 ;  /* 0x000000ffff0c7224 */ /* 0x000fe400078e000d */
[----:B------:R-:W-:-:S07]  /*10f0*/  IMAD.MOV.U32 R37, RZ, RZ, R36 ;  /* 0x000000ffff257224 */ /* 0x000fce00078e0024 */
.L_x_11618:
[----:B------:R-:W-:Y:S05]  /*1100*/  BSYNC.RECONVERGENT B1 ;  /* 0x0000000000017941 */ /* 0x000fea0003800200 */
.L_x_11616:
        /* <DEDUP_REMOVED lines=11> */
.L_x_11620:
[----:B------:R-:W-:Y:S01]  /*11c0*/  IMAD.MOV.U32 R9, RZ, RZ, R8 ;  /* 0x000000ffff097224 */ /* 0x000fe200078e0008 */
[----:B------:R-:W-:Y:S01]  /*11d0*/  MOV R48, R3 ;  /* 0x0000000300307202 */ /* 0x000fe20000000f00 */
[----:B------:R-:W-:Y:S02]  /*11e0*/  IMAD.MOV.U32 R13, RZ, RZ, R12 ;  /* 0x000000ffff0d7224 */ /* 0x000fe400078e000c */
[----:B------:R-:W-:-:S07]  /*11f0*/  IMAD.MOV.U32 R36, RZ, RZ, R27 ;  /* 0x000000ffff247224 */ /* 0x000fce00078e001b */
.L_x_11621:
[----:B------:R-:W-:Y:S05]  /*1200*/  BSYNC.RECONVERGENT B1 ;  /* 0x0000000000017941 */ /* 0x000fea0003800200 */
.L_x_11619:
        /* <DEDUP_REMOVED lines=11> */
.L_x_11623:
[----:B------:R-:W-:Y:S01]  /*12c0*/  IMAD.MOV.U32 R8, RZ, RZ, R9 ;  /* 0x000000ffff087224 */ /* 0x000fe200078e0009 */
[----:B------:R-:W-:Y:S01]  /*12d0*/  MOV R27, R26 ;  /* 0x0000001a001b7202 */ /* 0x000fe20000000f00 */
[----:B------:R-:W-:Y:S02]  /*12e0*/  IMAD.MOV.U32 R15, RZ, RZ, R13 ;  /* 0x000000ffff0f7224 */ /* 0x000fe400078e000d */
[----:B------:R-:W-:-:S07]  /*12f0*/  IMAD.MOV.U32 R3, RZ, RZ, R2 ;  /* 0x000000ffff037224 */ /* 0x000fce00078e0002 */
.L_x_11624:
[----:B------:R-:W-:Y:S05]  /*1300*/  BSYNC.RECONVERGENT B1 ;  /* 0x0000000000017941 */ /* 0x000fea0003800200 */
.L_x_11622:
        /* <DEDUP_REMOVED lines=9> */
.L_x_11626:
[----:B------:R-:W-:Y:S01]  /*13a0*/  IMAD.MOV.U32 R2, RZ, RZ, R22 ;  /* 0x000000ffff027224 */ /* 0x000fe200078e0016 */
[----:B------:R-:W-:Y:S01]  /*13b0*/  MOV R26, R23 ;  /* 0x00000017001a7202 */ /* 0x000fe20000000f00 */
[----:B------:R-:W-:Y:S02]  /*13c0*/  IMAD.MOV.U32 R23, RZ, RZ, R8 ;  /* 0x000000ffff177224 */ /* 0x000fe400078e0008 */
[----:B------:R-:W-:-:S07]  /*13d0*/  IMAD.MOV.U32 R22, RZ, RZ, R15 ;  /* 0x000000ffff167224 */ /* 0x000fce00078e000f */
.L_x_11627:
[----:B------:R-:W-:Y:S05]  /*13e0*/  BSYNC.RECONVERGENT B1 ;  /* 0x0000000000017941 */ /* 0x000fea0003800200 */
.L_x_11625:
[----:B------:R-:W-:Y:S01]  /*13f0*/  VIADD R11, R11, 0x40 ;  /* 0x000000400b0b7836 */ /* 0x000fe20000000000 */
[----:B------:R-:W-:Y:S06]  /*1400*/  @!P2 BRA `(.L_x_11628) ;  /* 0xffffffec00d8a947 */ /* 0x000fec000383ffff */
.L_x_11578:
[----:B------:R-:W-:Y:S05]  /*1410*/  BSYNC.RECONVERGENT B0 ;  /* 0x0000000000007941 */ /* 0x000fea0003800200 */
.L_x_11577:
[----:B------:R-:W-:Y:S01]  /*1420*/  SHFL.DOWN PT, R14, R22, 0x1, 0x1f ;  /* 0x08201f00160e7f89 */ /* 0x000fe200000e0000 */
[----:B------:R-:W-:Y:S03]  /*1430*/  BSSY.RECONVERGENT B0, `(.L_x_11629) ;  /* 0x0000134000007945 */ /* 0x000fe60003800200 */
[----:B------:R-:W0:Y:S04]  /*1440*/  SHFL.DOWN PT, R15, R2, 0x1, 0x1f ;  /* 0x08201f00020f7f89 */ /* 0x000e2800000e0000 */
[----:B------:R-:W-:Y:S04]  /*1450*/  SHFL.DOWN PT, R16, R3, 0x1, 0x1f ;  /* 0x08201f0003107f89 */ /* 0x000fe800000e0000 */
[----:B------:R-:W-:Y:S04]  /*1460*/  SHFL.DOWN PT, R17, R48, 0x1, 0x1f ;  /* 0x08201f0030117f89 */ /* 0x000fe800000e0000 */
[----:B------:R-:W-:Y:S04]  /*1470*/  SHFL.DOWN PT, R4, R49, 0x1, 0x1f ;  /* 0x08201f0031047f89 */ /* 0x000fe800000e0000 */
[----:B------:R-:W-:Y:S04]  /*1480*/  SHFL.DOWN PT, R5, R50, 0x1, 0x1f ;  /* 0x08201f0032057f89 */ /* 0x000fe800000e0000 */
[----:B------:R-:W-:Y:S04]  /*1490*/  SHFL.DOWN PT, R6, R51, 0x1, 0x1f ;  /* 0x08201f0033067f89 */ /* 0x000fe800000e0000 */
[----:B0-----:R-:W-:Y:S04]  /*14a0*/  STL.64 [R1], R14 ;  /* 0x0000000e01007387 */ /* 0x001fe80000100a00 */
[----:B------:R-:W-:Y:S04]  /*14b0*/  SHFL.DOWN PT, R14, R43, 0x1, 0x1f ;  /* 0x08201f002b0e7f89 */ /* 0x000fe800000e0000 */
[----:B------:R-:W0:Y:S04]  /*14c0*/  SHFL.DOWN PT, R15, R24, 0x1, 0x1f ;  /* 0x08201f00180f7f89 */ /* 0x000e2800000e0000 */
[----:B------:R-:W1:Y:S04]  /*14d0*/  SHFL.DOWN PT, R7, R44, 0x1, 0x1f ;  /* 0x08201f002c077f89 */ /* 0x000e6800000e0000 */
[----:B------:R-:W-:Y:S04]  /*14e0*/  SHFL.DOWN PT, R8, R45, 0x1, 0x1f ;  /* 0x08201f002d087f89 */ /* 0x000fe800000e0000 */
[----:B------:R-:W2:Y:S04]  /*14f0*/  SHFL.DOWN PT, R9, R46, 0x1, 0x1f ;  /* 0x08201f002e097f89 */ /* 0x000ea800000e0000 */
[----:B------:R-:W-:Y:S04]  /*1500*/  SHFL.DOWN PT, R10, R47, 0x1, 0x1f ;  /* 0x08201f002f0a7f89 */ /* 0x000fe800000e0000 */
[----:B------:R-:W3:Y:S04]  /*1510*/  SHFL.DOWN PT, R11, R40, 0x1, 0x1f ;  /* 0x08201f00280b7f89 */ /* 0x000ee800000e0000 */
[----:B------:R-:W-:Y:S04]  /*1520*/  SHFL.DOWN PT, R12, R41, 0x1, 0x1f ;  /* 0x08201f00290c7f89 */ /* 0x000fe800000e0000 */
[----:B------:R-:W4:Y:S04]  /*1530*/  SHFL.DOWN PT, R13, R42, 0x1, 0x1f ;  /* 0x08201f002a0d7f89 */ /* 0x000f2800000e0000 */
[----:B0-----:R0:W-:Y:S04]  /*1540*/  STL.64 [R1+0x38], R14 ;  /* 0x0000380e01007387 */ /* 0x0011e80000100a00 */
[----:B------:R-:W-:Y:S04]  /*1550*/  STL.64 [R1+0x8], R16 ;  /* 0x0000081001007387 */ /* 0x000fe80000100a00 */
[----:B------:R-:W-:Y:S01]  /*1560*/  STL.64 [R1+0x10], R4 ;  /* 0x0000100401007387 */ /* 0x000fe20000100a00 */
[----:B0-----:R-:W0:Y:S03]  /*1570*/  S2R R14, SR_LANEID ;  /* 0x00000000000e7919 */ /* 0x001e260000000000 */
[----:B-1----:R-:W-:Y:S04]  /*1580*/  STL.64 [R1+0x18], R6 ;  /* 0x0000180601007387 */ /* 0x002fe80000100a00 */
[----:B--2---:R-:W-:Y:S04]  /*1590*/  STL.64 [R1+0x20], R8 ;  /* 0x0000200801007387 */ /* 0x004fe80000100a00 */
[----:B---3--:R-:W-:Y:S04]  /*15a0*/  STL.64 [R1+0x28], R10 ;  /* 0x0000280a01007387 */ /* 0x008fe80000100a00 */
[----:B----4-:R-:W-:Y:S04]  /*15b0*/  STL.64 [R1+0x30], R12 ;  /* 0x0000300c01007387 */ /* 0x010fe80000100a00 */
[----:B------:R-:W-:Y:S04]  /*15c0*/  SHFL.DOWN PT, R16, R23, 0x1, 0x1f ;  /* 0x08201f0017107f89 */ /* 0x000fe800000e0000 */
[----:B------:R-:W1:Y:S04]  /*15d0*/  SHFL.DOWN PT, R17, R26, 0x1, 0x1f ;  /* 0x08201f001a117f89 */ /* 0x000e6800000e0000 */
[----:B------:R-:W-:Y:S04]  /*15e0*/  SHFL.DOWN PT, R18, R27, 0x1, 0x1f ;  /* 0x08201f001b127f89 */ /* 0x000fe800000e0000 */
[----:B------:R-:W2:Y:S01]  /*15f0*/  SHFL.DOWN PT, R19, R36, 0x1, 0x1f ;  /* 0x08201f0024137f89 */ /* 0x000ea200000e0000 */
[----:B0-----:R-:W-:-:S03]  /*1600*/  ISETP.GT.AND P0, PT, R14, 0x1e, PT ;  /* 0x0000001e0e00780c */ /* 0x001fc60003f04270 */
[----:B------:R-:W-:Y:S04]  /*1610*/  SHFL.DOWN PT, R20, R37, 0x1, 0x1f ;  /* 0x08201f0025147f89 */ /* 0x000fe800000e0000 */
        /* <DEDUP_REMOVED lines=11> */
[----:B-1----:R1:W-:Y:S04]  /*16d0*/  STL.64 [R1+0x40], R16 ;  /* 0x0000401001007387 */ /* 0x0023e80000100a00 */
[----:B--2---:R1:W-:Y:S04]  /*16e0*/  STL.64 [R1+0x48], R18 ;  /* 0x0000481201007387 */ /* 0x0043e80000100a00 */
[----:B0-----:R1:W-:Y:S04]  /*16f0*/  STL.64 [R1+0x50], R20 ;  /* 0x0000501401007387 */ /* 0x0013e80000100a00 */
[----:B---3--:R1:W-:Y:S04]  /*1700*/  STL.64 [R1+0x58], R4 ;  /* 0x0000580401007387 */ /* 0x0083e80000100a00 */
[----:B----4-:R1:W-:Y:S04]  /*1710*/  STL.64 [R1+0x60], R6 ;  /* 0x0000600601007387 */ /* 0x0103e80000100a00 */
[----:B-----5:R1:W-:Y:S04]  /*1720*/  STL.64 [R1+0x68], R8 ;  /* 0x0000680801007387 */ /* 0x0203e80000100a00 */
[----:B------:R1:W-:Y:S04]  /*1730*/  STL.64 [R1+0x70], R10 ;  /* 0x0000700a01007387 */ /* 0x0003e80000100a00 */
[----:B------:R1:W-:Y:S01]  /*1740*/  STL.64 [R1+0x78], R12 ;  /* 0x0000780c01007387 */ /* 0x0003e20000100a00 */
[----:B------:R-:W-:Y:S05]  /*1750*/  @P0 BRA `(.L_x_11630) ;  /* 0x0000001000040947 */ /* 0x000fea0003800000 */
[----:B-1----:R-:W-:Y:S01]  /*1760*/  MOV R7, R22 ;  /* 0x0000001600077202 */ /* 0x002fe20000000f00 */
[----:B------:R-:W-:Y:S02]  /*1770*/  IMAD.MOV.U32 R6, RZ, RZ, R23 ;  /* 0x000000ffff067224 */ /* 0x000fe400078e0017 */
[----:B------:R-:W-:Y:S02]  /*1780*/  VIADD R5, R1, 0x40 ;  /* 0x0000004001057836 */ /* 0x000fe40000000000 */
[----:B------:R-:W-:-:S07]  /*1790*/  IMAD.MOV.U32 R4, RZ, RZ, RZ ;  /* 0x000000ffff047224 */ /* 0x000fce00078e00ff */
.L_x_11676:
        /* <DEDUP_REMOVED lines=20> */
.L_x_11632:
[----:B------:R-:W-:Y:S01]  /*18e0*/  IMAD.MOV.U32 R9, RZ, RZ, R24 ;  /* 0x000000ffff097224 */ /* 0x000fe200078e0018 */
[----:B------:R-:W-:Y:S01]  /*18f0*/  MOV R24, R43 ;  /* 0x0000002b00187202 */ /* 0x000fe20000000f00 */
[----:B------:R-:W-:Y:S02]  /*1900*/  IMAD.MOV.U32 R11, RZ, RZ, R54 ;  /* 0x000000ffff0b7224 */ /* 0x000fe400078e0036 */
[----:B------:R-:W-:-:S07]  /*1910*/  IMAD.MOV.U32 R54, RZ, RZ, R31 ;  /* 0x000000ffff367224 */ /* 0x000fce00078e001f */
.L_x_11633:
[----:B------:R-:W-:Y:S05]  /*1920*/  BSYNC.RECONVERGENT B1 ;  /* 0x0000000000017941 */ /* 0x000fea0003800200 */
.L_x_11631:
        /* <DEDUP_REMOVED lines=11> */
.L_x_11635:
[----:B------:R-:W-:Y:S01]  /*19e0*/  IMAD.MOV.U32 R8, RZ, RZ, R9 ;  /* 0x000000ffff087224 */ /* 0x000fe200078e0009 */
[----:B------:R-:W-:Y:S01]  /*19f0*/  MOV R31, R30 ;  /* 0x0000001e001f7202 */ /* 0x000fe20000000f00 */
[----:B------:R-:W-:Y:S02]  /*1a00*/  IMAD.MOV.U32 R10, RZ, RZ, R11 ;  /* 0x000000ffff0a7224 */ /* 0x000fe400078e000b */
[----:B------:R-:W-:-:S07]  /*1a10*/  IMAD.MOV.U32 R43, RZ, RZ, R42 ;  /* 0x000000ffff2b7224 */ /* 0x000fce00078e002a */
.L_x_11636:
[----:B------:R-:W-:Y:S05]  /*1a20*/  BSYNC.RECONVERGENT B1 ;  /* 0x0000000000017941 */ /* 0x000fea0003800200 */
.L_x_11634:
        /* <DEDUP_REMOVED lines=11> */
.L_x_11638:
[----:B------:R-:W-:Y:S01]  /*1ae0*/  IMAD.MOV.U32 R9, RZ, RZ, R8 ;  /* 0x000000ffff097224 */ /* 0x000fe200078e0008 */
[----:B------:R-:W-:Y:S01]  /*1af0*/  MOV R30, R29 ;  /* 0x0000001d001e7202 */ /* 0x000fe20000000f00 */
[----:B------:R-:W-:Y:S02]  /*1b00*/  IMAD.MOV.U32 R11, RZ, RZ, R10 ;  /* 0x000000ffff0b7224 */ /* 0x000fe400078e000a */
[----:B------:R-:W-:-:S07]  /*1b10*/  IMAD.MOV.U32 R42, RZ, RZ, R41 ;  /* 0x000000ffff2a7224 */ /* 0x000fce00078e0029 */
.L_x_11639:
[----:B------:R-:W-:Y:S05]  /*1b20*/  BSYNC.RECONVERGENT B1 ;  /* 0x0000000000017941 */ /* 0x000fea0003800200 */
.L_x_11637:
        /* <DEDUP_REMOVED lines=11> */
.L_x_11641:
[----:B------:R-:W-:Y:S01]  /*1be0*/  IMAD.MOV.U32 R8, RZ, RZ, R9 ;  /* 0x000000ffff087224 */ /* 0x000fe200078e0009 */
[----:B------:R-:W-:Y:S01]  /*1bf0*/  MOV R29, R28 ;  /* 0x0000001c001d7202 */ /* 0x000fe20000000f00 */
[----:B------:R-:W-:Y:S02]  /*1c00*/  IMAD.MOV.U32 R10, RZ, RZ, R11 ;  /* 0x000000ffff0a7224 */ /* 0x000fe400078e000b */
[----:B------:R-:W-:-:S07]  /*1c10*/  IMAD.MOV.U32 R41, RZ, RZ, R40 ;  /* 0x000000ffff297224 */ /* 0x000fce00078e0028 */
.L_x_11642:
[----:B------:R-:W-:Y:S05]  /*1c20*/  BSYNC.RECONVERGENT B1 ;  /* 0x0000000000017941 */ /* 0x000fea0003800200 */
.L_x_11640:
        /* <DEDUP_REMOVED lines=11> */
.L_x_11644:
[----:B------:R-:W-:Y:S01]  /*1ce0*/  IMAD.MOV.U32 R9, RZ, RZ, R8 ;  /* 0x000000ffff097224 */ /* 0x000fe200078e0008 */
[----:B------:R-:W-:Y:S01]  /*1cf0*/  MOV R28, R35 ;  /* 0x00000023001c7202 */ /* 0x000fe20000000f00 */
[----:B------:R-:W-:Y:S02]  /*1d00*/  IMAD.MOV.U32 R11, RZ, RZ, R10 ;  /* 0x000000ffff0b7224 */ /* 0x000fe400078e000a */
[----:B------:R-:W-:-:S07]  /*1d10*/  IMAD.MOV.U32 R40, RZ, RZ, R47 ;  /* 0x000000ffff287224 */ /* 0x000fce00078e002f */
.L_x_11645:
[----:B------:R-:W-:Y:S05]  /*1d20*/  BSYNC.RECONVERGENT B1 ;  /* 0x0000000000017941 */ /* 0x000fea0003800200 */
.L_x_11643:
        /* <DEDUP_REMOVED lines=11> */
.L_x_11647:
[----:B------:R-:W-:Y:S01]  /*1de0*/  IMAD.MOV.U32 R8, RZ, RZ, R9 ;  /* 0x000000ffff087224 */ /* 0x000fe200078e0009 */
[----:B------:R-:W-:Y:S01]  /*1df0*/  MOV R35, R34 ;  /* 0x0000002200237202 */ /* 0x000fe20000000f00 */
[----:B------:R-:W-:Y:S02]  /*1e00*/  IMAD.MOV.U32 R10, RZ, RZ, R11 ;  /* 0x000000ffff0a7224 */ /* 0x000fe400078e000b */
[----:B------:R-:W-:-:S07]  /*1e10*/  IMAD.MOV.U32 R47, RZ, RZ, R46 ;  /* 0x000000ffff2f7224 */ /* 0x000fce00078e002e */
.L_x_11648:
[----:B------:R-:W-:Y:S05]  /*1e20*/  BSYNC.RECONVERGENT B1 ;  /* 0x0000000000017941 */ /* 0x000fea0003800200 */
.L_x_11646:
        /* <DEDUP_REMOVED lines=11> */
.L_x_11650:
[----:B------:R-:W-:Y:S01]  /*1ee0*/  IMAD.MOV.U32 R9, RZ, RZ, R8 ;  /* 0x000000ffff097224 */ /* 0x000fe200078e0008 */
[----:B------:R-:W-:Y:S01]  /*1ef0*/  MOV R34, R33 ;  /* 0x0000002100227202 */ /* 0x000fe20000000f00 */
[----:B------:R-:W-:Y:S02]  /*1f00*/  IMAD.MOV.U32 R11, RZ, RZ, R10 ;  /* 0x000000ffff0b7224 */ /* 0x000fe400078e000a */
[----:B------:R-:W-:-:S07]  /*1f10*/  IMAD.MOV.U32 R46, RZ, RZ, R45 ;  /* 0x000000ffff2e7224 */ /* 0x000fce00078e002d */
.L_x_11651:
[----:B------:R-:W-:Y:S05]  /*1f20*/  BSYNC.RECONVERGENT B1 ;  /* 0x0000000000017941 */ /* 0x000fea0003800200 */
.L_x_11649:
        /* <DEDUP_REMOVED lines=11> */
.L_x_11653:
[----:B------:R-:W-:Y:S01]  /*1fe0*/  IMAD.MOV.U32 R8, RZ, RZ, R9 ;  /* 0x000000ffff087224 */ /* 0x000fe200078e0009 */
[----:B------:R-:W-:Y:S01]  /*1ff0*/  MOV R33, R32 ;  /* 0x0000002000217202 */ /* 0x000fe20000000f00 */
[----:B------:R-:W-:Y:S02]  /*2000*/  IMAD.MOV.U32 R10, RZ, RZ, R11 ;  /* 0x000000ffff0a7224 */ /* 0x000fe400078e000b */
[----:B------:R-:W-:-:S07]  /*2010*/  IMAD.MOV.U32 R45, RZ, RZ, R44 ;  /* 0x000000ffff2d7224 */ /* 0x000fce00078e002c */
.L_x_11654:
[----:B------:R-:W-:Y:S05]  /*2020*/  BSYNC.RECONVERGENT B1 ;  /* 0x0000000000017941 */ /* 0x000fea0003800200 */
.L_x_11652:
        /* <DEDUP_REMOVED lines=11> */
.L_x_11656:
[----:B------:R-:W-:Y:S01]  /*20e0*/  IMAD.MOV.U32 R9, RZ, RZ, R8 ;  /* 0x000000ffff097224 */ /* 0x000fe200078e0008 */
[----:B------:R-:W-:Y:S01]  /*20f0*/  MOV R32, R39 ;  /* 0x0000002700207202 */ /* 0x000fe20000000f00 */
[----:B------:R-:W-:Y:S02]  /*2100*/  IMAD.MOV.U32 R11, RZ, RZ, R10 ;  /* 0x000000ffff0b7224 */ /* 0x000fe400078e000a */
[----:B------:R-:W-:-:S07]  /*2110*/  IMAD.MOV.U32 R44, RZ, RZ, R51 ;  /* 0x000000ffff2c7224 */ /* 0x000fce00078e0033 */
.L_x_11657:
[----:B------:R-:W-:Y:S05]  /*2120*/  BSYNC.RECONVERGENT B1 ;  /* 0x0000000000017941 */ /* 0x000fea0003800200 */
.L_x_11655:
        /* <DEDUP_REMOVED lines=11> */
.L_x_11659:
[----:B------:R-:W-:Y:S01]  /*21e0*/  IMAD.MOV.U32 R8, RZ, RZ, R9 ;  /* 0x000000ffff087224 */ /* 0x000fe200078e0009 */
[----:B------:R-:W-:Y:S01]  /*21f0*/  MOV R39, R38 ;  /* 0x0000002600277202 */ /* 0x000fe20000000f00 */
[----:B------:R-:W-:Y:S02]  /*2200*/  IMAD.MOV.U32 R10, RZ, RZ, R11 ;  /* 0x000000ffff0a7224 */ /* 0x000fe400078e000b */
[----:B------:R-:W-:-:S07]  /*2210*/  IMAD.MOV.U32 R51, RZ, RZ, R50 ;  /* 0x000000ffff337224 */ /* 0x000fce00078e0032 */
.L_x_11660:
[----:B------:R-:W-:Y:S05]  /*2220*/  BSYNC.RECONVERGENT B1 ;  /* 0x0000000000017941 */ /* 0x000fea0003800200 */
.L_x_11658:
        /* <DEDUP_REMOVED lines=11> */
.L_x_11662:
[----:B------:R-:W-:Y:S01]  /*22e0*/  IMAD.MOV.U32 R9, RZ, RZ, R8 ;  /* 0x000000ffff097224 */ /* 0x000fe200078e0008 */
[----:B------:R-:W-:Y:S01]  /*22f0*/  MOV R38, R37 ;  /* 0x0000002500267202 */ /* 0x000fe20000000f00 */
[----:B------:R-:W-:Y:S02]  /*2300*/  IMAD.MOV.U32 R11, RZ, RZ, R10 ;  /* 0x000000ffff0b7224 */ /* 0x000fe400078e000a */
[----:B------:R-:W-:-:S07]  /*2310*/  IMAD.MOV.U32 R50, RZ, RZ, R49 ;  /* 0x000000ffff327224 */ /* 0x000fce00078e0031 */
.L_x_11663:
[----:B------:R-:W-:Y:S05]  /*2320*/  BSYNC.RECONVERGENT B1 ;  /* 0x0000000000017941 */ /* 0x000fea0003800200 */
.L_x_11661:
        /* <DEDUP_REMOVED lines=11> */
.L_x_11665:
[----:B------:R-:W-:Y:S01]  /*23e0*/  IMAD.MOV.U32 R8, RZ, RZ, R9 ;  /* 0x000000ffff087224 */ /* 0x000fe200078e0009 */
[----:B------:R-:W-:Y:S01]  /*23f0*/  MOV R37, R36 ;  /* 0x0000002400257202 */ /* 0x000fe20000000f00 */
[----:B------:R-:W-:Y:S02]  /*2400*/  IMAD.MOV.U32 R10, RZ, RZ, R11 ;  /* 0x000000ffff0a7224 */ /* 0x000fe400078e000b */
[----:B------:R-:W-:-:S07]  /*2410*/  IMAD.MOV.U32 R49, RZ, RZ, R48 ;  /* 0x000000ffff317224 */ /* 0x000fce00078e0030 */
.L_x_11666:
[----:B------:R-:W-:Y:S05]  /*2420*/  BSYNC.RECONVERGENT B1 ;  /* 0x0000000000017941 */ /* 0x000fea0003800200 */
.L_x_11664:
        /* <DEDUP_REMOVED lines=11> */
.L_x_11668:
[----:B------:R-:W-:Y:S01]  /*24e0*/  IMAD.MOV.U32 R9, RZ, RZ, R8 ;  /* 0x000000ffff097224 */ /* 0x000fe200078e0008 */
[----:B------:R-:W-:Y:S01]  /*24f0*/  MOV R48, R3 ;  /* 0x0000000300307202 */ /* 0x000fe20000000f00 */
[----:B------:R-:W-:Y:S02]  /*2500*/  IMAD.MOV.U32 R11, RZ, RZ, R10 ;  /* 0x000000ffff0b7224 */ /* 0x000fe400078e000a */
[----:B------:R-:W-:-:S07]  /*2510*/  IMAD.MOV.U32 R36, RZ, RZ, R27 ;  /* 0x000000ffff247224 */ /* 0x000fce00078e001b */
.L_x_11669:
[----:B------:R-:W-:Y:S05]  /*2520*/  BSYNC.RECONVERGENT B1 ;  /* 0x0000000000017941 */ /* 0x000fea0003800200 */
.L_x_11667:
        /* <DEDUP_REMOVED lines=11> */
.L_x_11671:
[----:B------:R-:W-:Y:S01]  /*25e0*/  IMAD.MOV.U32 R8, RZ, RZ, R9 ;  /* 0x000000ffff087224 */ /* 0x000fe200078e0009 */
[----:B------:R-:W-:Y:S01]  /*25f0*/  MOV R27, R26 ;  /* 0x0000001a001b7202 */ /* 0x000fe20000000f00 */
[----:B------:R-:W-:Y:S02]  /*2600*/  IMAD.MOV.U32 R13, RZ, RZ, R11 ;  /* 0x000000ffff0d7224 */ /* 0x000fe400078e000b */
[----:B------:R-:W-:-:S07]  /*2610*/  IMAD.MOV.U32 R3, RZ, RZ, R2 ;  /* 0x000000ffff037224 */ /* 0x000fce00078e0002 */
.L_x_11672:
[----:B------:R-:W-:Y:S05]  /*2620*/  BSYNC.RECONVERGENT B1 ;  /* 0x0000000000017941 */ /* 0x000fea0003800200 */
.L_x_11670:
        /* <DEDUP_REMOVED lines=11> */
.L_x_11674:
[----:B------:R-:W-:Y:S01]  /*26e0*/  IMAD.MOV.U32 R2, RZ, RZ, R7 ;  /* 0x000000ffff027224 */ /* 0x000fe200078e0007 */
[----:B------:R-:W-:Y:S01]  /*26f0*/  MOV R26, R6 ;  /* 0x00000006001a7202 */ /* 0x000fe20000000f00 */
[--C-:B------:R-:W-:Y:S02]  /*2700*/  IMAD.MOV.U32 R22, RZ, RZ, R8.reuse ;  /* 0x000000ffff167224 */ /* 0x100fe400078e0008 */
[--C-:B------:R-:W-:Y:S02]  /*2710*/  IMAD.MOV.U32 R23, RZ, RZ, R13.reuse ;  /* 0x000000ffff177224 */ /* 0x100fe400078e000d */
[----:B------:R-:W-:Y:S02]  /*2720*/  IMAD.MOV.U32 R7, RZ, RZ, R8 ;  /* 0x000000ffff077224 */ /* 0x000fe400078e0008 */
[----:B------:R-:W-:-:S07]  /*2730*/  IMAD.MOV.U32 R6, RZ, RZ, R13 ;  /* 0x000000ffff067224 */ /* 0x000fce00078e000d */
.L_x_11675:
[----:B------:R-:W-:Y:S05]  /*2740*/  BSYNC.RECONVERGENT B1 ;  /* 0x0000000000017941 */ /* 0x000fea0003800200 */
.L_x_11673:
[----:B------:R-:W-:Y:S01]  /*2750*/  VIADD R5, R5, 0x4 ;  /* 0x0000000405057836 */ /* 0x000fe20000000000 */
[----:B------:R-:W-:Y:S06]  /*2760*/  @P2 BRA `(.L_x_11676) ;  /* 0xfffffff0000c2947 */ /* 0x000fec000383ffff */
.L_x_11630:
[----:B------:R-:W-:Y:S05]  /*2770*/  BSYNC.RECONVERGENT B0 ;  /* 0x0000000000007941 */ /* 0x000fea0003800200 */
.L_x_11629:
[----:B-1----:R-:W0:Y:S01]  /*2780*/  SHFL.DOWN PT, R5, R22, 0x2, 0x1f ;  /* 0x08401f0016057f89 */ /* 0x002e2200000e0000 */
        /* <DEDUP_REMOVED lines=13> */
[----:B-----5:R-:W-:Y:S04]  /*2860*/  STL [R4+0x10], R13 ;  /* 0x0000100d04007387 */ /* 0x020fe80000100800 */
[----:B-1----:R-:W-:Y:S04]  /*2870*/  STL [R4+0x14], R15 ;  /* 0x0000140f04007387 */ /* 0x002fe80000100800 */
        /* <DEDUP_REMOVED lines=57> */
.L_x_11724:
        /* <DEDUP_REMOVED lines=20> */
.L_x_11680:
[----:B------:R-:W-:Y:S02]  /*2d50*/  IMAD.MOV.U32 R9, RZ, RZ, R24 ;  /* 0x000000ffff097224 */ /* 0x000fe400078e0018 */
[----:B------:R-:W-:Y:S01]  /*2d60*/  IMAD.MOV.U32 R11, RZ, RZ, R54 ;  /* 0x000000ffff0b7224 */ /* 0x000fe200078e0036 */
[----:B------:R-:W-:Y:S01]  /*2d70*/  MOV R54, R31 ;  /* 0x0000001f00367202 */ /* 0x000fe20000000f00 */
[----:B------:R-:W-:-:S07]  /*2d80*/  IMAD.MOV.U32 R24, RZ, RZ, R43 ;  /* 0x000000ffff187224 */ /* 0x000fce00078e002b */
.L_x_11681:
[----:B------:R-:W-:Y:S05]  /*2d90*/  BSYNC.RECONVERGENT B1 ;  /* 0x0000000000017941 */ /* 0x000fea0003800200 */
.L_x_11679:
        /* <DEDUP_REMOVED lines=11> */
.L_x_11683:
[----:B------:R-:W-:Y:S01]  /*2e50*/  IMAD.MOV.U32 R8, RZ, RZ, R9 ;  /* 0x000000ffff087224 */ /* 0x000fe200078e0009 */
[----:B------:R-:W-:Y:S01]  /*2e60*/  MOV R43, R42 ;  /* 0x0000002a002b7202 */ /* 0x000fe20000000f00 */
[----:B------:R-:W-:Y:S02]  /*2e70*/  IMAD.MOV.U32 R10, RZ, RZ, R11 ;  /* 0x000000ffff0a7224 */ /* 0x000fe400078e000b */
[----:B------:R-:W-:-:S07]  /*2e80*/  IMAD.MOV.U32 R31, RZ, RZ, R30 ;  /* 0x000000ffff1f7224 */ /* 0x000fce00078e001e */
.L_x_11684:
[----:B------:R-:W-:Y:S05]  /*2e90*/  BSYNC.RECONVERGENT B1 ;  /* 0x0000000000017941 */ /* 0x000fea0003800200 */
.L_x_11682:
        /* <DEDUP_REMOVED lines=11> */
.L_x_11686:
[----:B------:R-:W-:Y:S01]  /*2f50*/  IMAD.MOV.U32 R9, RZ, RZ, R8 ;  /* 0x000000ffff097224 */ /* 0x000fe200078e0008 */
[----:B------:R-:W-:Y:S01]  /*2f60*/  MOV R42, R41 ;  /* 0x00000029002a7202 */ /* 0x000fe20000000f00 */
[----:B------:R-:W-:Y:S02]  /*2f70*/  IMAD.MOV.U32 R11, RZ, RZ, R10 ;  /* 0x000000ffff0b7224 */ /* 0x000fe400078e000a */
[----:B------:R-:W-:-:S07]  /*2f80*/  IMAD.MOV.U32 R30, RZ, RZ, R29 ;  /* 0x000000ffff1e7224 */ /* 0x000fce00078e001d */
.L_x_11687:
[----:B------:R-:W-:Y:S05]  /*2f90*/  BSYNC.RECONVERGENT B1 ;  /* 0x0000000000017941 */ /* 0x000fea0003800200 */
.L_x_11685:
        /* <DEDUP_REMOVED lines=11> */
.L_x_11689:
[----:B------:R-:W-:Y:S01]  /*3050*/  IMAD.MOV.U32 R8, RZ, RZ, R9 ;  /* 0x000000ffff087224 */ /* 0x000fe200078e0009 */
[----:B------:R-:W-:Y:S01]  /*3060*/  MOV R41, R40 ;  /* 0x0000002800297202 */ /* 0x000fe20000000f00 */
[----:B------:R-:W-:Y:S02]  /*3070*/  IMAD.MOV.U32 R10, RZ, RZ, R11 ;  /* 0x000000ffff0a7224 */ /* 0x000fe400078e000b */
[----:B------:R-:W-:-:S07]  /*3080*/  IMAD.MOV.U32 R29, RZ, RZ, R28 ;  /* 0x000000ffff1d7224 */ /* 0x000fce00078e001c */
.L_x_11690:
[----:B------:R-:W-:Y:S05]  /*3090*/  BSYNC.RECONVERGENT B1 ;  /* 0x0000000000017941 */ /* 0x000fea0003800200 */
.L_x_11688:
        /* <DEDUP_REMOVED lines=11> */
.L_x_11692:
[----:B------:R-:W-:Y:S01]  /*3150*/  IMAD.MOV.U32 R9, RZ, RZ, R8 ;  /* 0x000000ffff097224 */ /* 0x000fe200078e0008 */
[----:B------:R-:W-:Y:S01]  /*3160*/  MOV R40, R47 ;  /* 0x0000002f00287202 */ /* 0x000fe20000000f00 */
[----:B------:R-:W-:Y:S02]  /*3170*/  IMAD.MOV.U32 R11, RZ, RZ, R10 ;  /* 0x000000ffff0b7224 */ /* 0x000fe400078e000a */
[----:B------:R-:W-:-:S07]  /*3180*/  IMAD.MOV.U32 R28, RZ, RZ, R35 ;  /* 0x000000ffff1c7224 */ /* 0x000fce00078e0023 */
.L_x_11693:
[----:B------:R-:W-:Y:S05]  /*3190*/  BSYNC.RECONVERGENT B1 ;  /* 0x0000000000017941 */ /* 0x000fea0003800200 */
.L_x_11691:
        /* <DEDUP_REMOVED lines=11> */
.L_x_11695:
[----:B------:R-:W-:Y:S01]  /*3250*/  IMAD.MOV.U32 R8, RZ, RZ, R9 ;  /* 0x000000ffff087224 */ /* 0x000fe200078e0009 */
[----:B------:R-:W-:Y:S01]  /*3260*/  MOV R47, R46 ;  /* 0x0000002e002f7202 */ /* 0x000fe20000000f00 */
[----:B------:R-:W-:Y:S02]  /*3270*/  IMAD.MOV.U32 R10, RZ, RZ, R11 ;  /* 0x000000ffff0a7224 */ /* 0x000fe400078e000b */
[----:B------:R-:W-:-:S07]  /*3280*/  IMAD.MOV.U32 R35, RZ, RZ, R34 ;  /* 0x000000ffff237224 */ /* 0x000fce00078e0022 */
.L_x_11696:
[----:B------:R-:W-:Y:S05]  /*3290*/  BSYNC.RECONVERGENT B1 ;  /* 0x0000000000017941 */ /* 0x000fea0003800200 */
.L_x_11694:
        /* <DEDUP_REMOVED lines=11> */
.L_x_11698:
[----:B------:R-:W-:Y:S01]  /*3350*/  IMAD.MOV.U32 R9, RZ, RZ, R8 ;  /* 0x000000ffff097224 */ /* 0x000fe200078e0008 */
[----:B------:R-:W-:Y:S01]  /*3360*/  MOV R46, R45 ;  /* 0x0000002d002e7202 */ /* 0x000fe20000000f00 */
[----:B------:R-:W-:Y:S02]  /*3370*/  IMAD.MOV.U32 R11, RZ, RZ, R10 ;  /* 0x000000ffff0b7224 */ /* 0x000fe400078e000a */
[----:B------:R-:W-:-:S07]  /*3380*/  IMAD.MOV.U32 R34, RZ, RZ, R33 ;  /* 0x000000ffff227224 */ /* 0x000fce00078e0021 */
.L_x_11699:
[----:B------:R-:W-:Y:S05]  /*3390*/  BSYNC.RECONVERGENT B1 ;  /* 0x0000000000017941 */ /* 0x000fea0003800200 */
.L_x_11697:
        /* <DEDUP_REMOVED lines=11> */
.L_x_11701:
[----:B------:R-:W-:Y:S01]  /*3450*/  IMAD.MOV.U32 R8, RZ, RZ, R9 ;  /* 0x000000ffff087224 */ /* 0x000fe200078e0009 */
[----:B------:R-:W-:Y:S01]  /*3460*/  MOV R45, R44 ;  /* 0x0000002c002d7202 */ /* 0x000fe20000000f00 */
[----:B------:R-:W-:Y:S02]  /*3470*/  IMAD.MOV.U32 R10, RZ, RZ, R11 ;  /* 0x000000ffff0a7224 */ /* 0x000fe400078e000b */
[----:B------:R-:W-:-:S07]  /*3480*/  IMAD.MOV.U32 R33, RZ, RZ, R32 ;  /* 0x000000ffff217224 */ /* 0x000fce00078e0020 */
.L_x_11702:
[----:B------:R-:W-:Y:S05]  /*3490*/  BSYNC.RECONVERGENT B1 ;  /* 0x0000000000017941 */ /* 0x000fea0003800200 */
.L_x_11700:
        /* <DEDUP_REMOVED lines=11> */
.L_x_11704:
[----:B------:R-:W-:Y:S01]  /*3550*/  IMAD.MOV.U32 R9, RZ, RZ, R8 ;  /* 0x000000ffff097224 */ /* 0x000fe200078e0008 */
[----:B------:R-:W-:Y:S01]  /*3560*/  MOV R44, R51 ;  /* 0x00000033002c7202 */ /* 0x000fe20000000f00 */
[----:B------:R-:W-:Y:S02]  /*3570*/  IMAD.MOV.U32 R11, RZ, RZ, R10 ;  /* 0x000000ffff0b7224 */ /* 0x000fe400078e000a */
[----:B------:R-:W-:-:S07]  /*3580*/  IMAD.MOV.U32 R32, RZ, RZ, R39 ;  /* 0x000000ffff207224 */ /* 0x000fce00078e0027 */
.L_x_11705:
[----:B------:R-:W-:Y:S05]  /*3590*/  BSYNC.RECONVERGENT B1 ;  /* 0x0000000000017941 */ /* 0x000fea0003800200 */
.L_x_11703:
        /* <DEDUP_REMOVED lines=11> */
.L_x_11707:
[----:B------:R-:W-:Y:S01]  /*3650*/  IMAD.MOV.U32 R8, RZ, RZ, R9 ;  /* 0x000000ffff087224 */ /* 0x000fe200078e0009 */
[----:B------:R-:W-:Y:S01]  /*3660*/  MOV R51, R50 ;  /* 0x0000003200337202 */ /* 0x000fe20000000f00 */
[----:B------:R-:W-:Y:S02]  /*3670*/  IMAD.MOV.U32 R10, RZ, RZ, R11 ;  /* 0x000000ffff0a7224 */ /* 0x000fe400078e000b */
[----:B------:R-:W-:-:S07]  /*3680*/  IMAD.MOV.U32 R39, RZ, RZ, R38 ;  /* 0x000000ffff277224 */ /* 0x000fce00078e0026 */
.L_x_11708:
[----:B------:R-:W-:Y:S05]  /*3690*/  BSYNC.RECONVERGENT B1 ;  /* 0x0000000000017941 */ /* 0x000fea0003800200 */
.L_x_11706:
        /* <DEDUP_REMOVED lines=11> */
.L_x_11710:
[----:B------:R-:W-:Y:S01]  /*3750*/  IMAD.MOV.U32 R9, RZ, RZ, R8 ;  /* 0x000000ffff097224 */ /* 0x000fe200078e0008 */
[----:B------:R-:W-:Y:S01]  /*3760*/  MOV R50, R49 ;  /* 0x0000003100327202 */ /* 0x000fe20000000f00 */
[----:B------:R-:W-:Y:S02]  /*3770*/  IMAD.MOV.U32 R11, RZ, RZ, R10 ;  /* 0x000000ffff0b7224 */ /* 0x000fe400078e000a */
[----:B------:R-:W-:-:S07]  /*3780*/  IMAD.MOV.U32 R38, RZ, RZ, R37 ;  /* 0x000000ffff267224 */ /* 0x000fce00078e0025 */
.L_x_11711:
[----:B------:R-:W-:Y:S05]  /*3790*/  BSYNC.RECONVERGENT B1 ;  /* 0x0000000000017941 */ /* 0x000fea0003800200 */
.L_x_11709:
        /* <DEDUP_REMOVED lines=11> */
.L_x_11713:
[----:B------:R-:W-:Y:S01]  /*3850*/  IMAD.MOV.U32 R8, RZ, RZ, R9 ;  /* 0x000000ffff087224 */ /* 0x000fe200078e0009 */
[----:B------:R-:W-:Y:S01]  /*3860*/  MOV R49, R48 ;  /* 0x0000003000317202 */ /* 0x000fe20000000f00 */
[----:B------:R-:W-:Y:S02]  /*3870*/  IMAD.MOV.U32 R10, RZ, RZ, R11 ;  /* 0x000000ffff0a7224 */ /* 0x000fe400078e000b */
[----:B------:R-:W-:-:S07]  /*3880*/  IMAD.MOV.U32 R37, RZ, RZ, R36 ;  /* 0x000000ffff257224 */ /* 0x000fce00078e0024 */
.L_x_11714:
[----:B------:R-:W-:Y:S05]  /*3890*/  BSYNC.RECONVERGENT B1 ;  /* 0x0000000000017941 */ /* 0x000fea0003800200 */
.L_x_11712:
        /* <DEDUP_REMOVED lines=11> */
.L_x_11716:
[----:B------:R-:W-:Y:S01]  /*3950*/  IMAD.MOV.U32 R9, RZ, RZ, R8 ;  /* 0x000000ffff097224 */ /* 0x000fe200078e0008 */
[----:B------:R-:W-:Y:S01]  /*3960*/  MOV R36, R27 ;  /* 0x0000001b00247202 */ /* 0x000fe20000000f00 */
[----:B------:R-:W-:Y:S02]  /*3970*/  IMAD.MOV.U32 R11, RZ, RZ, R10 ;  /* 0x000000ffff0b7224 */ /* 0x000fe400078e000a */
[----:B------:R-:W-:-:S07]  /*3980*/  IMAD.MOV.U32 R48, RZ, RZ, R3 ;  /* 0x000000ffff307224 */ /* 0x000fce00078e0003 */
.L_x_11717:
[----:B------:R-:W-:Y:S05]  /*3990*/  BSYNC.RECONVERGENT B1 ;  /* 0x0000000000017941 */ /* 0x000fea0003800200 */
.L_x_11715:
        /* <DEDUP_REMOVED lines=11> */
.L_x_11719:
[----:B------:R-:W-:Y:S01]  /*3a50*/  IMAD.MOV.U32 R13, RZ, RZ, R9 ;  /* 0x000000ffff0d7224 */ /* 0x000fe200078e0009 */
[----:B------:R-:W-:Y:S01]  /*3a60*/  MOV R3, R2 ;  /* 0x0000000200037202 */ /* 0x000fe20000000f00 */
[----:B------:R-:W-:Y:S02]  /*3a70*/  IMAD.MOV.U32 R8, RZ, RZ, R11 ;  /* 0x000000ffff087224 */ /* 0x000fe400078e000b */
[----:B------:R-:W-:-:S07]  /*3a80*/  IMAD.MOV.U32 R27, RZ, RZ, R26 ;  /* 0x000000ffff1b7224 */ /* 0x000fce00078e001a */
.L_x_11720:
[----:B------:R-:W-:Y:S05]  /*3a90*/  BSYNC.RECONVERGENT B1 ;  /* 0x0000000000017941 */ /* 0x000fea0003800200 */
.L_x_11718:
        /* <DEDUP_REMOVED lines=11> */
.L_x_11722:
[----:B------:R-:W-:Y:S01]  /*3b50*/  MOV R2, R6 ;  /* 0x0000000600027202 */ /* 0x000fe20000000f00 */
[----:B------:R-:W-:Y:S02]  /*3b60*/  IMAD.MOV.U32 R26, RZ, RZ, R5 ;  /* 0x000000ffff1a7224 */ /* 0x000fe400078e0005 */
[--C-:B------:R-:W-:Y:S02]  /*3b70*/  IMAD.MOV.U32 R22, RZ, RZ, R13.reuse ;  /* 0x000000ffff167224 */ /* 0x100fe400078e000d */
[--C-:B------:R-:W-:Y:S02]  /*3b80*/  IMAD.MOV.U32 R23, RZ, RZ, R8.reuse ;  /* 0x000000ffff177224 */ /* 0x100fe400078e0008 */
[----:B------:R-:W-:Y:S02]  /*3b90*/  IMAD.MOV.U32 R6, RZ, RZ, R13 ;  /* 0x000000ffff067224 */ /* 0x000fe400078e000d */
[----:B------:R-:W-:-:S07]  /*3ba0*/  IMAD.MOV.U32 R5, RZ, RZ, R8 ;  /* 0x000000ffff057224 */ /* 0x000fce00078e0008 */
.L_x_11723:
[----:B------:R-:W-:Y:S05]  /*3bb0*/  BSYNC.RECONVERGENT B1 ;  /* 0x0000000000017941 */ /* 0x000fea0003800200 */
.L_x_11721:
[----:B------:R-:W-:Y:S01]  /*3bc0*/  IADD3 R7, PT, PT, R7, 0x4, RZ ;  /* 0x0000000407077810 */ /* 0x000fe20007ffe0ff */
[----:B------:R-:W-:Y:S06]  /*3bd0*/  @P2 BRA `(.L_x_11724) ;  /* 0xfffffff0000c2947 */ /* 0x000fec000383ffff */
.L_x_11678:
[----:B------:R-:W-:Y:S05]  /*3be0*/  BSYNC.RECONVERGENT B0 ;  /* 0x0000000000007941 */ /* 0x000fea0003800200 */
.L_x_11677:
        /* <DEDUP_REMOVED lines=73> */
.L_x_11772:
        /* <DEDUP_REMOVED lines=20> */
.L_x_11728:
[----:B------:R-:W-:Y:S01]  /*41c0*/  IMAD.MOV.U32 R9, RZ, RZ, R24 ;  /* 0x000000ffff097224 */ /* 0x000fe200078e0018 */
[----:B------:R-:W-:Y:S01]  /*41d0*/  MOV R11, R54 ;  /* 0x00000036000b7202 */ /* 0x000fe20000000f00 */
[----:B------:R-:W-:Y:S02]  /*41e0*/  IMAD.MOV.U32 R54, RZ, RZ, R31 ;  /* 0x000000ffff367224 */ /* 0x000fe400078e001f */
[----:B------:R-:W-:-:S07]  /*41f0*/  IMAD.MOV.U32 R24, RZ, RZ, R43 ;  /* 0x000000ffff187224 */ /* 0x000fce00078e002b */
.L_x_11729:
[----:B------:R-:W-:Y:S05]  /*4200*/  BSYNC.RECONVERGENT B1 ;  /* 0x0000000000017941 */ /* 0x000fea0003800200 */
.L_x_11727:
        /* <DEDUP_REMOVED lines=11> */
.L_x_11731:
[----:B------:R-:W-:Y:S01]  /*42c0*/  IMAD.MOV.U32 R8, RZ, RZ, R9 ;  /* 0x000000ffff087224 */ /* 0x000fe200078e0009 */
[----:B------:R-:W-:Y:S01]  /*42d0*/  MOV R10, R11 ;  /* 0x0000000b000a7202 */ /* 0x000fe20000000f00 */
[----:B------:R-:W-:Y:S02]  /*42e0*/  IMAD.MOV.U32 R43, RZ, RZ, R42 ;  /* 0x000000ffff2b7224 */ /* 0x000fe400078e002a */
[----:B------:R-:W-:-:S07]  /*42f0*/  IMAD.MOV.U32 R31, RZ, RZ, R30 ;  /* 0x000000ffff1f7224 */ /* 0x000fce00078e001e */
.L_x_11732:
[----:B------:R-:W-:Y:S05]  /*4300*/  BSYNC.RECONVERGENT B1 ;  /* 0x0000000000017941 */ /* 0x000fea0003800200 */
.L_x_11730:
        /* <DEDUP_REMOVED lines=11> */
.L_x_11734:
[----:B------:R-:W-:Y:S01]  /*43c0*/  IMAD.MOV.U32 R9, RZ, RZ, R8 ;  /* 0x000000ffff097224 */ /* 0x000fe200078e0008 */
[----:B------:R-:W-:Y:S01]  /*43d0*/  MOV R11, R10 ;  /* 0x0000000a000b7202 */ /* 0x000fe20000000f00 */
[----:B------:R-:W-:Y:S02]  /*43e0*/  IMAD.MOV.U32 R42, RZ, RZ, R41 ;  /* 0x000000ffff2a7224 */ /* 0x000fe400078e0029 */
[----:B------:R-:W-:-:S07]  /*43f0*/  IMAD.MOV.U32 R30, RZ, RZ, R29 ;  /* 0x000000ffff1e7224 */ /* 0x000fce00078e001d */
.L_x_11735:
[----:B------:R-:W-:Y:S05]  /*4400*/  BSYNC.RECONVERGENT B1 ;  /* 0x0000000000017941 */ /* 0x000fea0003800200 */
.L_x_11733:
        /* <DEDUP_REMOVED lines=11> */
.L_x_11737:
[----:B------:R-:W-:Y:S01]  /*44c0*/  IMAD.MOV.U32 R8, RZ, RZ, R9 ;  /* 0x000000ffff087224 */ /* 0x000fe200078e0009 */
[----:B------:R-:W-:Y:S01]  /*44d0*/  MOV R10, R11 ;  /* 0x0000000b000a7202 */ /* 0x000fe20000000f00 */
[----:B------:R-:W-:Y:S02]  /*44e0*/  IMAD.MOV.U32 R41, RZ, RZ, R40 ;  /* 0x000000ffff297224 */ /* 0x000fe400078e0028 */
[----:B------:R-:W-:-:S07]  /*44f0*/  IMAD.MOV.U32 R29, RZ, RZ, R28 ;  /* 0x000000ffff1d7224 */ /* 0x000fce00078e001c */
.L_x_11738:
[----:B------:R-:W-:Y:S05]  /*4500*/  BSYNC.RECONVERGENT B1 ;  /* 0x0000000000017941 */ /* 0x000fea0003800200 */
.L_x_11736:
        /* <DEDUP_REMOVED lines=11> */
.L_x_11740:
[----:B------:R-:W-:Y:S01]  /*45c0*/  IMAD.MOV.U32 R9, RZ, RZ, R8 ;  /* 0x000000ffff097224 */ /* 0x000fe200078e0008 */
[----:B------:R-:W-:Y:S01]  /*45d0*/  MOV R11, R10 ;  /* 0x0000000a000b7202 */ /* 0x000fe20000000f00 */
[----:B------:R-:W-:Y:S02]  /*45e0*/  IMAD.MOV.U32 R40, RZ, RZ, R47 ;  /* 0x000000ffff287224 */ /* 0x000fe400078e002f */
[----:B------:R-:W-:-:S07]  /*45f0*/  IMAD.MOV.U32 R28, RZ, RZ, R35 ;  /* 0x000000ffff1c7224 */ /* 0x000fce00078e0023 */
.L_x_11741:
[----:B------:R-:W-:Y:S05]  /*4600*/  BSYNC.RECONVERGENT B1 ;  /* 0x0000000000017941 */ /* 0x000fea0003800200 */
.L_x_11739:
        /* <DEDUP_REMOVED lines=11> */
.L_x_11743:
[----:B------:R-:W-:Y:S01]  /*46c0*/  IMAD.MOV.U32 R8, RZ, RZ, R9 ;  /* 0x000000ffff087224 */ /* 0x000fe200078e0009 */
[----:B------:R-:W-:Y:S01]  /*46d0*/  MOV R10, R11 ;  /* 0x0000000b000a7202 */ /* 0x000fe20000000f00 */
[----:B------:R-:W-:Y:S02]  /*46e0*/  IMAD.MOV.U32 R47, RZ, RZ, R46 ;  /* 0x000000ffff2f7224 */ /* 0x000fe400078e002e */
[----:B------:R-:W-:-:S07]  /*46f0*/  IMAD.MOV.U32 R35, RZ, RZ, R34 ;  /* 0x000000ffff237224 */ /* 0x000fce00078e0022 */
.L_x_11744:
[----:B------:R-:W-:Y:S05]  /*4700*/  BSYNC.RECONVERGENT B1 ;  /* 0x0000000000017941 */ /* 0x000fea0003800200 */
.L_x_11742:
        /* <DEDUP_REMOVED lines=11> */
.L_x_11746:
[----:B------:R-:W-:Y:S01]  /*47c0*/  IMAD.MOV.U32 R9, RZ, RZ, R8 ;  /* 0x000000ffff097224 */ /* 0x000fe200078e0008 */
[----:B------:R-:W-:Y:S01]  /*47d0*/  MOV R11, R10 ;  /* 0x0000000a000b7202 */ /* 0x000fe20000000f00 */
[----:B------:R-:W-:Y:S02]  /*47e0*/  IMAD.MOV.U32 R46, RZ, RZ, R45 ;  /* 0x000000ffff2e7224 */ /* 0x000fe400078e002d */
[----:B------:R-:W-:-:S07]  /*47f0*/  IMAD.MOV.U32 R34, RZ, RZ, R33 ;  /* 0x000000ffff227224 */ /* 0x000fce00078e0021 */
.L_x_11747:
[----:B------:R-:W-:Y:S05]  /*4800*/  BSYNC.RECONVERGENT B1 ;  /* 0x0000000000017941 */ /* 0x000fea0003800200 */
.L_x_11745:
        /* <DEDUP_REMOVED lines=11> */
.L_x_11749:
[----:B------:R-:W-:Y:S01]  /*48c0*/  IMAD.MOV.U32 R8, RZ, RZ, R9 ;  /* 0x000000ffff087224 */ /* 0x000fe200078e0009 */
[----:B------:R-:W-:Y:S01]  /*48d0*/  MOV R10, R11 ;  /* 0x0000000b000a7202 */ /* 0x000fe20000000f00 */
[----:B------:R-:W-:Y:S02]  /*48e0*/  IMAD.MOV.U32 R45, RZ, RZ, R44 ;  /* 0x000000ffff2d7224 */ /* 0x000fe400078e002c */
[----:B------:R-:W-:-:S07]  /*48f0*/  IMAD.MOV.U32 R33, RZ, RZ, R32 ;  /* 0x000000ffff217224 */ /* 0x000fce00078e0020 */
.L_x_11750:
[----:B------:R-:W-:Y:S05]  /*4900*/  BSYNC.RECONVERGENT B1 ;  /* 0x0000000000017941 */ /* 0x000fea0003800200 */
.L_x_11748:
        /* <DEDUP_REMOVED lines=11> */
.L_x_11752:
[----:B------:R-:W-:Y:S01]  /*49c0*/  IMAD.MOV.U32 R9, RZ, RZ, R8 ;  /* 0x000000ffff097224 */ /* 0x000fe200078e0008 */
[----:B------:R-:W-:Y:S01]  /*49d0*/  MOV R11, R10 ;  /* 0x0000000a000b7202 */ /* 0x000fe20000000f00 */
[----:B------:R-:W-:Y:S02]  /*49e0*/  IMAD.MOV.U32 R44, RZ, RZ, R51 ;  /* 0x000000ffff2c7224 */ /* 0x000fe400078e0033 */
[----:B------:R-:W-:-:S07]  /*49f0*/  IMAD.MOV.U32 R32, RZ, RZ, R39 ;  /* 0x000000ffff207224 */ /* 0x000fce00078e0027 */
.L_x_11753:
[----:B------:R-:W-:Y:S05]  /*4a00*/  BSYNC.RECONVERGENT B1 ;  /* 0x0000000000017941 */ /* 0x000fea0003800200 */
.L_x_11751:
        /* <DEDUP_REMOVED lines=11> */
.L_x_11755:
[----:B------:R-:W-:Y:S01]  /*4ac0*/  IMAD.MOV.U32 R8, RZ, RZ, R9 ;  /* 0x000000ffff087224 */ /* 0x000fe200078e0009 */
[----:B------:R-:W-:Y:S01]  /*4ad0*/  MOV R10, R11 ;  /* 0x0000000b000a7202 */ /* 0x000fe20000000f00 */
[----:B------:R-:W-:Y:S02]  /*4ae0*/  IMAD.MOV.U32 R51, RZ, RZ, R50 ;  /* 0x000000ffff337224 */ /* 0x000fe400078e0032 */
[----:B------:R-:W-:-:S07]  /*4af0*/  IMAD.MOV.U32 R39, RZ, RZ, R38 ;  /* 0x000000ffff277224 */ /* 0x000fce00078e0026 */
.L_x_11756:
[----:B------:R-:W-:Y:S05]  /*4b00*/  BSYNC.RECONVERGENT B1 ;  /* 0x0000000000017941 */ /* 0x000fea0003800200 */
.L_x_11754:
        /* <DEDUP_REMOVED lines=11> */
.L_x_11758:
[----:B------:R-:W-:Y:S01]  /*4bc0*/  IMAD.MOV.U32 R9, RZ, RZ, R8 ;  /* 0x000000ffff097224 */ /* 0x000fe200078e0008 */
[----:B------:R-:W-:Y:S01]  /*4bd0*/  MOV R11, R10 ;  /* 0x0000000a000b7202 */ /* 0x000fe20000000f00 */
[----:B------:R-:W-:Y:S02]  /*4be0*/  IMAD.MOV.U32 R50, RZ, RZ, R49 ;  /* 0x000000ffff327224 */ /* 0x000fe400078e0031 */
[----:B------:R-:W-:-:S07]  /*4bf0*/  IMAD.MOV.U32 R38, RZ, RZ, R37 ;  /* 0x000000ffff267224 */ /* 0x000fce00078e0025 */
.L_x_11759:
[----:B------:R-:W-:Y:S05]  /*4c00*/  BSYNC.RECONVERGENT B1 ;  /* 0x0000000000017941 */ /* 0x000fea0003800200 */
.L_x_11757:
        /* <DEDUP_REMOVED lines=11> */
.L_x_11761:
[----:B------:R-:W-:Y:S01]  /*4cc0*/  IMAD.MOV.U32 R8, RZ, RZ, R9 ;  /* 0x000000ffff087224 */ /* 0x000fe200078e0009 */
[----:B------:R-:W-:Y:S01]  /*4cd0*/  MOV R10, R11 ;  /* 0x0000000b000a7202 */ /* 0x000fe20000000f00 */
[----:B------:R-:W-:Y:S02]  /*4ce0*/  IMAD.MOV.U32 R49, RZ, RZ, R48 ;  /* 0x000000ffff317224 */ /* 0x000fe400078e0030 */
[----:B------:R-:W-:-:S07]  /*4cf0*/  IMAD.MOV.U32 R37, RZ, RZ, R36 ;  /* 0x000000ffff257224 */ /* 0x000fce00078e0024 */
.L_x_11762:
[----:B------:R-:W-:Y:S05]  /*4d00*/  BSYNC.RECONVERGENT B1 ;  /* 0x0000000000017941 */ /* 0x000fea0003800200 */
.L_x_11760:
        /* <DEDUP_REMOVED lines=11> */
.L_x_11764:
[----:B------:R-:W-:Y:S01]  /*4dc0*/  IMAD.MOV.U32 R9, RZ, RZ, R8 ;  /* 0x000000ffff097224 */ /* 0x000fe200078e0008 */
[----:B------:R-:W-:Y:S01]  /*4dd0*/  MOV R11, R10 ;  /* 0x0000000a000b7202 */ /* 0x000fe20000000f00 */
[----:B------:R-:W-:Y:S02]  /*4de0*/  IMAD.MOV.U32 R36, RZ, RZ, R27 ;  /* 0x000000ffff247224 */ /* 0x000fe400078e001b */
[----:B------:R-:W-:-:S07]  /*4df0*/  IMAD.MOV.U32 R48, RZ, RZ, R3 ;  /* 0x000000ffff307224 */ /* 0x000fce00078e0003 */
.L_x_11765:
[----:B------:R-:W-:Y:S05]  /*4e00*/  BSYNC.RECONVERGENT B1 ;  /* 0x0000000000017941 */ /* 0x000fea0003800200 */
.L_x_11763:
        /* <DEDUP_REMOVED lines=11> */
.L_x_11767:
[----:B------:R-:W-:Y:S01]  /*4ec0*/  IMAD.MOV.U32 R13, RZ, RZ, R9 ;  /* 0x000000ffff0d7224 */ /* 0x000fe200078e0009 */
[----:B------:R-:W-:Y:S01]  /*4ed0*/  MOV R8, R11 ;  /* 0x0000000b00087202 */ /* 0x000fe20000000f00 */
[----:B------:R-:W-:Y:S02]  /*4ee0*/  IMAD.MOV.U32 R3, RZ, RZ, R2 ;  /* 0x000000ffff037224 */ /* 0x000fe400078e0002 */
[----:B------:R-:W-:-:S07]  /*4ef0*/  IMAD.MOV.U32 R27, RZ, RZ, R26 ;  /* 0x000000ffff1b7224 */ /* 0x000fce00078e001a */
.L_x_11768:
[----:B------:R-:W-:Y:S05]  /*4f00*/  BSYNC.RECONVERGENT B1 ;  /* 0x0000000000017941 */ /* 0x000fea0003800200 */
.L_x_11766:
        /* <DEDUP_REMOVED lines=11> */
.L_x_11770:
[----:B------:R-:W-:Y:S01]  /*4fc0*/  IMAD.MOV.U32 R2, RZ, RZ, R6 ;  /* 0x000000ffff027224 */ /* 0x000fe200078e0006 */
[-C--:B------:R-:W-:Y:S01]  /*4fd0*/  MOV R23, R8.reuse ;  /* 0x0000000800177202 */ /* 0x080fe20000000f00 */
[----:B------:R-:W-:Y:S01]  /*4fe0*/  IMAD.MOV.U32 R26, RZ, RZ, R5 ;  /* 0x000000ffff1a7224 */ /* 0x000fe200078e0005 */
[----:B------:R-:W-:Y:S01]  /*4ff0*/  MOV R5, R8 ;  /* 0x0000000800057202 */ /* 0x000fe20000000f00 */
[--C-:B------:R-:W-:Y:S02]  /*5000*/  IMAD.MOV.U32 R22, RZ, RZ, R13.reuse ;  /* 0x000000ffff167224 */ /* 0x100fe400078e000d */
[----:B------:R-:W-:-:S07]  /*5010*/  IMAD.MOV.U32 R6, RZ, RZ, R13 ;  /* 0x000000ffff067224 */ /* 0x000fce00078e000d */
.L_x_11771:
[----:B------:R-:W-:Y:S05]  /*5020*/  BSYNC.RECONVERGENT B1 ;  /* 0x0000000000017941 */ /* 0x000fea0003800200 */
.L_x_11769:
[----:B------:R-:W-:Y:S01]  /*5030*/  VIADD R7, R7, 0x4 ;  /* 0x0000000407077836 */ /* 0x000fe20000000000 */
[----:B------:R-:W-:Y:S06]  /*5040*/  @P2 BRA `(.L_x_11772) ;  /* 0xfffffff0000c2947 */ /* 0x000fec000383ffff */
.L_x_11726:
[----:B------:R-:W-:Y:S05]  /*5050*/  BSYNC.RECONVERGENT B0 ;  /* 0x0000000000007941 */ /* 0x000fea0003800200 */
.L_x_11725:
        /* <DEDUP_REMOVED lines=73> */
.L_x_11820:
        /* <DEDUP_REMOVED lines=20> */
.L_x_11776:
[----:B------:R-:W-:Y:S01]  /*5630*/  MOV R9, R24 ;  /* 0x0000001800097202 */ /* 0x000fe20000000f00 */
[----:B------:R-:W-:Y:S02]  /*5640*/  IMAD.MOV.U32 R11, RZ, RZ, R54 ;  /* 0x000000ffff0b7224 */ /* 0x000fe400078e0036 */
[----:B------:R-:W-:Y:S02]  /*5650*/  IMAD.MOV.U32 R54, RZ, RZ, R31 ;  /* 0x000000ffff367224 */ /* 0x000fe400078e001f */
[----:B------:R-:W-:-:S07]  /*5660*/  IMAD.MOV.U32 R24, RZ, RZ, R43 ;  /* 0x000000ffff187224 */ /* 0x000fce00078e002b */
.L_x_11777:
[----:B------:R-:W-:Y:S05]  /*5670*/  BSYNC.RECONVERGENT B1 ;  /* 0x0000000000017941 */ /* 0x000fea0003800200 */
.L_x_11775:
        /* <DEDUP_REMOVED lines=11> */
.L_x_11779:
[----:B------:R-:W-:Y:S01]  /*5730*/  MOV R8, R9 ;  /* 0x0000000900087202 */ /* 0x000fe20000000f00 */
[----:B------:R-:W-:Y:S02]  /*5740*/  IMAD.MOV.U32 R10, RZ, RZ, R11 ;  /* 0x000000ffff0a7224 */ /* 0x000fe400078e000b */
[----:B------:R-:W-:Y:S02]  /*5750*/  IMAD.MOV.U32 R43, RZ, RZ, R42 ;  /* 0x000000ffff2b7224 */ /* 0x000fe400078e002a */
[----:B------:R-:W-:-:S07]  /*5760*/  IMAD.MOV.U32 R31, RZ, RZ, R30 ;  /* 0x000000ffff1f7224 */ /* 0x000fce00078e001e */
.L_x_11780:
[----:B------:R-:W-:Y:S05]  /*5770*/  BSYNC.RECONVERGENT B1 ;  /* 0x0000000000017941 */ /* 0x000fea0003800200 */
.L_x_11778:
        /* <DEDUP_REMOVED lines=11> */
.L_x_11782:
[----:B------:R-:W-:Y:S01]  /*5830*/  MOV R9, R8 ;  /* 0x0000000800097202 */ /* 0x000fe20000000f00 */
[----:B------:R-:W-:Y:S02]  /*5840*/  IMAD.MOV.U32 R11, RZ, RZ, R10 ;  /* 0x000000ffff0b7224 */ /* 0x000fe400078e000a */
[----:B------:R-:W-:Y:S02]  /*5850*/  IMAD.MOV.U32 R42, RZ, RZ, R41 ;  /* 0x000000ffff2a7224 */ /* 0x000fe400078e0029 */
[----:B------:R-:W-:-:S07]  /*5860*/  IMAD.MOV.U32 R30, RZ, RZ, R29 ;  /* 0x000000ffff1e7224 */ /* 0x000fce00078e001d */
.L_x_11783:
[----:B------:R-:W-:Y:S05]  /*5870*/  BSYNC.RECONVERGENT B1 ;  /* 0x0000000000017941 */ /* 0x000fea0003800200 */
.L_x_11781:
        /* <DEDUP_REMOVED lines=11> */
.L_x_11785:
[----:B------:R-:W-:Y:S01]  /*5930*/  MOV R8, R9 ;  /* 0x0000000900087202 */ /* 0x000fe20000000f00 */
[----:B------:R-:W-:Y:S02]  /*5940*/  IMAD.MOV.U32 R10, RZ, RZ, R11 ;  /* 0x000000ffff0a7224 */ /* 0x000fe400078e000b */
[----:B------:R-:W-:Y:S02]  /*5950*/  IMAD.MOV.U32 R41, RZ, RZ, R40 ;  /* 0x000000ffff297224 */ /* 0x000fe400078e0028 */
[----:B------:R-:W-:-:S07]  /*5960*/  IMAD.MOV.U32 R29, RZ, RZ, R28 ;  /* 0x000000ffff1d7224 */ /* 0x000fce00078e001c */
.L_x_11786:
[----:B------:R-:W-:Y:S05]  /*5970*/  BSYNC.RECONVERGENT B1 ;  /* 0x0000000000017941 */ /* 0x000fea0003800200 */
.L_x_11784:
        /* <DEDUP_REMOVED lines=11> */
.L_x_11788:
[----:B------:R-:W-:Y:S01]  /*5a30*/  MOV R9, R8 ;  /* 0x0000000800097202 */ /* 0x000fe20000000f00 */
[----:B------:R-:W-:Y:S02]  /*5a40*/  IMAD.MOV.U32 R11, RZ, RZ, R10 ;  /* 0x000000ffff0b7224 */ /* 0x000fe400078e000a */
[----:B------:R-:W-:Y:S02]  /*5a50*/  IMAD.MOV.U32 R40, RZ, RZ, R47 ;  /* 0x000000ffff287224 */ /* 0x000fe400078e002f */
[----:B------:R-:W-:-:S07]  /*5a60*/  IMAD.MOV.U32 R28, RZ, RZ, R35 ;  /* 0x000000ffff1c7224 */ /* 0x000fce00078e0023 */
.L_x_11789:
[----:B------:R-:W-:Y:S05]  /*5a70*/  BSYNC.RECONVERGENT B1 ;  /* 0x0000000000017941 */ /* 0x000fea0003800200 */
.L_x_11787:
        /* <DEDUP_REMOVED lines=11> */
.L_x_11791:
[----:B------:R-:W-:Y:S01]  /*5b30*/  MOV R8, R9 ;  /* 0x0000000900087202 */ /* 0x000fe20000000f00 */
[----:B------:R-:W-:Y:S02]  /*5b40*/  IMAD.MOV.U32 R10, RZ, RZ, R11 ;  /* 0x000000ffff0a7224 */ /* 0x000fe400078e000b */
[----:B------:R-:W-:Y:S02]  /*5b50*/  IMAD.MOV.U32 R47, RZ, RZ, R46 ;  /* 0x000000ffff2f7224 */ /* 0x000fe400078e002e */
[----:B------:R-:W-:-:S07]  /*5b60*/  IMAD.MOV.U32 R35, RZ, RZ, R34 ;  /* 0x000000ffff237224 */ /* 0x000fce00078e0022 */
.L_x_11792:
[----:B------:R-:W-:Y:S05]  /*5b70*/  BSYNC.RECONVERGENT B1 ;  /* 0x0000000000017941 */ /* 0x000fea0003800200 */
.L_x_11790:
        /* <DEDUP_REMOVED lines=11> */
.L_x_11794:
[----:B------:R-:W-:Y:S01]  /*5c30*/  MOV R9, R8 ;  /* 0x0000000800097202 */ /* 0x000fe20000000f00 */
[----:B------:R-:W-:Y:S02]  /*5c40*/  IMAD.MOV.U32 R11, RZ, RZ, R10 ;  /* 0x000000ffff0b7224 */ /* 0x000fe400078e000a */
[----:B------:R-:W-:Y:S02]  /*5c50*/  IMAD.MOV.U32 R46, RZ, RZ, R45 ;  /* 0x000000ffff2e7224 */ /* 0x000fe400078e002d */
[----:B------:R-:W-:-:S07]  /*5c60*/  IMAD.MOV.U32 R34, RZ, RZ, R33 ;  /* 0x000000ffff227224 */ /* 0x000fce00078e0021 */
.L_x_11795:
[----:B------:R-:W-:Y:S05]  /*5c70*/  BSYNC.RECONVERGENT B1 ;  /* 0x0000000000017941 */ /* 0x000fea0003800200 */
.L_x_11793:
        /* <DEDUP_REMOVED lines=11> */
.L_x_11797:
[----:B------:R-:W-:Y:S01]  /*5d30*/  MOV R8, R9 ;  /* 0x0000000900087202 */ /* 0x000fe20000000f00 */
[----:B------:R-:W-:Y:S02]  /*5d40*/  IMAD.MOV.U32 R10, RZ, RZ, R11 ;  /* 0x000000ffff0a7224 */ /* 0x000fe400078e000b */
[----:B------:R-:W-:Y:S02]  /*5d50*/  IMAD.MOV.U32 R45, RZ, RZ, R44 ;  /* 0x000000ffff2d7224 */ /* 0x000fe400078e002c */
[----:B------:R-:W-:-:S07]  /*5d60*/  IMAD.MOV.U32 R33, RZ, RZ, R32 ;  /* 0x000000ffff217224 */ /* 0x000fce00078e0020 */
.L_x_11798:
[----:B------:R-:W-:Y:S05]  /*5d70*/  BSYNC.RECONVERGENT B1 ;  /* 0x0000000000017941 */ /* 0x000fea0003800200 */
.L_x_11796:
        /* <DEDUP_REMOVED lines=11> */
.L_x_11800:
[----:B------:R-:W-:Y:S01]  /*5e30*/  MOV R9, R8 ;  /* 0x0000000800097202 */ /* 0x000fe20000000f00 */
[----:B------:R-:W-:Y:S02]  /*5e40*/  IMAD.MOV.U32 R11, RZ, RZ, R10 ;  /* 0x000000ffff0b7224 */ /* 0x000fe400078e000a */
[----:B------:R-:W-:Y:S02]  /*5e50*/  IMAD.MOV.U32 R44, RZ, RZ, R51 ;  /* 0x000000ffff2c7224 */ /* 0x000fe400078e0033 */
[----:B------:R-:W-:-:S07]  /*5e60*/  IMAD.MOV.U32 R32, RZ, RZ, R39 ;  /* 0x000000ffff207224 */ /* 0x000fce00078e0027 */
.L_x_11801:
[----:B------:R-:W-:Y:S05]  /*5e70*/  BSYNC.RECONVERGENT B1 ;  /* 0x0000000000017941 */ /* 0x000fea0003800200 */
.L_x_11799:
        /* <DEDUP_REMOVED lines=11> */
.L_x_11803:
[----:B------:R-:W-:Y:S01]  /*5f30*/  MOV R8, R9 ;  /* 0x0000000900087202 */ /* 0x000fe20000000f00 */
[----:B------:R-:W-:Y:S02]  /*5f40*/  IMAD.MOV.U32 R10, RZ, RZ, R11 ;  /* 0x000000ffff0a7224 */ /* 0x000fe400078e000b */
[----:B------:R-:W-:Y:S02]  /*5f50*/  IMAD.MOV.U32 R51, RZ, RZ, R50 ;  /* 0x000000ffff337224 */ /* 0x000fe400078e0032 */
[----:B------:R-:W-:-:S07]  /*5f60*/  IMAD.MOV.U32 R39, RZ, RZ, R38 ;  /* 0x000000ffff277224 */ /* 0x000fce00078e0026 */
.L_x_11804:
[----:B------:R-:W-:Y:S05]  /*5f70*/  BSYNC.RECONVERGENT B1 ;  /* 0x0000000000017941 */ /* 0x000fea0003800200 */
.L_x_11802:
        /* <DEDUP_REMOVED lines=11> */
.L_x_11806:
[----:B------:R-:W-:Y:S01]  /*6030*/  MOV R9, R8 ;  /* 0x0000000800097202 */ /* 0x000fe20000000f00 */
[----:B------:R-:W-:Y:S02]  /*6040*/  IMAD.MOV.U32 R11, RZ, RZ, R10 ;  /* 0x000000ffff0b7224 */ /* 0x000fe400078e000a */
[----:B------:R-:W-:Y:S02]  /*6050*/  IMAD.MOV.U32 R50, RZ, RZ, R49 ;  /* 0x000000ffff327224 */ /* 0x000fe400078e0031 */
[----:B------:R-:W-:-:S07]  /*6060*/  IMAD.MOV.U32 R38, RZ, RZ, R37 ;  /* 0x000000ffff267224 */ /* 0x000fce00078e0025 */
.L_x_11807:
[----:B------:R-:W-:Y:S05]  /*6070*/  BSYNC.RECONVERGENT B1 ;  /* 0x0000000000017941 */ /* 0x000fea0003800200 */
.L_x_11805:
        /* <DEDUP_REMOVED lines=11> */
.L_x_11809:
[----:B------:R-:W-:Y:S01]  /*6130*/  MOV R8, R9 ;  /* 0x0000000900087202 */ /* 0x000fe20000000f00 */
[----:B------:R-:W-:Y:S02]  /*6140*/  IMAD.MOV.U32 R10, RZ, RZ, R11 ;  /* 0x000000ffff0a7224 */ /* 0x000fe400078e000b */
[----:B------:R-:W-:Y:S02]  /*6150*/  IMAD.MOV.U32 R49, RZ, RZ, R48 ;  /* 0x000000ffff317224 */ /* 0x000fe400078e0030 */
[----:B------:R-:W-:-:S07]  /*6160*/  IMAD.MOV.U32 R37, RZ, RZ, R36 ;  /* 0x000000ffff257224 */ /* 0x000fce00078e0024 */
.L_x_11810:
[----:B------:R-:W-:Y:S05]  /*6170*/  BSYNC.RECONVERGENT B1 ;  /* 0x0000000000017941 */ /* 0x000fea0003800200 */
.L_x_11808:
        /* <DEDUP_REMOVED lines=11> */
.L_x_11812:
[----:B------:R-:W-:Y:S01]  /*6230*/  MOV R9, R8 ;  /* 0x0000000800097202 */ /* 0x000fe20000000f00 */
[----:B------:R-:W-:Y:S02]  /*6240*/  IMAD.MOV.U32 R11, RZ, RZ, R10 ;  /* 0x000000ffff0b7224 */ /* 0x000fe400078e000a */
[----:B------:R-:W-:Y:S02]  /*6250*/  IMAD.MOV.U32 R36, RZ, RZ, R27 ;  /* 0x000000ffff247224 */ /* 0x000fe400078e001b */
[----:B------:R-:W-:-:S07]  /*6260*/  IMAD.MOV.U32 R48, RZ, RZ, R3 ;  /* 0x000000ffff307224 */ /* 0x000fce00078e0003 */
.L_x_11813:
[----:B------:R-:W-:Y:S05]  /*6270*/  BSYNC.RECONVERGENT B1 ;  /* 0x0000000000017941 */ /* 0x000fea0003800200 */
.L_x_11811:
        /* <DEDUP_REMOVED lines=11> */
.L_x_11815:
[----:B------:R-:W-:Y:S01]  /*6330*/  MOV R13, R9 ;  /* 0x00000009000d7202 */ /* 0x000fe20000000f00 */
[----:B------:R-:W-:Y:S02]  /*6340*/  IMAD.MOV.U32 R8, RZ, RZ, R11 ;  /* 0x000000ffff087224 */ /* 0x000fe400078e000b */
[----:B------:R-:W-:Y:S02]  /*6350*/  IMAD.MOV.U32 R3, RZ, RZ, R2 ;  /* 0x000000ffff037224 */ /* 0x000fe400078e0002 */
[----:B------:R-:W-:-:S07]  /*6360*/  IMAD.MOV.U32 R27, RZ, RZ, R26 ;  /* 0x000000ffff1b7224 */ /* 0x000fce00078e001a */
.L_x_11816:
[----:B------:R-:W-:Y:S05]  /*6370*/  BSYNC.RECONVERGENT B1 ;  /* 0x0000000000017941 */ /* 0x000fea0003800200 */
.L_x_11814:
        /* <DEDUP_REMOVED lines=11> */
.L_x_11818:
[----:B------:R-:W-:Y:S01]  /*6430*/  IMAD.MOV.U32 R2, RZ, RZ, R6 ;  /* 0x000000ffff027224 */ /* 0x000fe200078e0006 */
[-C--:B------:R-:W-:Y:S01]  /*6440*/  MOV R22, R13.reuse ;  /* 0x0000000d00167202 */ /* 0x080fe20000000f00 */
[----:B------:R-:W-:Y:S01]  /*6450*/  IMAD.MOV.U32 R26, RZ, RZ, R5 ;  /* 0x000000ffff1a7224 */ /* 0x000fe200078e0005 */
[----:B------:R-:W-:Y:S01]  /*6460*/  MOV R6, R13 ;  /* 0x0000000d00067202 */ /* 0x000fe20000000f00 */
[--C-:B------:R-:W-:Y:S02]  /*6470*/  IMAD.MOV.U32 R23, RZ, RZ, R8.reuse ;  /* 0x000000ffff177224 */ /* 0x100fe400078e0008 */
[----:B------:R-:W-:-:S07]  /*6480*/  IMAD.MOV.U32 R5, RZ, RZ, R8 ;  /* 0x000000ffff057224 */ /* 0x000fce00078e0008 */
.L_x_11819:
[----:B------:R-:W-:Y:S05]  /*6490*/  BSYNC.RECONVERGENT B1 ;  /* 0x0000000000017941 */ /* 0x000fea0003800200 */
.L_x_11817:
[----:B------:R-:W-:Y:S01]  /*64a0*/  VIADD R7, R7, 0x4 ;  /* 0x0000000407077836 */ /* 0x000fe20000000000 */
[----:B------:R-:W-:Y:S06]  /*64b0*/  @P2 BRA `(.L_x_11820) ;  /* 0xfffffff0000c2947 */ /* 0x000fec000383ffff */
.L_x_11774:
[----:B------:R-:W-:Y:S05]  /*64c0*/  BSYNC.RECONVERGENT B0 ;  /* 0x0000000000007941 */ /* 0x000fea0003800200 */
.L_x_11773:
[----:B0-----:R-:W0:Y:S01]  /*64d0*/  SHFL.DOWN PT, R5, R22, 0x10, 0x1f ;  /* 0x0a001f0016057f89 */ /* 0x001e2200000e0000 */
[----:B------:R-:W1:Y:S01]  /*64e0*/  LDCU UR4, c[0x0][0x2f8] ;  /* 0x00005f00ff0477ac */ /* 0x000e620008000800 */
[----:B------:R-:W-:Y:S01]  /*64f0*/  ISETP.GT.AND P0, PT, R14, 0xf, PT ;  /* 0x0000000f0e00780c */ /* 0x000fe20003f04270 */
[----:B------:R-:W-:Y:S01]  /*6500*/  BSSY.RECONVERGENT B0, `(.L_x_11821) ;  /* 0x0000155000007945 */ /* 0x000fe20003800200 */
[----:B------:R-:W2:Y:S04]  /*6510*/  SHFL.DOWN PT, R7, R2, 0x10, 0x1f ;  /* 0x0a001f0002077f89 */ /* 0x000ea800000e0000 */
[----:B------:R-:W3:Y:S04]  /*6520*/  SHFL.DOWN PT, R9, R3, 0x10, 0x1f ;  /* 0x0a001f0003097f89 */ /* 0x000ee800000e0000 */
[----:B------:R-:W4:Y:S03]  /*6530*/  SHFL.DOWN PT, R11, R48, 0x10, 0x1f ;  /* 0x0a001f00300b7f89 */ /* 0x000f2600000e0000 */
[----:B------:R-:W-:Y:S01]  /*6540*/  @P0 MOV R52, R22 ;  /* 0x0000001600340202 */ /* 0x000fe20000000f00 */
        /* <DEDUP_REMOVED lines=60> */
[----:B------:R0:W-:Y:S02]  /*6910*/  STL [R4+0x24], R25 ;  /* 0x0000241904007387 */ /* 0x0001e40000100800 */
[----:B0-----:R-:W-:Y:S01]  /*6920*/  @P0 IMAD.MOV.U32 R25, RZ, RZ, R23 ;  /* 0x000000ffff190224 */ /* 0x001fe200078e0017 */
[----:B------:R-:W-:Y:S06]  /*6930*/  @P0 BRA `(.L_x_11822) ;  /* 0x0000001000440947 */ /* 0x000fec0003800000 */
[----:B------:R-:W-:Y:S02]  /*6940*/  VIADD R5, R4, 0x40 ;  /* 0x0000004004057836 */ /* 0x000fe40000000000 */
[----:B------:R-:W-:-:S07]  /*6950*/  IMAD.MOV.U32 R4, RZ, RZ, RZ ;  /* 0x000000ffff047224 */ /* 0x000fce00078e00ff */
.L_x_11868:
        /* <DEDUP_REMOVED lines=20> */
.L_x_11824:
[----:B------:R-:W-:Y:S01]  /*6aa0*/  IMAD.MOV.U32 R7, RZ, RZ, R24 ;  /* 0x000000ffff077224 */ /* 0x000fe200078e0018 */
[----:B------:R-:W-:Y:S01]  /*6ab0*/  MOV R24, R43 ;  /* 0x0000002b00187202 */ /* 0x000fe20000000f00 */
[----:B------:R-:W-:Y:S02]  /*6ac0*/  IMAD.MOV.U32 R9, RZ, RZ, R54 ;  /* 0x000000ffff097224 */ /* 0x000fe400078e0036 */
[----:B------:R-:W-:-:S07]  /*6ad0*/  IMAD.MOV.U32 R54, RZ, RZ, R31 ;  /* 0x000000ffff367224 */ /* 0x000fce00078e001f */
.L_x_11825:
[----:B------:R-:W-:Y:S05]  /*6ae0*/  BSYNC.RECONVERGENT B1 ;  /* 0x0000000000017941 */ /* 0x000fea0003800200 */
.L_x_11823:
        /* <DEDUP_REMOVED lines=11> */
.L_x_11827:
[----:B------:R-:W-:Y:S01]  /*6ba0*/  IMAD.MOV.U32 R6, RZ, RZ, R7 ;  /* 0x000000ffff067224 */ /* 0x000fe200078e0007 */
[----:B------:R-:W-:Y:S01]  /*6bb0*/  MOV R31, R30 ;  /* 0x0000001e001f7202 */ /* 0x000fe20000000f00 */
[----:B------:R-:W-:Y:S02]  /*6bc0*/  IMAD.MOV.U32 R8, RZ, RZ, R9 ;  /* 0x000000ffff087224 */ /* 0x000fe400078e0009 */
[----:B------:R-:W-:-:S07]  /*6bd0*/  IMAD.MOV.U32 R43, RZ, RZ, R42 ;  /* 0x000000ffff2b7224 */ /* 0x000fce00078e002a */
.L_x_11828:
[----:B------:R-:W-:Y:S05]  /*6be0*/  BSYNC.RECONVERGENT B1 ;  /* 0x0000000000017941 */ /* 0x000fea0003800200 */
.L_x_11826:
        /* <DEDUP_REMOVED lines=11> */
.L_x_11830:
[----:B------:R-:W-:Y:S01]  /*6ca0*/  IMAD.MOV.U32 R7, RZ, RZ, R6 ;  /* 0x000000ffff077224 */ /* 0x000fe200078e0006 */
[----:B------:R-:W-:Y:S01]  /*6cb0*/  MOV R30, R29 ;  /* 0x0000001d001e7202 */ /* 0x000fe20000000f00 */
[----:B------:R-:W-:Y:S02]  /*6cc0*/  IMAD.MOV.U32 R9, RZ, RZ, R8 ;  /* 0x000000ffff097224 */ /* 0x000fe400078e0008 */
[----:B------:R-:W-:-:S07]  /*6cd0*/  IMAD.MOV.U32 R42, RZ, RZ, R41 ;  /* 0x000000ffff2a7224 */ /* 0x000fce00078e0029 */
.L_x_11831:
[----:B------:R-:W-:Y:S05]  /*6ce0*/  BSYNC.RECONVERGENT B1 ;  /* 0x0000000000017941 */ /* 0x000fea0003800200 */
.L_x_11829:
        /* <DEDUP_REMOVED lines=11> */
.L_x_11833:
[----:B------:R-:W-:Y:S01]  /*6da0*/  IMAD.MOV.U32 R6, RZ, RZ, R7 ;  /* 0x000000ffff067224 */ /* 0x000fe200078e0007 */
[----:B------:R-:W-:Y:S01]  /*6db0*/  MOV R29, R28 ;  /* 0x0000001c001d7202 */ /* 0x000fe20000000f00 */
[----:B------:R-:W-:Y:S02]  /*6dc0*/  IMAD.MOV.U32 R8, RZ, RZ, R9 ;  /* 0x000000ffff087224 */ /* 0x000fe400078e0009 */
[----:B------:R-:W-:-:S07]  /*6dd0*/  IMAD.MOV.U32 R41, RZ, RZ, R40 ;  /* 0x000000ffff297224 */ /* 0x000fce00078e0028 */
.L_x_11834:
[----:B------:R-:W-:Y:S05]  /*6de0*/  BSYNC.RECONVERGENT B1 ;  /* 0x0000000000017941 */ /* 0x000fea0003800200 */
.L_x_11832:
        /* <DEDUP_REMOVED lines=11> */
.L_x_11836:
[----:B------:R-:W-:Y:S01]  /*6ea0*/  IMAD.MOV.U32 R7, RZ, RZ, R6 ;  /* 0x000000ffff077224 */ /* 0x000fe200078e0006 */
[----:B------:R-:W-:Y:S01]  /*6eb0*/  MOV R28, R35 ;  /* 0x00000023001c7202 */ /* 0x000fe20000000f00 */
[----:B------:R-:W-:Y:S02]  /*6ec0*/  IMAD.MOV.U32 R9, RZ, RZ, R8 ;  /* 0x000000ffff097224 */ /* 0x000fe400078e0008 */
[----:B------:R-:W-:-:S07]  /*6ed0*/  IMAD.MOV.U32 R40, RZ, RZ, R47 ;  /* 0x000000ffff287224 */ /* 0x000fce00078e002f */
.L_x_11837:
[----:B------:R-:W-:Y:S05]  /*6ee0*/  BSYNC.RECONVERGENT B1 ;  /* 0x0000000000017941 */ /* 0x000fea0003800200 */
.L_x_11835:
        /* <DEDUP_REMOVED lines=11> */
.L_x_11839:
[----:B------:R-:W-:Y:S01]  /*6fa0*/  IMAD.MOV.U32 R6, RZ, RZ, R7 ;  /* 0x000000ffff067224 */ /* 0x000fe200078e0007 */
[----:B------:R-:W-:Y:S01]  /*6fb0*/  MOV R35, R34 ;  /* 0x0000002200237202 */ /* 0x000fe20000000f00 */
[----:B------:R-:W-:Y:S02]  /*6fc0*/  IMAD.MOV.U32 R8, RZ, RZ, R9 ;  /* 0x000000ffff087224 */ /* 0x000fe400078e0009 */
[----:B------:R-:W-:-:S07]  /*6fd0*/  IMAD.MOV.U32 R47, RZ, RZ, R46 ;  /* 0x000000ffff2f7224 */ /* 0x000fce00078e002e */
.L_x_11840:
[----:B------:R-:W-:Y:S05]  /*6fe0*/  BSYNC.RECONVERGENT B1 ;  /* 0x0000000000017941 */ /* 0x000fea0003800200 */
.L_x_11838:
        /* <DEDUP_REMOVED lines=11> */
.L_x_11842:
[----:B------:R-:W-:Y:S01]  /*70a0*/  IMAD.MOV.U32 R7, RZ, RZ, R6 ;  /* 0x000000ffff077224 */ /* 0x000fe200078e0006 */
[----:B------:R-:W-:Y:S01]  /*70b0*/  MOV R34, R33 ;  /* 0x0000002100227202 */ /* 0x000fe20000000f00 */
[----:B------:R-:W-:Y:S02]  /*70c0*/  IMAD.MOV.U32 R9, RZ, RZ, R8 ;  /* 0x000000ffff097224 */ /* 0x000fe400078e0008 */
[----:B------:R-:W-:-:S07]  /*70d0*/  IMAD.MOV.U32 R46, RZ, RZ, R45 ;  /* 0x000000ffff2e7224 */ /* 0x000fce00078e002d */
.L_x_11843:
[----:B------:R-:W-:Y:S05]  /*70e0*/  BSYNC.RECONVERGENT B1 ;  /* 0x0000000000017941 */ /* 0x000fea0003800200 */
.L_x_11841:
        /* <DEDUP_REMOVED lines=11> */
.L_x_11845:
[----:B------:R-:W-:Y:S01]  /*71a0*/  IMAD.MOV.U32 R6, RZ, RZ, R7 ;  /* 0x000000ffff067224 */ /* 0x000fe200078e0007 */
[----:B------:R-:W-:Y:S01]  /*71b0*/  MOV R33, R32 ;  /* 0x0000002000217202 */ /* 0x000fe20000000f00 */
[----:B------:R-:W-:Y:S02]  /*71c0*/  IMAD.MOV.U32 R8, RZ, RZ, R9 ;  /* 0x000000ffff087224 */ /* 0x000fe400078e0009 */
[----:B------:R-:W-:-:S07]  /*71d0*/  IMAD.MOV.U32 R45, RZ, RZ, R44 ;  /* 0x000000ffff2d7224 */ /* 0x000fce00078e002c */
.L_x_11846:
[----:B------:R-:W-:Y:S05]  /*71e0*/  BSYNC.RECONVERGENT B1 ;  /* 0x0000000000017941 */ /* 0x000fea0003800200 */
.L_x_11844:
        /* <DEDUP_REMOVED lines=11> */
.L_x_11848:
[----:B------:R-:W-:Y:S01]  /*72a0*/  IMAD.MOV.U32 R7, RZ, RZ, R6 ;  /* 0x000000ffff077224 */ /* 0x000fe200078e0006 */
[----:B------:R-:W-:Y:S01]  /*72b0*/  MOV R32, R39 ;  /* 0x0000002700207202 */ /* 0x000fe20000000f00 */
[----:B------:R-:W-:Y:S02]  /*72c0*/  IMAD.MOV.U32 R9, RZ, RZ, R8 ;  /* 0x000000ffff097224 */ /* 0x000fe400078e0008 */
[----:B------:R-:W-:-:S07]  /*72d0*/  IMAD.MOV.U32 R44, RZ, RZ, R51 ;  /* 0x000000ffff2c7224 */ /* 0x000fce00078e0033 */
.L_x_11849:
[----:B------:R-:W-:Y:S05]  /*72e0*/  BSYNC.RECONVERGENT B1 ;  /* 0x0000000000017941 */ /* 0x000fea0003800200 */
.L_x_11847:
        /* <DEDUP_REMOVED lines=11> */
.L_x_11851:
[----:B------:R-:W-:Y:S01]  /*73a0*/  IMAD.MOV.U32 R6, RZ, RZ, R7 ;  /* 0x000000ffff067224 */ /* 0x000fe200078e0007 */
[----:B------:R-:W-:Y:S01]  /*73b0*/  MOV R39, R38 ;  /* 0x0000002600277202 */ /* 0x000fe20000000f00 */
[----:B------:R-:W-:Y:S02]  /*73c0*/  IMAD.MOV.U32 R8, RZ, RZ, R9 ;  /* 0x000000ffff087224 */ /* 0x000fe400078e0009 */
[----:B------:R-:W-:-:S07]  /*73d0*/  IMAD.MOV.U32 R51, RZ, RZ, R50 ;  /* 0x000000ffff337224 */ /* 0x000fce00078e0032 */
.L_x_11852:
[----:B------:R-:W-:Y:S05]  /*73e0*/  BSYNC.RECONVERGENT B1 ;  /* 0x0000000000017941 */ /* 0x000fea0003800200 */
.L_x_11850:
        /* <DEDUP_REMOVED lines=11> */
.L_x_11854:
[----:B------:R-:W-:Y:S01]  /*74a0*/  IMAD.MOV.U32 R7, RZ, RZ, R6 ;  /* 0x000000ffff077224 */ /* 0x000fe200078e0006 */
[----:B------:R-:W-:Y:S01]  /*74b0*/  MOV R38, R37 ;  /* 0x0000002500267202 */ /* 0x000fe20000000f00 */
[----:B------:R-:W-:Y:S02]  /*74c0*/  IMAD.MOV.U32 R9, RZ, RZ, R8 ;  /* 0x000000ffff097224 */ /* 0x000fe400078e0008 */
[----:B------:R-:W-:-:S07]  /*74d0*/  IMAD.MOV.U32 R50, RZ, RZ, R49 ;  /* 0x000000ffff327224 */ /* 0x000fce00078e0031 */
.L_x_11855:
[----:B------:R-:W-:Y:S05]  /*74e0*/  BSYNC.RECONVERGENT B1 ;  /* 0x0000000000017941 */ /* 0x000fea0003800200 */
.L_x_11853:
        /* <DEDUP_REMOVED lines=11> */
.L_x_11857:
[----:B------:R-:W-:Y:S01]  /*75a0*/  IMAD.MOV.U32 R6, RZ, RZ, R7 ;  /* 0x000000ffff067224 */ /* 0x000fe200078e0007 */
[----:B------:R-:W-:Y:S01]  /*75b0*/  MOV R37, R36 ;  /* 0x0000002400257202 */ /* 0x000fe20000000f00 */
[----:B------:R-:W-:Y:S02]  /*75c0*/  IMAD.MOV.U32 R8, RZ, RZ, R9 ;  /* 0x000000ffff087224 */ /* 0x000fe400078e0009 */
[----:B------:R-:W-:-:S07]  /*75d0*/  IMAD.MOV.U32 R49, RZ, RZ, R48 ;  /* 0x000000ffff317224 */ /* 0x000fce00078e0030 */
.L_x_11858:
[----:B------:R-:W-:Y:S05]  /*75e0*/  BSYNC.RECONVERGENT B1 ;  /* 0x0000000000017941 */ /* 0x000fea0003800200 */
.L_x_11856:
        /* <DEDUP_REMOVED lines=11> */
.L_x_11860:
[----:B------:R-:W-:Y:S01]  /*76a0*/  IMAD.MOV.U32 R7, RZ, RZ, R6 ;  /* 0x000000ffff077224 */ /* 0x000fe200078e0006 */
[----:B------:R-:W-:Y:S01]  /*76b0*/  MOV R48, R3 ;  /* 0x0000000300307202 */ /* 0x000fe20000000f00 */
[----:B------:R-:W-:Y:S02]  /*76c0*/  IMAD.MOV.U32 R9, RZ, RZ, R8 ;  /* 0x000000ffff097224 */ /* 0x000fe400078e0008 */
[----:B------:R-:W-:-:S07]  /*76d0*/  IMAD.MOV.U32 R36, RZ, RZ, R27 ;  /* 0x000000ffff247224 */ /* 0x000fce00078e001b */
.L_x_11861:
[----:B------:R-:W-:Y:S05]  /*76e0*/  BSYNC.RECONVERGENT B1 ;  /* 0x0000000000017941 */ /* 0x000fea0003800200 */
.L_x_11859:
        /* <DEDUP_REMOVED lines=11> */
.L_x_11863:
[----:B------:R-:W-:Y:S01]  /*77a0*/  IMAD.MOV.U32 R11, RZ, RZ, R7 ;  /* 0x000000ffff0b7224 */ /* 0x000fe200078e0007 */
[----:B------:R-:W-:Y:S01]  /*77b0*/  MOV R6, R9 ;  /* 0x0000000900067202 */ /* 0x000fe20000000f00 */
[----:B------:R-:W-:Y:S02]  /*77c0*/  IMAD.MOV.U32 R3, RZ, RZ, R2 ;  /* 0x000000ffff037224 */ /* 0x000fe400078e0002 */
[----:B------:R-:W-:-:S07]  /*77d0*/  IMAD.MOV.U32 R27, RZ, RZ, R26 ;  /* 0x000000ffff1b7224 */ /* 0x000fce00078e001a */
.L_x_11864:
[----:B------:R-:W-:Y:S05]  /*77e0*/  BSYNC.RECONVERGENT B1 ;  /* 0x0000000000017941 */ /* 0x000fea0003800200 */
.L_x_11862:
        /* <DEDUP_REMOVED lines=11> */
.L_x_11866:
[----:B------:R-:W-:Y:S01]  /*78a0*/  IMAD.MOV.U32 R2, RZ, RZ, R22 ;  /* 0x000000ffff027224 */ /* 0x000fe200078e0016 */
[----:B------:R-:W-:Y:S01]  /*78b0*/  MOV R26, R23 ;  /* 0x00000017001a7202 */ /* 0x000fe20000000f00 */
[--C-:B------:R-:W-:Y:S01]  /*78c0*/  IMAD.MOV.U32 R52, RZ, RZ, R11.reuse ;  /* 0x000000ffff347224 */ /* 0x100fe200078e000b */
[----:B------:R-:W-:Y:S01]  /*78d0*/  MOV R23, R6 ;  /* 0x0000000600177202 */ /* 0x000fe20000000f00 */
[----:B------:R-:W-:Y:S02]  /*78e0*/  IMAD.MOV.U32 R25, RZ, RZ, R6 ;  /* 0x000000ffff197224 */ /* 0x000fe400078e0006 */
[----:B------:R-:W-:-:S07]  /*78f0*/  IMAD.MOV.U32 R22, RZ, RZ, R11 ;  /* 0x000000ffff167224 */ /* 0x000fce00078e000b */
.L_x_11867:
[----:B------:R-:W-:Y:S05]  /*7900*/  BSYNC.RECONVERGENT B1 ;  /* 0x0000000000017941 */ /* 0x000fea0003800200 */
.L_x_11865:
[----:B------:R-:W-:Y:S01]  /*7910*/  VIADD R5, R5, 0x4 ;  /* 0x0000000405057836 */ /* 0x000fe20000000000 */
[----:B------:R-:W-:Y:S06]  /*7920*/  @P2 BRA `(.L_x_11868) ;  /* 0xfffffff0000c2947 */ /* 0x000fec000383ffff */
[----:B------:R-:W-:-:S13]  /*7930*/  ISETP.NE.AND P0, PT, R14, RZ, PT ;  /* 0x000000ff0e00720c */ /* 0x000fda0003f05270 */
[----:B------:R-:W-:Y:S05]  /*7940*/  @P0 BRA `(.L_x_11822) ;  /* 0x0000000000400947 */ /* 0x000fea0003800000 */
[----:B------:R-:W0:Y:S01]  /*7950*/  S2R R6, SR_CgaCtaId ;  /* 0x0000000000067919 */ /* 0x000e220000008800 */
[----:B------:R-:W-:Y:S01]  /*7960*/  IMAD.SHL.U32 R4, R53, 0x4, RZ ;  /* 0x0000000435047824 */ /* 0x000fe200078e00ff */
[----:B------:R-:W-:-:S04]  /*7970*/  MOV R5, 0x400 ;  /* 0x0000040000057802 */ /* 0x000fc80000000f00 */
[----:B------:R-:W-:Y:S02]  /*7980*/  LOP3.LUT R4, R4, 0xf80, RZ, 0xc0, !PT ;  /* 0x00000f8004047812 */ /* 0x000fe400078ec0ff */
[----:B0-----:R-:W-:-:S04]  /*7990*/  LEA R5, R6, R5, 0x18 ;  /* 0x0000000506057211 */ /* 0x001fc800078ec0ff */
        /* <DEDUP_REMOVED lines=11> */
.L_x_11822:
[----:B------:R-:W-:Y:S05]  /*7a50*/  BSYNC.RECONVERGENT B0 ;  /* 0x0000000000007941 */ /* 0x000fea0003800200 */
.L_x_11821:
        /* <DEDUP_REMOVED lines=8> */
[----:B0-----:R-:W0:Y:S04]  /*7ae0*/  LDS R5, [UR4+0x100] ;  /* 0x00010004ff057984 */ /* 0x001e280008000800 */
[----:B------:R-:W2:Y:S04]  /*7af0*/  LDS.128 R16, [UR4+0xe0] ;  /* 0x0000e004ff107984 */ /* 0x000ea80008000c00 */
[----:B------:R-:W3:Y:S01]  /*7b00*/  LDS.128 R20, [UR4+0xd0] ;  /* 0x0000d004ff147984 */ /* 0x000ee20008000c00 */
[----:B-1----:R-:W-:Y:S01]  /*7b10*/  IMAD.MOV.U32 R6, RZ, RZ, R13 ;  /* 0x000000ffff067224 */ /* 0x002fe200078e000d */
[----:B------:R-:W-:Y:S01]  /*7b20*/  MOV R4, R15 ;  /* 0x0000000f00047202 */ /* 0x000fe20000000f00 */
[----:B------:R-:W-:Y:S01]  /*7b30*/  IMAD.MOV.U32 R7, RZ, RZ, R14 ;  /* 0x000000ffff077224 */ /* 0x000fe200078e000e */
[----:B------:R-:W-:-:S03]  /*7b40*/  MOV R13, R12 ;  /* 0x0000000c000d7202 */ /* 0x000fc60000000f00 */
[----:B0-----:R-:W-:Y:S01]  /*7b50*/  STL.64 [R1+0x78], R4 ;  /* 0x0000780401007387 */ /* 0x001fe20000100a00 */
[----:B--2---:R-:W-:-:S03]  /*7b60*/  IMAD.MOV.U32 R8, RZ, RZ, R17 ;  /* 0x000000ffff087224 */ /* 0x004fc600078e0011 */
[----:B------:R-:W-:Y:S01]  /*7b70*/  STL.64 [R1+0x70], R6 ;  /* 0x0000700601007387 */ /* 0x000fe20000100a00 */
[----:B------:R-:W-:Y:S01]  /*7b80*/  IMAD.MOV.U32 R9, RZ, RZ, R18 ;  /* 0x000000ffff097224 */ /* 0x000fe200078e0012 */
[----:B---3--:R-:W-:Y:S01]  /*7b90*/  MOV R17, R20 ;  /* 0x0000001400117202 */ /* 0x008fe20000000f00 */
[----:B------:R-:W-:Y:S01]  /*7ba0*/  IMAD.MOV.U32 R12, RZ, RZ, R19 ;  /* 0x000000ffff0c7224 */ /* 0x000fe200078e0013 */
[----:B------:R-:W0:Y:S01]  /*7bb0*/  LDS.128 R4, [UR4+0xc0] ;  /* 0x0000c004ff047984 */ /* 0x000e220008000c00 */
[----:B------:R-:W-:Y:S01]  /*7bc0*/  IMAD.MOV.U32 R18, RZ, RZ, R21 ;  /* 0x000000ffff127224 */ /* 0x000fe200078e0015 */
[----:B------:R-:W-:Y:S01]  /*7bd0*/  MOV R19, R22 ;  /* 0x0000001600137202 */ /* 0x000fe20000000f00 */
[----:B------:R-:W-:Y:S01]  /*7be0*/  IMAD.MOV.U32 R15, RZ, RZ, R16 ;  /* 0x000000ffff0f7224 */ /* 0x000fe200078e0010 */
[----:B------:R-:W-:Y:S01]  /*7bf0*/  STL.64 [R1+0x60], R8 ;  /* 0x0000600801007387 */ /* 0x000fe20000100a00 */
[----:B------:R-:W-:-:S03]  /*7c00*/  IMAD.MOV.U32 R14, RZ, RZ, R23 ;  /* 0x000000ffff0e7224 */ /* 0x000fc600078e0017 */
[----:B------:R-:W1:Y:S04]  /*7c10*/  LDS.128 R8, [UR4+0xb0] ;  /* 0x0000b004ff087984 */ /* 0x000e680008000c00 */
[----:B------:R-:W-:Y:S04]  /*7c20*/  STL.64 [R1+0x68], R12 ;  /* 0x0000680c01007387 */ /* 0x000fe80000100a00 */
[----:B------:R-:W-:Y:S04]  /*7c30*/  STL.64 [R1+0x58], R14 ;  /* 0x0000580e01007387 */ /* 0x000fe80000100a00 */
[----:B------:R-:W2:Y:S04]  /*7c40*/  LDS.128 R12, [UR4+0xa0] ;  /* 0x0000a004ff0c7984 */ /* 0x000ea80008000c00 */
[----:B------:R-:W-:Y:S01]  /*7c50*/  STL.64 [R1+0x50], R18 ;  /* 0x0000501201007387 */ /* 0x000fe20000100a00 */
[----:B0-----:R-:W-:Y:S01]  /*7c60*/  IMAD.MOV.U32 R20, RZ, RZ, R5 ;  /* 0x000000ffff147224 */ /* 0x001fe200078e0005 */
[----:B------:R-:W-:Y:S01]  /*7c70*/  MOV R16, R7 ;  /* 0x0000000700107202 */ /* 0x000fe20000000f00 */
[----:B------:R-:W-:Y:S01]  /*7c80*/  IMAD.MOV.U32 R21, RZ, RZ, R6 ;  /* 0x000000ffff157224 */ /* 0x000fe200078e0006 */
[----:B------:R-:W-:-:S03]  /*7c90*/  MOV R5, R4 ;  /* 0x0000000400057202 */ /* 0x000fc60000000f00 */
[----:B------:R-:W-:Y:S01]  /*7ca0*/  STL.64 [R1+0x48], R16 ;  /* 0x0000481001007387 */ /* 0x000fe20000100a00 */
[----:B-1----:R-:W-:-:S03]  /*7cb0*/  IMAD.MOV.U32 R6, RZ, RZ, R9 ;  /* 0x000000ffff067224 */ /* 0x002fc600078e0009 */
[----:B------:R-:W-:Y:S01]  /*7cc0*/  STL.64 [R1+0x40], R20 ;  /* 0x0000401401007387 */ /* 0x000fe20000100a00 */
[----:B------:R-:W-:Y:S02]  /*7cd0*/  IMAD.MOV.U32 R7, RZ, RZ, R10 ;  /* 0x000000ffff077224 */ /* 0x000fe400078e000a */
[----:B------:R-:W-:Y:S01]  /*7ce0*/  IMAD.MOV.U32 R4, RZ, RZ, R11 ;  /* 0x000000ffff047224 */ /* 0x000fe200078e000b */
[----:B------:R-:W0:Y:S01]  /*7cf0*/  LDS.128 R20, [UR4+0x90] ;  /* 0x00009004ff147984 */ /* 0x000e220008000c00 */
[----:B------:R-:W-:-:S03]  /*7d00*/  IMAD.MOV.U32 R9, RZ, RZ, R8 ;  /* 0x000000ffff097224 */ /* 0x000fc600078e0008 */
[----:B------:R-:W1:Y:S01]  /*7d10*/  LDS.128 R16, [UR4+0x80] ;  /* 0x00008004ff107984 */ /* 0x000e620008000c00 */
[----:B--2---:R-:W-:Y:S01]  /*7d20*/  MOV R11, R12 ;  /* 0x0000000c000b7202 */ /* 0x004fe20000000f00 */
[----:B------:R-:W-:Y:S02]  /*7d30*/  IMAD.MOV.U32 R8, RZ, RZ, R15 ;  /* 0x000000ffff087224 */ /* 0x000fe400078e000f */
[----:B------:R2:W-:Y:S04]  /*7d40*/  STL.64 [R1+0x30], R6 ;  /* 0x0000300601007387 */ /* 0x0005e80000100a00 */
[----:B------:R-:W-:Y:S04]  /*7d50*/  STL.64 [R1+0x28], R8 ;  /* 0x0000280801007387 */ /* 0x000fe80000100a00 */
[----:B------:R3:W-:Y:S01]  /*7d60*/  STL.64 [R1+0x38], R4 ;  /* 0x0000380401007387 */ /* 0x0007e20000100a00 */
[----:B--2---:R-:W-:Y:S01]  /*7d70*/  IMAD.MOV.U32 R6, RZ, RZ, R13 ;  /* 0x000000ffff067224 */ /* 0x004fe200078e000d */
[----:B------:R-:W-:-:S05]  /*7d80*/  MOV R7, R14 ;  /* 0x0000000e00077202 */ /* 0x000fca0000000f00 */
[----:B------:R2:W-:Y:S01]  /*7d90*/  STL.64 [R1+0x20], R6 ;  /* 0x0000200601007387 */ /* 0x0005e20000100a00 */
[----:B---3--:R-:W-:Y:S02]  /*7da0*/  HFMA2 R4, -RZ, RZ, 0, 0 ;  /* 0x00000000ff047431 */ /* 0x008fe400000001ff */
[----:B------:R-:W-:Y:S02]  /*7db0*/  VIADD R5, R1, 0x40 ;  /* 0x0000004001057836 */ /* 0x000fe40000000000 */
[----:B0-----:R-:W-:Y:S01]  /*7dc0*/  IMAD.MOV.U32 R12, RZ, RZ, R21 ;  /* 0x000000ffff0c7224 */ /* 0x001fe200078e0015 */
[----:B------:R-:W-:Y:S01]  /*7dd0*/  MOV R10, R23 ;  /* 0x00000017000a7202 */ /* 0x000fe20000000f00 */
[----:B------:R-:W-:Y:S02]  /*7de0*/  IMAD.MOV.U32 R21, RZ, RZ, R20 ;  /* 0x000000ffff157224 */ /* 0x000fe400078e0014 */
[----:B------:R-:W-:Y:S01]  /*7df0*/  IMAD.MOV.U32 R13, RZ, RZ, R22 ;  /* 0x000000ffff0d7224 */ /* 0x000fe200078e0016 */
[----:B-1----:R-:W-:Y:S01]  /*7e00*/  MOV R15, R18 ;  /* 0x00000012000f7202 */ /* 0x002fe20000000f00 */
[----:B------:R-:W-:Y:S01]  /*7e10*/  IMAD.MOV.U32 R14, RZ, RZ, R17 ;  /* 0x000000ffff0e7224 */ /* 0x000fe200078e0011 */
[----:B------:R2:W-:Y:S01]  /*7e20*/  STL.64 [R1+0x18], R10 ;  /* 0x0000180a01007387 */ /* 0x0005e20000100a00 */
[----:B------:R-:W-:-:S03]  /*7e30*/  IMAD.MOV.U32 R20, RZ, RZ, R19 ;  /* 0x000000ffff147224 */ /* 0x000fc600078e0013 */
[----:B------:R2:W-:Y:S04]  /*7e40*/  STL.64 [R1+0x10], R12 ;  /* 0x0000100c01007387 */ /* 0x0005e80000100a00 */
[----:B------:R2:W-:Y:S04]  /*7e50*/  STL.64 [R1], R14 ;  /* 0x0000000e01007387 */ /* 0x0005e80000100a00 */
[----:B------:R2:W-:Y:S02]  /*7e60*/  STL.64 [R1+0x8], R20 ;  /* 0x0000081401007387 */ /* 0x0005e40000100a00 */
.L_x_11916:
[----:B--2---:R-:W2:Y:S04]  /*7e70*/  LDL R7, [R5] ;  /* 0x0000000005077983 */ /* 0x004ea80000100800 */
        /* <DEDUP_REMOVED lines=19> */
.L_x_11872:
[----:B------:R-:W-:Y:S01]  /*7fb0*/  MOV R7, R24 ;  /* 0x0000001800077202 */ /* 0x000fe20000000f00 */
[----:B------:R-:W-:Y:S01]  /*7fc0*/  IMAD.MOV.U32 R9, RZ, RZ, R54 ;  /* 0x000000ffff097224 */ /* 0x000fe200078e0036 */
[----:B------:R-:W-:Y:S01]  /*7fd0*/  MOV R24, R43 ;  /* 0x0000002b00187202 */ /* 0x000fe20000000f00 */
[----:B------:R-:W-:-:S07]  /*7fe0*/  IMAD.MOV.U32 R54, RZ, RZ, R31 ;  /* 0x000000ffff367224 */ /* 0x000fce00078e001f */
.L_x_11873:
[----:B------:R-:W-:Y:S05]  /*7ff0*/  BSYNC.RECONVERGENT B1 ;  /* 0x0000000000017941 */ /* 0x000fea0003800200 */
.L_x_11871:
        /* <DEDUP_REMOVED lines=11> */
.L_x_11875:
[----:B------:R-:W-:Y:S01]  /*80b0*/  IMAD.MOV.U32 R6, RZ, RZ, R7 ;  /* 0x000000ffff067224 */ /* 0x000fe200078e0007 */
[----:B------:R-:W-:Y:S01]  /*80c0*/  MOV R8, R9 ;  /* 0x0000000900087202 */ /* 0x000fe20000000f00 */
[----:B------:R-:W-:Y:S02]  /*80d0*/  IMAD.MOV.U32 R43, RZ, RZ, R42 ;  /* 0x000000ffff2b7224 */ /* 0x000fe400078e002a */
[----:B------:R-:W-:-:S07]  /*80e0*/  IMAD.MOV.U32 R31, RZ, RZ, R30 ;  /* 0x000000ffff1f7224 */ /* 0x000fce00078e001e */
.L_x_11876:
[----:B------:R-:W-:Y:S05]  /*80f0*/  BSYNC.RECONVERGENT B1 ;  /* 0x0000000000017941 */ /* 0x000fea0003800200 */
.L_x_11874:
        /* <DEDUP_REMOVED lines=11> */
.L_x_11878:
[----:B------:R-:W-:Y:S01]  /*81b0*/  IMAD.MOV.U32 R7, RZ, RZ, R6 ;  /* 0x000000ffff077224 */ /* 0x000fe200078e0006 */
[----:B------:R-:W-:Y:S01]  /*81c0*/  MOV R42, R41 ;  /* 0x00000029002a7202 */ /* 0x000fe20000000f00 */
[----:B------:R-:W-:Y:S02]  /*81d0*/  IMAD.MOV.U32 R9, RZ, RZ, R8 ;  /* 0x000000ffff097224 */ /* 0x000fe400078e0008 */
[----:B------:R-:W-:-:S07]  /*81e0*/  IMAD.MOV.U32 R30, RZ, RZ, R29 ;  /* 0x000000ffff1e7224 */ /* 0x000fce00078e001d */
.L_x_11879:
[----:B------:R-:W-:Y:S05]  /*81f0*/  BSYNC.RECONVERGENT B1 ;  /* 0x0000000000017941 */ /* 0x000fea0003800200 */
.L_x_11877:
        /* <DEDUP_REMOVED lines=11> */
.L_x_11881:
[----:B------:R-:W-:Y:S01]  /*82b0*/  MOV R6, R7 ;  /* 0x0000000700067202 */ /* 0x000fe20000000f00 */
[----:B------:R-:W-:Y:S01]  /*82c0*/  IMAD.MOV.U32 R8, RZ, RZ, R9 ;  /* 0x000000ffff087224 */ /* 0x000fe200078e0009 */
[----:B------:R-:W-:Y:S01]  /*82d0*/  MOV R29, R28 ;  /* 0x0000001c001d7202 */ /* 0x000fe20000000f00 */
[----:B------:R-:W-:-:S07]  /*82e0*/  IMAD.MOV.U32 R41, RZ, RZ, R40 ;  /* 0x000000ffff297224 */ /* 0x000fce00078e0028 */
.L_x_11882:
[----:B------:R-:W-:Y:S05]  /*82f0*/  BSYNC.RECONVERGENT B1 ;  /* 0x0000000000017941 */ /* 0x000fea0003800200 */
.L_x_11880:
        /* <DEDUP_REMOVED lines=11> */
.L_x_11884:
[----:B------:R-:W-:Y:S01]  /*83b0*/  IMAD.MOV.U32 R7, RZ, RZ, R6 ;  /* 0x000000ffff077224 */ /* 0x000fe200078e0006 */
[----:B------:R-:W-:Y:S01]  /*83c0*/  MOV R9, R8 ;  /* 0x0000000800097202 */ /* 0x000fe20000000f00 */
[----:B------:R-:W-:Y:S02]  /*83d0*/  IMAD.MOV.U32 R40, RZ, RZ, R47 ;  /* 0x000000ffff287224 */ /* 0x000fe400078e002f */
[----:B------:R-:W-:-:S07]  /*83e0*/  IMAD.MOV.U32 R28, RZ, RZ, R35 ;  /* 0x000000ffff1c7224 */ /* 0x000fce00078e0023 */
.L_x_11885:
[----:B------:R-:W-:Y:S05]  /*83f0*/  BSYNC.RECONVERGENT B1 ;  /* 0x0000000000017941 */ /* 0x000fea0003800200 */
.L_x_11883:
        /* <DEDUP_REMOVED lines=11> */
.L_x_11887:
[----:B------:R-:W-:Y:S01]  /*84b0*/  IMAD.MOV.U32 R6, RZ, RZ, R7 ;  /* 0x000000ffff067224 */ /* 0x000fe200078e0007 */
[----:B------:R-:W-:Y:S01]  /*84c0*/  MOV R47, R46 ;  /* 0x0000002e002f7202 */ /* 0x000fe20000000f00 */
[----:B------:R-:W-:Y:S02]  /*84d0*/  IMAD.MOV.U32 R8, RZ, RZ, R9 ;  /* 0x000000ffff087224 */ /* 0x000fe400078e0009 */
[----:B------:R-:W-:-:S07]  /*84e0*/  IMAD.MOV.U32 R35, RZ, RZ, R34 ;  /* 0x000000ffff237224 */ /* 0x000fce00078e0022 */
.L_x_11888:
[----:B------:R-:W-:Y:S05]  /*84f0*/  BSYNC.RECONVERGENT B1 ;  /* 0x0000000000017941 */ /* 0x000fea0003800200 */
.L_x_11886:
        /* <DEDUP_REMOVED lines=11> */
.L_x_11890:
[----:B------:R-:W-:Y:S01]  /*85b0*/  MOV R7, R6 ;  /* 0x0000000600077202 */ /* 0x000fe20000000f00 */
[----:B------:R-:W-:Y:S01]  /*85c0*/  IMAD.MOV.U32 R9, RZ, RZ, R8 ;  /* 0x000000ffff097224 */ /* 0x000fe200078e0008 */
[----:B------:R-:W-:Y:S01]  /*85d0*/  MOV R34, R33 ;  /* 0x0000002100227202 */ /* 0x000fe20000000f00 */
[----:B------:R-:W-:-:S07]  /*85e0*/  IMAD.MOV.U32 R46, RZ, RZ, R45 ;  /* 0x000000ffff2e7224 */ /* 0x000fce00078e002d */
.L_x_11891:
[----:B------:R-:W-:Y:S05]  /*85f0*/  BSYNC.RECONVERGENT B1 ;  /* 0x0000000000017941 */ /* 0x000fea0003800200 */
.L_x_11889:
        /* <DEDUP_REMOVED lines=11> */
.L_x_11893:
[----:B------:R-:W-:Y:S01]  /*86b0*/  IMAD.MOV.U32 R6, RZ, RZ, R7 ;  /* 0x000000ffff067224 */ /* 0x000fe200078e0007 */
[----:B------:R-:W-:Y:S01]  /*86c0*/  MOV R8, R9 ;  /* 0x0000000900087202 */ /* 0x000fe20000000f00 */
[----:B------:R-:W-:Y:S02]  /*86d0*/  IMAD.MOV.U32 R45, RZ, RZ, R44 ;  /* 0x000000ffff2d7224 */ /* 0x000fe400078e002c */
[----:B------:R-:W-:-:S07]  /*86e0*/  IMAD.MOV.U32 R33, RZ, RZ, R32 ;  /* 0x000000ffff217224 */ /* 0x000fce00078e0020 */
.L_x_11894:
[----:B------:R-:W-:Y:S05]  /*86f0*/  BSYNC.RECONVERGENT B1 ;  /* 0x0000000000017941 */ /* 0x000fea0003800200 */
.L_x_11892:
        /* <DEDUP_REMOVED lines=11> */
.L_x_11896:
[----:B------:R-:W-:Y:S01]  /*87b0*/  IMAD.MOV.U32 R7, RZ, RZ, R6 ;  /* 0x000000ffff077224 */ /* 0x000fe200078e0006 */
[----:B------:R-:W-:Y:S01]  /*87c0*/  MOV R44, R51 ;  /* 0x00000033002c7202 */ /* 0x000fe20000000f00 */
[----:B------:R-:W-:Y:S02]  /*87d0*/  IMAD.MOV.U32 R9, RZ, RZ, R8 ;  /* 0x000000ffff097224 */ /* 0x000fe400078e0008 */
[----:B------:R-:W-:-:S07]  /*87e0*/  IMAD.MOV.U32 R32, RZ, RZ, R39 ;  /* 0x000000ffff207224 */ /* 0x000fce00078e0027 */
.L_x_11897:
[----:B------:R-:W-:Y:S05]  /*87f0*/  BSYNC.RECONVERGENT B1 ;  /* 0x0000000000017941 */ /* 0x000fea0003800200 */
.L_x_11895:
        /* <DEDUP_REMOVED lines=11> */
.L_x_11899:
[----:B------:R-:W-:Y:S01]  /*88b0*/  MOV R6, R7 ;  /* 0x0000000700067202 */ /* 0x000fe20000000f00 */
[----:B------:R-:W-:Y:S01]  /*88c0*/  IMAD.MOV.U32 R8, RZ, RZ, R9 ;  /* 0x000000ffff087224 */ /* 0x000fe200078e0009 */
[----:B------:R-:W-:Y:S01]  /*88d0*/  MOV R39, R38 ;  /* 0x0000002600277202 */ /* 0x000fe20000000f00 */
[----:B------:R-:W-:-:S07]  /*88e0*/  IMAD.MOV.U32 R51, RZ, RZ, R50 ;  /* 0x000000ffff337224 */ /* 0x000fce00078e0032 */
.L_x_11900:
[----:B------:R-:W-:Y:S05]  /*88f0*/  BSYNC.RECONVERGENT B1 ;  /* 0x0000000000017941 */ /* 0x000fea0003800200 */
.L_x_11898:
        /* <DEDUP_REMOVED lines=11> */
.L_x_11902:
[----:B------:R-:W-:Y:S01]  /*89b0*/  IMAD.MOV.U32 R7, RZ, RZ, R6 ;  /* 0x000000ffff077224 */ /* 0x000fe200078e0006 */
[----:B------:R-:W-:Y:S01]  /*89c0*/  MOV R9, R8 ;  /* 0x0000000800097202 */ /* 0x000fe20000000f00 */
[----:B------:R-:W-:Y:S02]  /*89d0*/  IMAD.MOV.U32 R50, RZ, RZ, R49 ;  /* 0x000000ffff327224 */ /* 0x000fe400078e0031 */
[----:B------:R-:W-:-:S07]  /*89e0*/  IMAD.MOV.U32 R38, RZ, RZ, R37 ;  /* 0x000000ffff267224 */ /* 0x000fce00078e0025 */
.L_x_11903:
[----:B------:R-:W-:Y:S05]  /*89f0*/  BSYNC.RECONVERGENT B1 ;  /* 0x0000000000017941 */ /* 0x000fea0003800200 */
.L_x_11901:
        /* <DEDUP_REMOVED lines=11> */
.L_x_11905:
[----:B------:R-:W-:Y:S01]  /*8ab0*/  IMAD.MOV.U32 R6, RZ, RZ, R7 ;  /* 0x000000ffff067224 */ /* 0x000fe200078e0007 */
[----:B------:R-:W-:Y:S01]  /*8ac0*/  MOV R49, R48 ;  /* 0x0000003000317202 */ /* 0x000fe20000000f00 */
[----:B------:R-:W-:Y:S02]  /*8ad0*/  IMAD.MOV.U32 R8, RZ, RZ, R9 ;  /* 0x000000ffff087224 */ /* 0x000fe400078e0009 */
[----:B------:R-:W-:-:S07]  /*8ae0*/  IMAD.MOV.U32 R37, RZ, RZ, R36 ;  /* 0x000000ffff257224 */ /* 0x000fce00078e0024 */
.L_x_11906:
[----:B------:R-:W-:Y:S05]  /*8af0*/  BSYNC.RECONVERGENT B1 ;  /* 0x0000000000017941 */ /* 0x000fea0003800200 */
.L_x_11904:
        /* <DEDUP_REMOVED lines=11> */
.L_x_11908:
[----:B------:R-:W-:Y:S01]  /*8bb0*/  MOV R7, R6 ;  /* 0x0000000600077202 */ /* 0x000fe20000000f00 */
[----:B------:R-:W-:Y:S01]  /*8bc0*/  IMAD.MOV.U32 R9, RZ, RZ, R8 ;  /* 0x000000ffff097224 */ /* 0x000fe200078e0008 */
[----:B------:R-:W-:Y:S01]  /*8bd0*/  MOV R48, R3 ;  /* 0x0000000300307202 */ /* 0x000fe20000000f00 */
[----:B------:R-:W-:-:S07]  /*8be0*/  IMAD.MOV.U32 R36, RZ, RZ, R27 ;  /* 0x000000ffff247224 */ /* 0x000fce00078e001b */
.L_x_11909:
[----:B------:R-:W-:Y:S05]  /*8bf0*/  BSYNC.RECONVERGENT B1 ;  /* 0x0000000000017941 */ /* 0x000fea0003800200 */
.L_x_11907:
        /* <DEDUP_REMOVED lines=11> */
.L_x_11911:
[----:B------:R-:W-:Y:S01]  /*8cb0*/  IMAD.MOV.U32 R11, RZ, RZ, R7 ;  /* 0x000000ffff0b7224 */ /* 0x000fe200078e0007 */
[----:B------:R-:W-:Y:S01]  /*8cc0*/  MOV R6, R9 ;  /* 0x0000000900067202 */ /* 0x000fe20000000f00 */
[----:B------:R-:W-:Y:S02]  /*8cd0*/  IMAD.MOV.U32 R3, RZ, RZ, R2 ;  /* 0x000000ffff037224 */ /* 0x000fe400078e0002 */
[----:B------:R-:W-:-:S07]  /*8ce0*/  IMAD.MOV.U32 R27, RZ, RZ, R26 ;  /* 0x000000ffff1b7224 */ /* 0x000fce00078e001a */
.L_x_11912:
[----:B------:R-:W-:Y:S05]  /*8cf0*/  BSYNC.RECONVERGENT B1 ;  /* 0x0000000000017941 */ /* 0x000fea0003800200 */
.L_x_11910:
        /* <DEDUP_REMOVED lines=11> */
.L_x_11914:
[----:B------:R-:W-:Y:S01]  /*8db0*/  MOV R2, R52 ;  /* 0x0000003400027202 */ /* 0x000fe20000000f00 */
[----:B------:R-:W-:Y:S01]  /*8dc0*/  IMAD.MOV.U32 R26, RZ, RZ, R25 ;  /* 0x000000ffff1a7224 */ /* 0x000fe200078e0019 */
[----:B------:R-:W-:Y:S01]  /*8dd0*/  MOV R25, R6 ;  /* 0x0000000600197202 */ /* 0x000fe20000000f00 */
[--C-:B------:R-:W-:Y:S02]  /*8de0*/  IMAD.MOV.U32 R7, RZ, RZ, R11.reuse ;  /* 0x000000ffff077224 */ /* 0x100fe400078e000b */
[----:B------:R-:W-:Y:S02]  /*8df0*/  IMAD.MOV.U32 R8, RZ, RZ, R6 ;  /* 0x000000ffff087224 */ /* 0x000fe400078e0006 */
[----:B------:R-:W-:-:S07]  /*8e00*/  IMAD.MOV.U32 R52, RZ, RZ, R11 ;  /* 0x000000ffff347224 */ /* 0x000fce00078e000b */
.L_x_11915:
[----:B------:R-:W-:Y:S05]  /*8e10*/  BSYNC.RECONVERGENT B1 ;  /* 0x0000000000017941 */ /* 0x000fea0003800200 */
.L_x_11913:
[----:B------:R-:W-:Y:S01]  /*8e20*/  VIADD R5, R5, 0x4 ;  /* 0x0000000405057836 */ /* 0x000fe20000000000 */
[----:B------:R-:W-:Y:S06]  /*8e30*/  @P2 BRA `(.L_x_11916) ;  /* 0xfffffff0000c2947 */ /* 0x000fec000383ffff */
[----:B------:R-:W-:Y:S01]  /*8e40*/  IMAD.MOV.U32 R52, RZ, RZ, R7 ;  /* 0x000000ffff347224 */ /* 0x000fe200078e0007 */
[----:B------:R-:W-:-:S07]  /*8e50*/  MOV R25, R8 ;  /* 0x0000000800197202 */ /* 0x000fce0000000f00 */
.L_x_11870:
[----:B------:R-:W-:Y:S05]  /*8e60*/  BSYNC.RECONVERGENT B0 ;  /* 0x0000000000007941 */ /* 0x000fea0003800200 */
.L_x_11869:
[----:B------:R-:W-:-:S13]  /*8e70*/  ISETP.NE.AND P0, PT, R53, RZ, PT ;  /* 0x000000ff3500720c */ /* 0x000fda0003f05270 */
[----:B------:R-:W-:Y:S05]  /*8e80*/  @P0 EXIT ;  /* 0x000000000000094d */ /* 0x000fea0003800000 */
[----:B0-----:R-:W0:Y:S01]  /*8e90*/  LDC.64 R4, c[0x0][0x388] ;  /* 0x0000e200ff047b82 */ /* 0x001e220000000a00 */
[----:B------:R-:W-:-:S07]  /*8ea0*/  IMAD.SHL.U32 R13, R0, 0x10, RZ ;  /* 0x00000010000d7824 */ /* 0x000fce00078e00ff */
[----:B------:R-:W1:Y:S08]  /*8eb0*/  LDC.64 R6, c[0x0][0x390] ;  /* 0x0000e400ff067b82 */ /* 0x000e700000000a00 */
[----:B------:R-:W2:Y:S01]  /*8ec0*/  LDC R9, c[0x0][0x3ac] ;  /* 0x0000eb00ff097b82 */ /* 0x000ea20000000800 */
[----:B0-----:R-:W-:-:S05]  /*8ed0*/  IMAD.WIDE.U32 R4, R13, 0x4, R4 ;  /* 0x000000040d047825 */ /* 0x001fca00078e0004 */
[----:B------:R-:W-:Y:S01]  /*8ee0*/  STG.E desc[UR6][R4.64], R52 ;  /* 0x0000003404007986 */ /* 0x000fe2000c101906 */
[----:B-1----:R-:W-:-:S04]  /*8ef0*/  IMAD.WIDE.U32 R6, R13, 0x4, R6 ;  /* 0x000000040d067825 */ /* 0x002fc800078e0006 */
[----:B--2---:R-:W-:Y:S01]  /*8f00*/  FFMA.FTZ R13, RZ, R9, R25 ;  /* 0x00000009ff0d7223 */ /* 0x004fe20000010019 */
[----:B------:R-:W-:Y:S01]  /*8f10*/  FADD.FTZ R15, R26, R9 ;  /* 0x000000091a0f7221 */ /* 0x000fe20000010000 */
        /* <DEDUP_REMOVED lines=17> */
[----:B------:R-:W-:-:S02]  /*9030*/  FFMA.FTZ R9, R9, 15, R54 ;  /* 0x4170000009097823 */ /* 0x000fc40000010036 */
        /* <DEDUP_REMOVED lines=28> */
.L_x_11917:
        /* <DEDUP_REMOVED lines=16> */
.L_x_12930:


//--------------------- .text._ZN17fastertransformer20batch_topK_kernel_v2IfLi4ELi32EEEvPiPT_S1_ --------------------------
	.section	.text._ZN17fastertransformer20batch_topK_kernel_v2IfLi4ELi32EEEvPiPT_S1_,"ax",@progbits
	.align	128
        .global         _ZN17fastertransformer20batch_topK_kernel_v2IfLi4ELi32EEEvPiPT_S1_
        .type           _ZN17fastertransformer20batch_topK_kernel_v2IfLi4ELi32EEEvPiPT_S1_,@function
        .size           _ZN17fastertransformer20batch_topK_kernel_v2IfLi4ELi32EEEvPiPT_S1_,(.L_x_12931 - _ZN17fastertransformer20batch_topK_kernel_v2IfLi4ELi32EEEvPiPT_S1_)
        .other          _ZN17fastertransformer20batch_topK_kernel_v2IfLi4ELi32EEEvPiPT_S1_,@"STO_CUDA_ENTRY STV_DEFAULT"
_ZN17fastertransformer20batch_topK_kernel_v2IfLi4ELi32EEEvPiPT_S1_:
.text._ZN17fastertransformer20batch_topK_kernel_v2IfLi4ELi32EEEvPiPT_S1_:
[----:B------:R-:W-:Y:S01]  /*0000*/  LDC R1, c[0x0][0x37c] ;  /* 0x0000df00ff017b82 */ /* 0x000fe20000000800 */
[----:B------:R-:W0:Y:S01]  /*0010*/  S2R R18, SR_LANEID ;  /* 0x0000000000127919 */ /* 0x000e220000000000 */
[----:B------:R-:W-:Y:S01]  /*0020*/  BSSY.RECONVERGENT B0, `(.L_x_11918) ;  /* 0x0000067000007945 */ /* 0x000fe20003800200 */
[----:B------:R-:W-:Y:S01]  /*0030*/  IMAD.MOV.U32 R9, RZ, RZ, -0x1 ;  /* 0xffffffffff097424 */ /* 0x000fe200078e00ff */
[----:B------:R-:W-:Y:S01]  /*0040*/  MOV R6, 0xff7fffff ;  /* 0xff7fffff00067802 */ /* 0x000fe20000000f00 */
        /* <DEDUP_REMOVED lines=13> */
[----:B------:R-:W-:Y:S01]  /*0120*/  IMAD.MOV.U32 R0, RZ, RZ, -0x1 ;  /* 0xffffffffff007424 */ /* 0x000fe200078e00ff */
[----:B0-----:R-:W-:-:S13]  /*0130*/  ISETP.GT.AND P0, PT, R18, 0x1e, PT ;  /* 0x0000001e1200780c */ /* 0x001fda0003f04270 */
[----:B------:R-:W-:Y:S05]  /*0140*/  @P0 BRA `(.L_x_11919) ;  /* 0x0000000400500947 */ /* 0x000fea0003800000 */
[----:B------:R-:W-:-:S04]  /*0150*/  FSETP.GT.FTZ.AND P0, PT, R14, R13, PT ;  /* 0x0000000d0e00720b */ /* 0x000fc80003f14000 */
[----:B------:R-:W-:-:S13]  /*0160*/  ISETP.EQ.OR P0, PT, R9, -0x1, P0 ;  /* 0xffffffff0900780c */ /* 0x000fda0000702670 */
[----:B------:R-:W-:Y:S05]  /*0170*/  @P0 BRA `(.L_x_11920) ;  /* 0x0000000000140947 */ /* 0x000fea0003800000 */
[----:B------:R-:W-:Y:S01]  /*0180*/  FSETP.NEU.FTZ.AND P0, PT, R14, R13, PT ;  /* 0x0000000d0e00720b */ /* 0x000fe20003f1d000 */
[----:B------:R-:W-:Y:S02]  /*0190*/  IMAD.MOV.U32 R2, RZ, RZ, -0x1 ;  /* 0xffffffffff027424 */ /* 0x000fe400078e00ff */
[----:B------:R-:W-:Y:S01]  /*01a0*/  IMAD.MOV.U32 R3, RZ, RZ, -0x800001 ;  /* 0xff7fffffff037424 */ /* 0x000fe200078e00ff */
[----:B------:R-:W-:-:S13]  /*01b0*/  ISETP.GE.OR P0, PT, R10, R9, P0 ;  /* 0x000000090a00720c */ /* 0x000fda0000706670 */
[----:B------:R-:W-:Y:S05]  /*01c0*/  @P0 BRA `(.L_x_11921) ;  /* 0x0000000000100947 */ /* 0x000fea0003800000 */
.L_x_11920:
[----:B------:R-:W-:Y:S02]  /*01d0*/  IMAD.MOV.U32 R2, RZ, RZ, R10 ;  /* 0x000000ffff027224 */ /* 0x000fe400078e000a */
[----:B------:R-:W-:Y:S01]  /*01e0*/  IMAD.MOV.U32 R3, RZ, RZ, R14 ;  /* 0x000000ffff037224 */ /* 0x000fe200078e000e */
[----:B------:R-:W-:Y:S01]  /*01f0*/  MOV R14, 0xff7fffff ;  /* 0xff7fffff000e7802 */ /* 0x000fe20000000f00 */
[----:B------:R-:W-:-:S07]  /*0200*/  IMAD.MOV.U32 R10, RZ, RZ, -0x1 ;  /* 0xffffffffff0a7424 */ /* 0x000fce00078e00ff */
.L_x_11921:
[----:B------:R-:W-:Y:S01]  /*0210*/  FSETP.GEU.FTZ.AND P0, PT, R14, R15, PT ;  /* 0x0000000f0e00720b */ /* 0x000fe20003f1e000 */
[----:B------:R-:W-:Y:S03]  /*0220*/  BSSY.RECONVERGENT B1, `(.L_x_11922) ;  /* 0x000000c000017945 */ /* 0x000fe60003800200 */
[----:B------:R-:W-:-:S13]  /*0230*/  ISETP.EQ.OR P0, PT, R10, -0x1, !P0 ;  /* 0xffffffff0a00780c */ /* 0x000fda0004702670 */
[----:B------:R-:W-:Y:S05]  /*0240*/  @P0 BRA `(.L_x_11923) ;  /* 0x0000000000140947 */ /* 0x000fea0003800000 */
[----:B------:R-:W-:Y:S01]  /*0250*/  FSETP.NEU.FTZ.AND P0, PT, R14, R15, PT ;  /* 0x0000000f0e00720b */ /* 0x000fe20003f1d000 */
[----:B------:R-:W-:Y:S02]  /*0260*/  IMAD.MOV.U32 R7, RZ, RZ, R10 ;  /* 0x000000ffff077224 */ /* 0x000fe400078e000a */
[----:B------:R-:W-:Y:S01]  /*0270*/  IMAD.MOV.U32 R8, RZ, RZ, R14 ;  /* 0x000000ffff087224 */ /* 0x000fe200078e000e */
[----:B------:R-:W-:-:S13]  /*0280*/  ISETP.GE.OR P0, PT, R11, R10, P0 ;  /* 0x0000000a0b00720c */ /* 0x000fda0000706670 */
[----:B------:R-:W-:Y:S05]  /*0290*/  @P0 BRA `(.L_x_11924) ;  /* 0x0000000000100947 */ /* 0x000fea0003800000 */
.L_x_11923:
[----:B------:R-:W-:Y:S02]  /*02a0*/  IMAD.MOV.U32 R7, RZ, RZ, R11 ;  /* 0x000000ffff077224 */ /* 0x000fe400078e000b */
[----:B------:R-:W-:Y:S02]  /*02b0*/  IMAD.MOV.U32 R8, RZ, RZ, R15 ;  /* 0x000000ffff087224 */ /* 0x000fe400078e000f */
[----:B------:R-:W-:Y:S02]  /*02c0*/  IMAD.MOV.U32 R11, RZ, RZ, R10 ;  /* 0x000000ffff0b7224 */ /* 0x000fe400078e000a */
[----:B------:R-:W-:-:S07]  /*02d0*/  IMAD.MOV.U32 R15, RZ, RZ, R14 ;  /* 0x000000ffff0f7224 */ /* 0x000fce00078e000e */
.L_x_11924:
[----:B------:R-:W-:Y:S05]  /*02e0*/  BSYNC.RECONVERGENT B1 ;  /* 0x0000000000017941 */ /* 0x000fea0003800200 */
.L_x_11922:
        /* <DEDUP_REMOVED lines=9> */
.L_x_11926:
[----:B------:R-:W-:Y:S01]  /*0380*/  IMAD.MOV.U32 R0, RZ, RZ, R7 ;  /* 0x000000ffff007224 */ /* 0x000fe200078e0007 */
[----:B------:R-:W-:Y:S01]  /*0390*/  MOV R4, R8 ;  /* 0x0000000800047202 */ /* 0x000fe20000000f00 */
[----:B------:R-:W-:Y:S02]  /*03a0*/  IMAD.MOV.U32 R7, RZ, RZ, R2 ;  /* 0x000000ffff077224 */ /* 0x000fe400078e0002 */
[----:B------:R-:W-:-:S07]  /*03b0*/  IMAD.MOV.U32 R8, RZ, RZ, R3 ;  /* 0x000000ffff087224 */ /* 0x000fce00078e0003 */
.L_x_11927:
[----:B------:R-:W-:Y:S05]  /*03c0*/  BSYNC.RECONVERGENT B1 ;  /* 0x0000000000017941 */ /* 0x000fea0003800200 */
.L_x_11925:
        /* <DEDUP_REMOVED lines=9> */
.L_x_11929:
[----:B------:R-:W-:Y:S02]  /*0460*/  IMAD.MOV.U32 R5, RZ, RZ, R12 ;  /* 0x000000ffff057224 */ /* 0x000fe400078e000c */
[----:B------:R-:W-:Y:S02]  /*0470*/  IMAD.MOV.U32 R6, RZ, RZ, R16 ;  /* 0x000000ffff067224 */ /* 0x000fe400078e0010 */
[----:B------:R-:W-:Y:S02]  /*0480*/  IMAD.MOV.U32 R12, RZ, RZ, R11 ;  /* 0x000000ffff0c7224 */ /* 0x000fe400078e000b */
[----:B------:R-:W-:-:S07]  /*0490*/  IMAD.MOV.U32 R16, RZ, RZ, R15 ;  /* 0x000000ffff107224 */ /* 0x000fce00078e000f */
.L_x_11930:
[----:B------:R-:W-:Y:S05]  /*04a0*/  BSYNC.RECONVERGENT B1 ;  /* 0x0000000000017941 */ /* 0x000fea0003800200 */
.L_x_11928:
[----:B------:R-:W-:Y:S01]  /*04b0*/  FSETP.GT.FTZ.AND P0, PT, R6, R8, PT ;  /* 0x000000080600720b */ /* 0x000fe20003f14000 */
[----:B------:R-:W-:Y:S03]  /*04c0*/  BSSY.RECONVERGENT B1, `(.L_x_11931) ;  /* 0x000000c000017945 */ /* 0x000fe60003800200 */
[----:B------:R-:W-:-:S13]  /*04d0*/  ISETP.EQ.OR P0, PT, R7, -0x1, P0 ;  /* 0xffffffff0700780c */ /* 0x000fda0000702670 */
[----:B------:R-:W-:Y:S05]  /*04e0*/  @P0 BRA `(.L_x_11932) ;  /* 0x0000000000140947 */ /* 0x000fea0003800000 */
[-C--:B------:R-:W-:Y:S01]  /*04f0*/  FSETP.NEU.FTZ.AND P0, PT, R6, R8.reuse, PT ;  /* 0x000000080600720b */ /* 0x080fe20003f1d000 */
[----:B------:R-:W-:Y:S01]  /*0500*/  IMAD.MOV.U32 R9, RZ, RZ, R7 ;  /* 0x000000ffff097224 */ /* 0x000fe200078e0007 */
[----:B------:R-:W-:Y:S02]  /*0510*/  MOV R11, R8 ;  /* 0x00000008000b7202 */ /* 0x000fe40000000f00 */
[----:B------:R-:W-:-:S13]  /*0520*/  ISETP.GE.OR P0, PT, R5, R7, P0 ;  /* 0x000000070500720c */ /* 0x000fda0000706670 */
[----:B------:R-:W-:Y:S05]  /*0530*/  @P0 BRA `(.L_x_11933) ;  /* 0x0000000000100947 */ /* 0x000fea0003800000 */
.L_x_11932:
[----:B------:R-:W-:Y:S02]  /*0540*/  IMAD.MOV.U32 R9, RZ, RZ, R5 ;  /* 0x000000ffff097224 */ /* 0x000fe400078e0005 */
[----:B------:R-:W-:Y:S02]  /*0550*/  IMAD.MOV.U32 R11, RZ, RZ, R6 ;  /* 0x000000ffff0b7224 */ /* 0x000fe400078e0006 */
[----:B------:R-:W-:Y:S02]  /*0560*/  IMAD.MOV.U32 R5, RZ, RZ, R7 ;  /* 0x000000ffff057224 */ /* 0x000fe400078e0007 */
[----:B------:R-:W-:-:S07]  /*0570*/  IMAD.MOV.U32 R6, RZ, RZ, R8 ;  /* 0x000000ffff067224 */ /* 0x000fce00078e0008 */
.L_x_11933:
[----:B------:R-:W-:Y:S05]  /*0580*/  BSYNC.RECONVERGENT B1 ;  /* 0x0000000000017941 */ /* 0x000fea0003800200 */
.L_x_11931:
[----:B------:R-:W-:-:S04]  /*0590*/  FSETP.GT.FTZ.AND P0, PT, R11, R4, PT ;  /* 0x000000040b00720b */ /* 0x000fc80003f14000 */
        /* <DEDUP_REMOVED lines=9> */
.L_x_11934:
[----:B------:R-:W-:Y:S01]  /*0630*/  MOV R8, R4 ;  /* 0x0000000400087202 */ /* 0x000fe20000000f00 */
[----:B------:R-:W-:Y:S02]  /*0640*/  IMAD.MOV.U32 R7, RZ, RZ, R0 ;  /* 0x000000ffff077224 */ /* 0x000fe400078e0000 */
[----:B------:R-:W-:Y:S02]  /*0650*/  IMAD.MOV.U32 R3, RZ, RZ, R16 ;  /* 0x000000ffff037224 */ /* 0x000fe400078e0010 */
[----:B------:R-:W-:Y:S02]  /*0660*/  IMAD.MOV.U32 R2, RZ, RZ, R12 ;  /* 0x000000ffff027224 */ /* 0x000fe400078e000c */
[----:B------:R-:W-:Y:S02]  /*0670*/  IMAD.MOV.U32 R4, RZ, RZ, R11 ;  /* 0x000000ffff047224 */ /* 0x000fe400078e000b */
[----:B------:R-:W-:-:S07]  /*0680*/  IMAD.MOV.U32 R0, RZ, RZ, R9 ;  /* 0x000000ffff007224 */ /* 0x000fce00078e0009 */
.L_x_11919:
[----:B------:R-:W-:Y:S05]  /*0690*/  BSYNC.RECONVERGENT B0 ;  /* 0x0000000000007941 */ /* 0x000fea0003800200 */
.L_x_11918:
[----:B------:R-:W-:Y:S01]  /*06a0*/  ISETP.GT.AND P0, PT, R18, 0x1d, PT ;  /* 0x0000001d1200780c */ /* 0x000fe20003f04270 */
[----:B------:R0:W1:Y:S01]  /*06b0*/  SHFL.DOWN PT, R9, R0, 0x2, 0x1f ;  /* 0x08401f0000097f89 */ /* 0x00006200000e0000 */
[----:B------:R-:W-:Y:S03]  /*06c0*/  BSSY.RECONVERGENT B0, `(.L_x_11935) ;  /* 0x00000cb000007945 */ /* 0x000fe60003800200 */
[----:B------:R0:W2:Y:S04]  /*06d0*/  SHFL.DOWN PT, R11, R7, 0x2, 0x1f ;  /* 0x08401f00070b7f89 */ /* 0x0000a800000e0000 */
[----:B------:R0:W3:Y:S04]  /*06e0*/  SHFL.DOWN PT, R13, R5, 0x2, 0x1f ;  /* 0x08401f00050d7f89 */ /* 0x0000e800000e0000 */
[----:B------:R0:W4:Y:S04]  /*06f0*/  SHFL.DOWN PT, R15, R2, 0x2, 0x1f ;  /* 0x08401f00020f7f89 */ /* 0x00012800000e0000 */
[----:B------:R0:W5:Y:S04]  /*0700*/  SHFL.DOWN PT, R10, R4, 0x2, 0x1f ;  /* 0x08401f00040a7f89 */ /* 0x00016800000e0000 */
[----:B------:R0:W0:Y:S04]  /*0710*/  SHFL.DOWN PT, R12, R8, 0x2, 0x1f ;  /* 0x08401f00080c7f89 */ /* 0x00002800000e0000 */
[----:B------:R0:W0:Y:S04]  /*0720*/  SHFL.DOWN PT, R14, R6, 0x2, 0x1f ;  /* 0x08401f00060e7f89 */ /* 0x00002800000e0000 */
[----:B------:R0:W0:Y:S01]  /*0730*/  SHFL.DOWN PT, R16, R3, 0x2, 0x1f ;  /* 0x08401f0003107f89 */ /* 0x00002200000e0000 */
[----:B-12---:R-:W-:Y:S05]  /*0740*/  @P0 BRA `(.L_x_11936) ;  /* 0x0000000c00080947 */ /* 0x006fea0003800000 */
[CC--:B-----5:R-:W-:Y:S01]  /*0750*/  FSETP.GEU.FTZ.AND P0, PT, R3.reuse, R10.reuse, PT ;  /* 0x0000000a0300720b */ /* 0x0e0fe20003f1e000 */
[----:B------:R-:W-:Y:S01]  /*0760*/  BSSY.RECONVERGENT B1, `(.L_x_11937) ;  /* 0x0000013000017945 */ /* 0x000fe20003800200 */
[----:B------:R-:W-:Y:S02]  /*0770*/  FSETP.NEU.FTZ.AND P1, PT, R3, R10, PT ;  /* 0x0000000a0300720b */ /* 0x000fe40003f3d000 */
[----:B------:R-:W-:Y:S02]  /*0780*/  ISETP.EQ.OR P0, PT, R2, -0x1, !P0 ;  /* 0xffffffff0200780c */ /* 0x000fe40004702670 */
[----:B------:R-:W-:-:S04]  /*0790*/  ISETP.GE.OR P1, PT, R9, R2, P1 ;  /* 0x000000020900720c */ /* 0x000fc80000f26670 */
[----:B------:R-:W-:-:S13]  /*07a0*/  PLOP3.LUT P0, PT, P0, P1, PT, 0x8, 0x80 ;  /* 0x000000000080781c */ /* 0x000fda0000702170 */
[----:B0-----:R-:W-:Y:S02]  /*07b0*/  @!P0 IMAD.MOV.U32 R3, RZ, RZ, R10 ;  /* 0x000000ffff038224 */ /* 0x001fe400078e000a */
        /* <DEDUP_REMOVED lines=9> */
.L_x_11938:
[----:B------:R-:W-:Y:S01]  /*0850*/  IMAD.MOV.U32 R9, RZ, RZ, R2 ;  /* 0x000000ffff097224 */ /* 0x000fe200078e0002 */
[----:B------:R-:W-:Y:S01]  /*0860*/  MOV R10, R3 ;  /* 0x00000003000a7202 */ /* 0x000fe20000000f00 */
[----:B------:R-:W-:Y:S02]  /*0870*/  IMAD.MOV.U32 R2, RZ, RZ, R5 ;  /* 0x000000ffff027224 */ /* 0x000fe400078e0005 */
[----:B------:R-:W-:-:S07]  /*0880*/  IMAD.MOV.U32 R3, RZ, RZ, R6 ;  /* 0x000000ffff037224 */ /* 0x000fce00078e0006 */
.L_x_11939:
[----:B------:R-:W-:Y:S05]  /*0890*/  BSYNC.RECONVERGENT B1 ;  /* 0x0000000000017941 */ /* 0x000fea0003800200 */
.L_x_11937:
        /* <DEDUP_REMOVED lines=9> */
.L_x_11941:
[----:B------:R-:W-:Y:S02]  /*0930*/  IMAD.MOV.U32 R5, RZ, RZ, R9 ;  /* 0x000000ffff057224 */ /* 0x000fe400078e0009 */
[----:B------:R-:W-:Y:S02]  /*0940*/  IMAD.MOV.U32 R17, RZ, RZ, R10 ;  /* 0x000000ffff117224 */ /* 0x000fe400078e000a */
[----:B------:R-:W-:Y:S02]  /*0950*/  IMAD.MOV.U32 R9, RZ, RZ, R7 ;  /* 0x000000ffff097224 */ /* 0x000fe400078e0007 */
[----:B------:R-:W-:-:S07]  /*0960*/  IMAD.MOV.U32 R10, RZ, RZ, R8 ;  /* 0x000000ffff0a7224 */ /* 0x000fce00078e0008 */
.L_x_11942:
[----:B------:R-:W-:Y:S05]  /*0970*/  BSYNC.RECONVERGENT B1 ;  /* 0x0000000000017941 */ /* 0x000fea0003800200 */
.L_x_11940:
        /* <DEDUP_REMOVED lines=9> */
.L_x_11944:
[----:B------:R-:W-:Y:S02]  /*0a10*/  IMAD.MOV.U32 R6, RZ, RZ, R5 ;  /* 0x000000ffff067224 */ /* 0x000fe400078e0005 */
[----:B------:R-:W-:Y:S02]  /*0a20*/  IMAD.MOV.U32 R7, RZ, RZ, R17 ;  /* 0x000000ffff077224 */ /* 0x000fe400078e0011 */
[----:B------:R-:W-:Y:S02]  /*0a30*/  IMAD.MOV.U32 R5, RZ, RZ, R0 ;  /* 0x000000ffff057224 */ /* 0x000fe400078e0000 */
[----:B------:R-:W-:-:S07]  /*0a40*/  IMAD.MOV.U32 R17, RZ, RZ, R4 ;  /* 0x000000ffff117224 */ /* 0x000fce00078e0004 */
.L_x_11945:
[----:B------:R-:W-:Y:S05]  /*0a50*/  BSYNC.RECONVERGENT B1 ;  /* 0x0000000000017941 */ /* 0x000fea0003800200 */
.L_x_11943:
[CC--:B------:R-:W-:Y:S01]  /*0a60*/  FSETP.GEU.FTZ.AND P0, PT, R3.reuse, R12.reuse, PT ;  /* 0x0000000c0300720b */ /* 0x0c0fe20003f1e000 */
[----:B------:R-:W-:Y:S01]  /*0a70*/  BSSY.RECONVERGENT B1, `(.L_x_11946) ;  /* 0x0000013000017945 */ /* 0x000fe20003800200 */
[----:B------:R-:W-:Y:S02]  /*0a80*/  FSETP.NEU.FTZ.AND P1, PT, R3, R12, PT ;  /* 0x0000000c0300720b */ /* 0x000fe40003f3d000 */
[----:B------:R-:W-:Y:S02]  /*0a90*/  ISETP.EQ.OR P0, PT, R2, -0x1, !P0 ;  /* 0xffffffff0200780c */ /* 0x000fe40004702670 */
[----:B------:R-:W-:-:S04]  /*0aa0*/  ISETP.GE.OR P1, PT, R11, R2, P1 ;  /* 0x000000020b00720c */ /* 0x000fc80000f26670 */
        /* <DEDUP_REMOVED lines=11> */
.L_x_11947:
[----:B------:R-:W-:Y:S01]  /*0b60*/  IMAD.MOV.U32 R0, RZ, RZ, R2 ;  /* 0x000000ffff007224 */ /* 0x000fe200078e0002 */
[----:B------:R-:W-:Y:S01]  /*0b70*/  MOV R4, R3 ;  /* 0x0000000300047202 */ /* 0x000fe20000000f00 */
[----:B------:R-:W-:Y:S02]  /*0b80*/  IMAD.MOV.U32 R2, RZ, RZ, R9 ;  /* 0x000000ffff027224 */ /* 0x000fe400078e0009 */
[----:B------:R-:W-:-:S07]  /*0b90*/  IMAD.MOV.U32 R3, RZ, RZ, R10 ;  /* 0x000000ffff037224 */ /* 0x000fce00078e000a */
.L_x_11948:
[----:B------:R-:W-:Y:S05]  /*0ba0*/  BSYNC.RECONVERGENT B1 ;  /* 0x0000000000017941 */ /* 0x000fea0003800200 */
.L_x_11946:
        /* <DEDUP_REMOVED lines=9> */
.L_x_11950:
[----:B------:R-:W-:Y:S02]  /*0c40*/  IMAD.MOV.U32 R9, RZ, RZ, R0 ;  /* 0x000000ffff097224 */ /* 0x000fe400078e0000 */
[----:B------:R-:W-:Y:S02]  /*0c50*/  IMAD.MOV.U32 R8, RZ, RZ, R4 ;  /* 0x000000ffff087224 */ /* 0x000fe400078e0004 */
[----:B------:R-:W-:Y:S02]  /*0c60*/  IMAD.MOV.U32 R0, RZ, RZ, R5 ;  /* 0x000000ffff007224 */ /* 0x000fe400078e0005 */
[----:B------:R-:W-:-:S07]  /*0c70*/  IMAD.MOV.U32 R4, RZ, RZ, R17 ;  /* 0x000000ffff047224 */ /* 0x000fce00078e0011 */
.L_x_11951:
[----:B------:R-:W-:Y:S05]  /*0c80*/  BSYNC.RECONVERGENT B1 ;  /* 0x0000000000017941 */ /* 0x000fea0003800200 */
.L_x_11949:
        /* <DEDUP_REMOVED lines=9> */
.L_x_11953:
[----:B------:R-:W-:Y:S02]  /*0d20*/  IMAD.MOV.U32 R5, RZ, RZ, R9 ;  /* 0x000000ffff057224 */ /* 0x000fe400078e0009 */
[----:B------:R-:W-:Y:S02]  /*0d30*/  IMAD.MOV.U32 R10, RZ, RZ, R8 ;  /* 0x000000ffff0a7224 */ /* 0x000fe400078e0008 */
[----:B------:R-:W-:Y:S02]  /*0d40*/  IMAD.MOV.U32 R9, RZ, RZ, R6 ;  /* 0x000000ffff097224 */ /* 0x000fe400078e0006 */
[----:B------:R-:W-:-:S07]  /*0d50*/  IMAD.MOV.U32 R8, RZ, RZ, R7 ;  /* 0x000000ffff087224 */ /* 0x000fce00078e0007 */
.L_x_11954:
[----:B------:R-:W-:Y:S05]  /*0d60*/  BSYNC.RECONVERGENT B1 ;  /* 0x0000000000017941 */ /* 0x000fea0003800200 */
.L_x_11952:
[CC--:B------:R-:W-:Y:S01]  /*0d70*/  FSETP.GEU.FTZ.AND P0, PT, R3.reuse, R14.reuse, PT ;  /* 0x0000000e0300720b */ /* 0x0c0fe20003f1e000 */
[----:B------:R-:W-:Y:S01]  /*0d80*/  BSSY.RECONVERGENT B1, `(.L_x_11955) ;  /* 0x0000013000017945 */ /* 0x000fe20003800200 */
[----:B------:R-:W-:Y:S02]  /*0d90*/  FSETP.NEU.FTZ.AND P1, PT, R3, R14, PT ;  /* 0x0000000e0300720b */ /* 0x000fe40003f3d000 */
[----:B------:R-:W-:Y:S02]  /*0da0*/  ISETP.EQ.OR P0, PT, R2, -0x1, !P0 ;  /* 0xffffffff0200780c */ /* 0x000fe40004702670 */
        /* <DEDUP_REMOVED lines=12> */
.L_x_11956:
[----:B------:R-:W-:Y:S01]  /*0e70*/  IMAD.MOV.U32 R7, RZ, RZ, R2 ;  /* 0x000000ffff077224 */ /* 0x000fe200078e0002 */
[----:B------:R-:W-:Y:S01]  /*0e80*/  MOV R11, R3 ;  /* 0x00000003000b7202 */ /* 0x000fe20000000f00 */
[----:B------:R-:W-:Y:S02]  /*0e90*/  IMAD.MOV.U32 R2, RZ, RZ, R0 ;  /* 0x000000ffff027224 */ /* 0x000fe400078e0000 */
[----:B------:R-:W-:-:S07]  /*0ea0*/  IMAD.MOV.U32 R3, RZ, RZ, R4 ;  /* 0x000000ffff037224 */ /* 0x000fce00078e0004 */
.L_x_11957:
[----:B------:R-:W-:Y:S05]  /*0eb0*/  BSYNC.RECONVERGENT B1 ;  /* 0x0000000000017941 */ /* 0x000fea0003800200 */
.L_x_11955:
        /* <DEDUP_REMOVED lines=9> */
.L_x_11959:
[----:B------:R-:W-:Y:S02]  /*0f50*/  IMAD.MOV.U32 R12, RZ, RZ, R7 ;  /* 0x000000ffff0c7224 */ /* 0x000fe400078e0007 */
[----:B------:R-:W-:Y:S02]  /*0f60*/  IMAD.MOV.U32 R13, RZ, RZ, R11 ;  /* 0x000000ffff0d7224 */ /* 0x000fe400078e000b */
[----:B------:R-:W-:Y:S02]  /*0f70*/  IMAD.MOV.U32 R7, RZ, RZ, R9 ;  /* 0x000000ffff077224 */ /* 0x000fe400078e0009 */
[----:B------:R-:W-:-:S07]  /*0f80*/  IMAD.MOV.U32 R11, RZ, RZ, R8 ;  /* 0x000000ffff0b7224 */ /* 0x000fce00078e0008 */
.L_x_11960:
[----:B------:R-:W-:Y:S05]  /*0f90*/  BSYNC.RECONVERGENT B1 ;  /* 0x0000000000017941 */ /* 0x000fea0003800200 */
.L_x_11958:
        /* <DEDUP_REMOVED lines=9> */
.L_x_11962:
[----:B------:R-:W-:Y:S02]  /*1030*/  IMAD.MOV.U32 R0, RZ, RZ, R12 ;  /* 0x000000ffff007224 */ /* 0x000fe400078e000c */
[----:B------:R-:W-:Y:S02]  /*1040*/  IMAD.MOV.U32 R4, RZ, RZ, R13 ;  /* 0x000000ffff047224 */ /* 0x000fe400078e000d */
[----:B------:R-:W-:Y:S02]  /*1050*/  IMAD.MOV.U32 R12, RZ, RZ, R5 ;  /* 0x000000ffff0c7224 */ /* 0x000fe400078e0005 */
[----:B------:R-:W-:-:S07]  /*1060*/  IMAD.MOV.U32 R13, RZ, RZ, R10 ;  /* 0x000000ffff0d7224 */ /* 0x000fce00078e000a */
.L_x_11963:
[----:B------:R-:W-:Y:S05]  /*1070*/  BSYNC.RECONVERGENT B1 ;  /* 0x0000000000017941 */ /* 0x000fea0003800200 */
.L_x_11961:
[CC--:B------:R-:W-:Y:S01]  /*1080*/  FSETP.GEU.FTZ.AND P0, PT, R3.reuse, R16.reuse, PT ;  /* 0x000000100300720b */ /* 0x0c0fe20003f1e000 */
[----:B------:R-:W-:Y:S01]  /*1090*/  BSSY.RECONVERGENT B1, `(.L_x_11964) ;  /* 0x0000013000017945 */ /* 0x000fe20003800200 */
[----:B------:R-:W-:Y:S02]  /*10a0*/  FSETP.NEU.FTZ.AND P1, PT, R3, R16, PT ;  /* 0x000000100300720b */ /* 0x000fe40003f3d000 */
[----:B------:R-:W-:Y:S02]  /*10b0*/  ISETP.EQ.OR P0, PT, R2, -0x1, !P0 ;  /* 0xffffffff0200780c */ /* 0x000fe40004702670 */
[----:B----4-:R-:W-:-:S04]  /*10c0*/  ISETP.GE.OR P1, PT, R15, R2, P1 ;  /* 0x000000020f00720c */ /* 0x010fc80000f26670 */
        /* <DEDUP_REMOVED lines=11> */
.L_x_11965:
[----:B------:R-:W-:Y:S01]  /*1180*/  IMAD.MOV.U32 R5, RZ, RZ, R2 ;  /* 0x000000ffff057224 */ /* 0x000fe200078e0002 */
[----:B------:R-:W-:Y:S01]  /*1190*/  MOV R6, R3 ;  /* 0x0000000300067202 */ /* 0x000fe20000000f00 */
[----:B------:R-:W-:Y:S02]  /*11a0*/  IMAD.MOV.U32 R2, RZ, RZ, R7 ;  /* 0x000000ffff027224 */ /* 0x000fe400078e0007 */
[----:B------:R-:W-:-:S07]  /*11b0*/  IMAD.MOV.U32 R3, RZ, RZ, R11 ;  /* 0x000000ffff037224 */ /* 0x000fce00078e000b */
.L_x_11966:
[----:B------:R-:W-:Y:S05]  /*11c0*/  BSYNC.RECONVERGENT B1 ;  /* 0x0000000000017941 */ /* 0x000fea0003800200 */
.L_x_11964:
        /* <DEDUP_REMOVED lines=9> */
.L_x_11968:
[----:B------:R-:W-:Y:S02]  /*1260*/  IMAD.MOV.U32 R9, RZ, RZ, R5 ;  /* 0x000000ffff097224 */ /* 0x000fe400078e0005 */
[----:B------:R-:W-:Y:S02]  /*1270*/  IMAD.MOV.U32 R11, RZ, RZ, R6 ;  /* 0x000000ffff0b7224 */ /* 0x000fe400078e0006 */
[----:B------:R-:W-:Y:S02]  /*1280*/  IMAD.MOV.U32 R5, RZ, RZ, R12 ;  /* 0x000000ffff057224 */ /* 0x000fe400078e000c */
[----:B------:R-:W-:-:S07]  /*1290*/  IMAD.MOV.U32 R6, RZ, RZ, R13 ;  /* 0x000000ffff067224 */ /* 0x000fce00078e000d */
.L_x_11969:
[----:B------:R-:W-:Y:S05]  /*12a0*/  BSYNC.RECONVERGENT B1 ;  /* 0x0000000000017941 */ /* 0x000fea0003800200 */
.L_x_11967:
        /* <DEDUP_REMOVED lines=8> */
.L_x_11970:
[----:B------:R-:W-:Y:S02]  /*1330*/  IMAD.MOV.U32 R8, RZ, RZ, R4 ;  /* 0x000000ffff087224 */ /* 0x000fe400078e0004 */
[----:B------:R-:W-:Y:S02]  /*1340*/  IMAD.MOV.U32 R7, RZ, RZ, R0 ;  /* 0x000000ffff077224 */ /* 0x000fe400078e0000 */
[----:B------:R-:W-:Y:S02]  /*1350*/  IMAD.MOV.U32 R4, RZ, RZ, R11 ;  /* 0x000000ffff047224 */ /* 0x000fe400078e000b */
[----:B------:R-:W-:-:S07]  /*1360*/  IMAD.MOV.U32 R0, RZ, RZ, R9 ;  /* 0x000000ffff007224 */ /* 0x000fce00078e0009 */
.L_x_11936:
[----:B------:R-:W-:Y:S05]  /*1370*/  BSYNC.RECONVERGENT B0 ;  /* 0x0000000000007941 */ /* 0x000fea0003800200 */
.L_x_11935:
[----:B------:R-:W-:Y:S01]  /*1380*/  ISETP.GT.AND P0, PT, R18, 0x1b, PT ;  /* 0x0000001b1200780c */ /* 0x000fe20003f04270 */
[----:B------:R1:W2:Y:S01]  /*1390*/  SHFL.DOWN PT, R9, R0, 0x4, 0x1f ;  /* 0x08801f0000097f89 */ /* 0x0002a200000e0000 */
[----:B------:R-:W-:Y:S03]  /*13a0*/  BSSY.RECONVERGENT B0, `(.L_x_11971) ;  /* 0x00000cb000007945 */ /* 0x000fe60003800200 */
[----:B------:R1:W1:Y:S04]  /*13b0*/  SHFL.DOWN PT, R11, R7, 0x4, 0x1f ;  /* 0x08801f00070b7f89 */ /* 0x00026800000e0000 */
[----:B---3--:R3:W1:Y:S04]  /*13c0*/  SHFL.DOWN PT, R13, R5, 0x4, 0x1f ;  /* 0x08801f00050d7f89 */ /* 0x00866800000e0000 */
[----:B----4-:R3:W4:Y:S04]  /*13d0*/  SHFL.DOWN PT, R15, R2, 0x4, 0x1f ;  /* 0x08801f00020f7f89 */ /* 0x01072800000e0000 */
[----:B-----5:R3:W5:Y:S04]  /*13e0*/  SHFL.DOWN PT, R10, R4, 0x4, 0x1f ;  /* 0x08801f00040a7f89 */ /* 0x02076800000e0000 */
[----:B0-----:R3:W0:Y:S04]  /*13f0*/  SHFL.DOWN PT, R12, R8, 0x4, 0x1f ;  /* 0x08801f00080c7f89 */ /* 0x00162800000e0000 */
[----:B------:R3:W0:Y:S04]  /*1400*/  SHFL.DOWN PT, R14, R6, 0x4, 0x1f ;  /* 0x08801f00060e7f89 */ /* 0x00062800000e0000 */
[----:B------:R3:W0:Y:S01]  /*1410*/  SHFL.DOWN PT, R16, R3, 0x4, 0x1f ;  /* 0x08801f0003107f89 */ /* 0x00062200000e0000 */
[----:B--2---:R-:W-:Y:S05]  /*1420*/  @P0 BRA `(.L_x_11972) ;  /* 0x0000000c00080947 */ /* 0x004fea0003800000 */
[CC--:B-----5:R-:W-:Y:S01]  /*1430*/  FSETP.GEU.FTZ.AND P0, PT, R3.reuse, R10.reuse, PT ;  /* 0x0000000a0300720b */ /* 0x0e0fe20003f1e000 */
[----:B------:R-:W-:Y:S01]  /*1440*/  BSSY.RECONVERGENT B1, `(.L_x_11973) ;  /* 0x0000013000017945 */ /* 0x000fe20003800200 */
[----:B------:R-:W-:Y:S02]  /*1450*/  FSETP.NEU.FTZ.AND P1, PT, R3, R10, PT ;  /* 0x0000000a0300720b */ /* 0x000fe40003f3d000 */
[----:B------:R-:W-:Y:S02]  /*1460*/  ISETP.EQ.OR P0, PT, R2, -0x1, !P0 ;  /* 0xffffffff0200780c */ /* 0x000fe40004702670 */
[----:B------:R-:W-:-:S04]  /*1470*/  ISETP.GE.OR P1, PT, R9, R2, P1 ;  /* 0x000000020900720c */ /* 0x000fc80000f26670 */
[----:B------:R-:W-:-:S13]  /*1480*/  PLOP3.LUT P0, PT, P0, P1, PT, 0x8, 0x80 ;  /* 0x000000000080781c */ /* 0x000fda0000702170 */
[----:B---3--:R-:W-:Y:S02]  /*1490*/  @!P0 IMAD.MOV.U32 R3, RZ, RZ, R10 ;  /* 0x000000ffff038224 */ /* 0x008fe400078e000a */
        /* <DEDUP_REMOVED lines=9> */
.L_x_11974:
[----:B------:R-:W-:Y:S01]  /*1530*/  IMAD.MOV.U32 R9, RZ, RZ, R2 ;  /* 0x000000ffff097224 */ /* 0x000fe200078e0002 */
[----:B------:R-:W-:Y:S01]  /*1540*/  MOV R10, R3 ;  /* 0x00000003000a7202 */ /* 0x000fe20000000f00 */
[----:B------:R-:W-:Y:S02]  /*1550*/  IMAD.MOV.U32 R2, RZ, RZ, R5 ;  /* 0x000000ffff027224 */ /* 0x000fe400078e0005 */
[----:B------:R-:W-:-:S07]  /*1560*/  IMAD.MOV.U32 R3, RZ, RZ, R6 ;  /* 0x000000ffff037224 */ /* 0x000fce00078e0006 */
.L_x_11975:
[----:B------:R-:W-:Y:S05]  /*1570*/  BSYNC.RECONVERGENT B1 ;  /* 0x0000000000017941 */ /* 0x000fea0003800200 */
.L_x_11973:
        /* <DEDUP_REMOVED lines=9> */
.L_x_11977:
[----:B------:R-:W-:Y:S02]  /*1610*/  IMAD.MOV.U32 R5, RZ, RZ, R9 ;  /* 0x000000ffff057224 */ /* 0x000fe400078e0009 */
[----:B------:R-:W-:Y:S02]  /*1620*/  IMAD.MOV.U32 R17, RZ, RZ, R10 ;  /* 0x000000ffff117224 */ /* 0x000fe400078e000a */
[----:B------:R-:W-:Y:S02]  /*1630*/  IMAD.MOV.U32 R9, RZ, RZ, R7 ;  /* 0x000000ffff097224 */ /* 0x000fe400078e0007 */
[----:B------:R-:W-:-:S07]  /*1640*/  IMAD.MOV.U32 R10, RZ, RZ, R8 ;  /* 0x000000ffff0a7224 */ /* 0x000fce00078e0008 */
.L_x_11978:
[----:B------:R-:W-:Y:S05]  /*1650*/  BSYNC.RECONVERGENT B1 ;  /* 0x0000000000017941 */ /* 0x000fea0003800200 */
.L_x_11976:
[----:B------:R-:W-:Y:S01]  /*1660*/  FSETP.GT.FTZ.AND P0, PT, R17, R4, PT ;  /* 0x000000041100720b */ /* 0x000fe20003f14000 */
[----:B------:R-:W-:Y:S03]  /*1670*/  BSSY.RECONVERGENT B1, `(.L_x_11979) ;  /* 0x000000c000017945 */ /* 0x000fe60003800200 */
[----:B------:R-:W-:-:S13]  /*1680*/  ISETP.EQ.OR P0, PT, R0, -0x1, P0 ;  /* 0xffffffff0000780c */ /* 0x000fda0000702670 */
[----:B------:R-:W-:Y:S05]  /*1690*/  @P0 BRA `(.L_x_11980) ;  /* 0x0000000000140947 */ /* 0x000fea0003800000 */
[-C--:B------:R-:W-:Y:S01]  /*16a0*/  FSETP.NEU.FTZ.AND P0, PT, R17, R4.reuse, PT ;  /* 0x000000041100720b */ /* 0x080fe20003f1d000 */
[----:B------:R-:W-:Y:S01]  /*16b0*/  IMAD.MOV.U32 R6, RZ, RZ, R0 ;  /* 0x000000ffff067224 */ /* 0x000fe200078e0000 */
[----:B-1----:R-:W-:Y:S02]  /*16c0*/  MOV R7, R4 ;  /* 0x0000000400077202 */ /* 0x002fe40000000f00 */
[----:B------:R-:W-:-:S13]  /*16d0*/  ISETP.GE.OR P0, PT, R5, R0, P0 ;  /* 0x000000000500720c */ /* 0x000fda0000706670 */
[----:B------:R-:W-:Y:S05]  /*16e0*/  @P0 BRA `(.L_x_11981) ;  /* 0x0000000000100947 */ /* 0x000fea0003800000 */
.L_x_11980:
[----:B------:R-:W-:Y:S02]  /*16f0*/  IMAD.MOV.U32 R6, RZ, RZ, R5 ;  /* 0x000000ffff067224 */ /* 0x000fe400078e0005 */
[----:B-1----:R-:W-:Y:S02]  /*1700*/  IMAD.MOV.U32 R7, RZ, RZ, R17 ;  /* 0x000000ffff077224 */ /* 0x002fe400078e0011 */
[----:B------:R-:W-:Y:S02]  /*1710*/  IMAD.MOV.U32 R5, RZ, RZ, R0 ;  /* 0x000000ffff057224 */ /* 0x000fe400078e0000 */
[----:B------:R-:W-:-:S07]  /*1720*/  IMAD.MOV.U32 R17, RZ, RZ, R4 ;  /* 0x000000ffff117224 */ /* 0x000fce00078e0004 */
.L_x_11981:
[----:B------:R-:W-:Y:S05]  /*1730*/  BSYNC.RECONVERGENT B1 ;  /* 0x0000000000017941 */ /* 0x000fea0003800200 */
.L_x_11979:
[CC--:B0-----:R-:W-:Y:S01]  /*1740*/  FSETP.GEU.FTZ.AND P0, PT, R3.reuse, R12.reuse, PT ;  /* 0x0000000c0300720b */ /* 0x0c1fe20003f1e000 */
        /* <DEDUP_REMOVED lines=15> */
.L_x_11983:
[----:B------:R-:W-:Y:S01]  /*1840*/  IMAD.MOV.U32 R0, RZ, RZ, R2 ;  /* 0x000000ffff007224 */ /* 0x000fe200078e0002 */
[----:B------:R-:W-:Y:S01]  /*1850*/  MOV R4, R3 ;  /* 0x0000000300047202 */ /* 0x000fe20000000f00 */
[----:B------:R-:W-:Y:S02]  /*1860*/  IMAD.MOV.U32 R2, RZ, RZ, R9 ;  /* 0x000000ffff027224 */ /* 0x000fe400078e0009 */
[----:B------:R-:W-:-:S07]  /*1870*/  IMAD.MOV.U32 R3, RZ, RZ, R10 ;  /* 0x000000ffff037224 */ /* 0x000fce00078e000a */
.L_x_11984:
[----:B------:R-:W-:Y:S05]  /*1880*/  BSYNC.RECONVERGENT B1 ;  /* 0x0000000000017941 */ /* 0x000fea0003800200 */
.L_x_11982:
        /* <DEDUP_REMOVED lines=9> */
.L_x_11986:
[----:B------:R-:W-:Y:S02]  /*1920*/  IMAD.MOV.U32 R9, RZ, RZ, R0 ;  /* 0x000000ffff097224 */ /* 0x000fe400078e0000 */
[----:B------:R-:W-:Y:S02]  /*1930*/  IMAD.MOV.U32 R8, RZ, RZ, R4 ;  /* 0x000000ffff087224 */ /* 0x000fe400078e0004 */
[----:B------:R-:W-:Y:S02]  /*1940*/  IMAD.MOV.U32 R0, RZ, RZ, R5 ;  /* 0x000000ffff007224 */ /* 0x000fe400078e0005 */
[----:B------:R-:W-:-:S07]  /*1950*/  IMAD.MOV.U32 R4, RZ, RZ, R17 ;  /* 0x000000ffff047224 */ /* 0x000fce00078e0011 */
.L_x_11987:
[----:B------:R-:W-:Y:S05]  /*1960*/  BSYNC.RECONVERGENT B1 ;  /* 0x0000000000017941 */ /* 0x000fea0003800200 */
.L_x_11985:
        /* <DEDUP_REMOVED lines=9> */
.L_x_11989:
[----:B------:R-:W-:Y:S02]  /*1a00*/  IMAD.MOV.U32 R5, RZ, RZ, R9 ;  /* 0x000000ffff057224 */ /* 0x000fe400078e0009 */
[----:B------:R-:W-:Y:S02]  /*1a10*/  IMAD.MOV.U32 R10, RZ, RZ, R8 ;  /* 0x000000ffff0a7224 */ /* 0x000fe400078e0008 */
[----:B------:R-:W-:Y:S02]  /*1a20*/  IMAD.MOV.U32 R9, RZ, RZ, R6 ;  /* 0x000000ffff097224 */ /* 0x000fe400078e0006 */
[----:B------:R-:W-:-:S07]  /*1a30*/  IMAD.MOV.U32 R8, RZ, RZ, R7 ;  /* 0x000000ffff087224 */ /* 0x000fce00078e0007 */
.L_x_11990:
[----:B------:R-:W-:Y:S05]  /*1a40*/  BSYNC.RECONVERGENT B1 ;  /* 0x0000000000017941 */ /* 0x000fea0003800200 */
.L_x_11988:
        /* <DEDUP_REMOVED lines=16> */
.L_x_11992:
[----:B------:R-:W-:Y:S01]  /*1b50*/  IMAD.MOV.U32 R7, RZ, RZ, R2 ;  /* 0x000000ffff077224 */ /* 0x000fe200078e0002 */
[----:B------:R-:W-:Y:S01]  /*1b60*/  MOV R11, R3 ;  /* 0x00000003000b7202 */ /* 0x000fe20000000f00 */
[----:B------:R-:W-:Y:S02]  /*1b70*/  IMAD.MOV.U32 R2, RZ, RZ, R0 ;  /* 0x000000ffff027224 */ /* 0x000fe400078e0000 */
[----:B------:R-:W-:-:S07]  /*1b80*/  IMAD.MOV.U32 R3, RZ, RZ, R4 ;  /* 0x000000ffff037224 */ /* 0x000fce00078e0004 */
.L_x_11993:
[----:B------:R-:W-:Y:S05]  /*1b90*/  BSYNC.RECONVERGENT B1 ;  /* 0x0000000000017941 */ /* 0x000fea0003800200 */
.L_x_11991:
        /* <DEDUP_REMOVED lines=9> */
.L_x_11995:
[----:B------:R-:W-:Y:S02]  /*1c30*/  IMAD.MOV.U32 R12, RZ, RZ, R7 ;  /* 0x000000ffff0c7224 */ /* 0x000fe400078e0007 */
[----:B------:R-:W-:Y:S02]  /*1c40*/  IMAD.MOV.U32 R13, RZ, RZ, R11 ;  /* 0x000000ffff0d7224 */ /* 0x000fe400078e000b */
[----:B------:R-:W-:Y:S02]  /*1c50*/  IMAD.MOV.U32 R7, RZ, RZ, R9 ;  /* 0x000000ffff077224 */ /* 0x000fe400078e0009 */
[----:B------:R-:W-:-:S07]  /*1c60*/  IMAD.MOV.U32 R11, RZ, RZ, R8 ;  /* 0x000000ffff0b7224 */ /* 0x000fce00078e0008 */
.L_x_11996:
[----:B------:R-:W-:Y:S05]  /*1c70*/  BSYNC.RECONVERGENT B1 ;  /* 0x0000000000017941 */ /* 0x000fea0003800200 */
.L_x_11994:
        /* <DEDUP_REMOVED lines=9> */
.L_x_11998:
[----:B------:R-:W-:Y:S02]  /*1d10*/  IMAD.MOV.U32 R0, RZ, RZ, R12 ;  /* 0x000000ffff007224 */ /* 0x000fe400078e000c */
[----:B------:R-:W-:Y:S02]  /*1d20*/  IMAD.MOV.U32 R4, RZ, RZ, R13 ;  /* 0x000000ffff047224 */ /* 0x000fe400078e000d */
[----:B------:R-:W-:Y:S02]  /*1d30*/  IMAD.MOV.U32 R12, RZ, RZ, R5 ;  /* 0x000000ffff0c7224 */ /* 0x000fe400078e0005 */
[----:B------:R-:W-:-:S07]  /*1d40*/  IMAD.MOV.U32 R13, RZ, RZ, R10 ;  /* 0x000000ffff0d7224 */ /* 0x000fce00078e000a */
.L_x_11999:
[----:B------:R-:W-:Y:S05]  /*1d50*/  BSYNC.RECONVERGENT B1 ;  /* 0x0000000000017941 */ /* 0x000fea0003800200 */
.L_x_11997:
        /* <DEDUP_REMOVED lines=16> */
.L_x_12001:
[----:B------:R-:W-:Y:S01]  /*1e60*/  IMAD.MOV.U32 R5, RZ, RZ, R2 ;  /* 0x000000ffff057224 */ /* 0x000fe200078e0002 */
[----:B------:R-:W-:Y:S01]  /*1e70*/  MOV R6, R3 ;  /* 0x0000000300067202 */ /* 0x000fe20000000f00 */
[----:B------:R-:W-:Y:S02]  /*1e80*/  IMAD.MOV.U32 R2, RZ, RZ, R7 ;  /* 0x000000ffff027224 */ /* 0x000fe400078e0007 */
[----:B------:R-:W-:-:S07]  /*1e90*/  IMAD.MOV.U32 R3, RZ, RZ, R11 ;  /* 0x000000ffff037224 */ /* 0x000fce00078e000b */
.L_x_12002:
[----:B------:R-:W-:Y:S05]  /*1ea0*/  BSYNC.RECONVERGENT B1 ;  /* 0x0000000000017941 */ /* 0x000fea0003800200 */
.L_x_12000:
        /* <DEDUP_REMOVED lines=9> */
.L_x_12004:
[----:B------:R-:W-:Y:S02]  /*1f40*/  IMAD.MOV.U32 R9, RZ, RZ, R5 ;  /* 0x000000ffff097224 */ /* 0x000fe400078e0005 */
[----:B------:R-:W-:Y:S02]  /*1f50*/  IMAD.MOV.U32 R11, RZ, RZ, R6 ;  /* 0x000000ffff0b7224 */ /* 0x000fe400078e0006 */
[----:B------:R-:W-:Y:S02]  /*1f60*/  IMAD.MOV.U32 R5, RZ, RZ, R12 ;  /* 0x000000ffff057224 */ /* 0x000fe400078e000c */
[----:B------:R-:W-:-:S07]  /*1f70*/  IMAD.MOV.U32 R6, RZ, RZ, R13 ;  /* 0x000000ffff067224 */ /* 0x000fce00078e000d */
.L_x_12005:
[----:B------:R-:W-:Y:S05]  /*1f80*/  BSYNC.RECONVERGENT B1 ;  /* 0x0000000000017941 */ /* 0x000fea0003800200 */
.L_x_12003:
        /* <DEDUP_REMOVED lines=8> */
.L_x_12006:
[----:B------:R-:W-:Y:S02]  /*2010*/  IMAD.MOV.U32 R8, RZ, RZ, R4 ;  /* 0x000000ffff087224 */ /* 0x000fe400078e0004 */
[----:B------:R-:W-:Y:S02]  /*2020*/  IMAD.MOV.U32 R7, RZ, RZ, R0 ;  /* 0x000000ffff077224 */ /* 0x000fe400078e0000 */
[----:B------:R-:W-:Y:S02]  /*2030*/  IMAD.MOV.U32 R4, RZ, RZ, R11 ;  /* 0x000000ffff047224 */ /* 0x000fe400078e000b */
[----:B------:R-:W-:-:S07]  /*2040*/  IMAD.MOV.U32 R0, RZ, RZ, R9 ;  /* 0x000000ffff007224 */ /* 0x000fce00078e0009 */
.L_x_11972:
[----:B------:R-:W-:Y:S05]  /*2050*/  BSYNC.RECONVERGENT B0 ;  /* 0x0000000000007941 */ /* 0x000fea0003800200 */
.L_x_11971:
[----:B------:R-:W-:Y:S01]  /*2060*/  ISETP.GT.AND P0, PT, R18, 0x17, PT ;  /* 0x000000171200780c */ /* 0x000fe20003f04270 */
[----:B------:R2:W2:Y:S01]  /*2070*/  SHFL.DOWN PT, R9, R0, 0x8, 0x1f ;  /* 0x09001f0000097f89 */ /* 0x0004a200000e0000 */
[----:B------:R-:W-:Y:S03]  /*2080*/  BSSY.RECONVERGENT B0, `(.L_x_12007) ;  /* 0x00000cb000007945 */ /* 0x000fe60003800200 */
[----:B-1----:R1:W1:Y:S04]  /*2090*/  SHFL.DOWN PT, R11, R7, 0x8, 0x1f ;  /* 0x09001f00070b7f89 */ /* 0x00226800000e0000 */
[----:B------:R0:W1:Y:S04]  /*20a0*/  SHFL.DOWN PT, R13, R5, 0x8, 0x1f ;  /* 0x09001f00050d7f89 */ /* 0x00006800000e0000 */
[----:B----4-:R4:W1:Y:S04]  /*20b0*/  SHFL.DOWN PT, R15, R2, 0x8, 0x1f ;  /* 0x09001f00020f7f89 */ /* 0x01086800000e0000 */
        /* <DEDUP_REMOVED lines=11> */
[----:B---34-:R-:W-:Y:S02]  /*2170*/  @!P0 IMAD.MOV.U32 R3, RZ, RZ, R10 ;  /* 0x000000ffff038224 */ /* 0x018fe400078e000a */
        /* <DEDUP_REMOVED lines=9> */
.L_x_12010:
[----:B------:R-:W-:Y:S01]  /*2210*/  IMAD.MOV.U32 R9, RZ, RZ, R2 ;  /* 0x000000ffff097224 */ /* 0x000fe200078e0002 */
[----:B------:R-:W-:Y:S01]  /*2220*/  MOV R10, R3 ;  /* 0x00000003000a7202 */ /* 0x000fe20000000f00 */
[----:B------:R-:W-:Y:S02]  /*2230*/  IMAD.MOV.U32 R2, RZ, RZ, R5 ;  /* 0x000000ffff027224 */ /* 0x000fe400078e0005 */
[----:B------:R-:W-:-:S07]  /*2240*/  IMAD.MOV.U32 R3, RZ, RZ, R6 ;  /* 0x000000ffff037224 */ /* 0x000fce00078e0006 */
.L_x_12011:
[----:B------:R-:W-:Y:S05]  /*2250*/  BSYNC.RECONVERGENT B1 ;  /* 0x0000000000017941 */ /* 0x000fea0003800200 */
.L_x_12009:
        /* <DEDUP_REMOVED lines=9> */
.L_x_12013:
[----:B------:R-:W-:Y:S02]  /*22f0*/  IMAD.MOV.U32 R5, RZ, RZ, R9 ;  /* 0x000000ffff057224 */ /* 0x000fe400078e0009 */
[----:B------:R-:W-:Y:S02]  /*2300*/  IMAD.MOV.U32 R17, RZ, RZ, R10 ;  /* 0x000000ffff117224 */ /* 0x000fe400078e000a */
[----:B------:R-:W-:Y:S02]  /*2310*/  IMAD.MOV.U32 R9, RZ, RZ, R7 ;  /* 0x000000ffff097224 */ /* 0x000fe400078e0007 */
[----:B------:R-:W-:-:S07]  /*2320*/  IMAD.MOV.U32 R10, RZ, RZ, R8 ;  /* 0x000000ffff0a7224 */ /* 0x000fce00078e0008 */
.L_x_12014:
[----:B------:R-:W-:Y:S05]  /*2330*/  BSYNC.RECONVERGENT B1 ;  /* 0x0000000000017941 */ /* 0x000fea0003800200 */
.L_x_12012:
        /* <DEDUP_REMOVED lines=9> */
.L_x_12016:
[----:B------:R-:W-:Y:S02]  /*23d0*/  IMAD.MOV.U32 R6, RZ, RZ, R5 ;  /* 0x000000ffff067224 */ /* 0x000fe400078e0005 */
[----:B-1----:R-:W-:Y:S02]  /*23e0*/  IMAD.MOV.U32 R7, RZ, RZ, R17 ;  /* 0x000000ffff077224 */ /* 0x002fe400078e0011 */
[----:B------:R-:W-:Y:S02]  /*23f0*/  IMAD.MOV.U32 R5, RZ, RZ, R0 ;  /* 0x000000ffff057224 */ /* 0x000fe400078e0000 */
[----:B------:R-:W-:-:S07]  /*2400*/  IMAD.MOV.U32 R17, RZ, RZ, R4 ;  /* 0x000000ffff117224 */ /* 0x000fce00078e0004 */
.L_x_12017:
[----:B------:R-:W-:Y:S05]  /*2410*/  BSYNC.RECONVERGENT B1 ;  /* 0x0000000000017941 */ /* 0x000fea0003800200 */
.L_x_12015:
        /* <DEDUP_REMOVED lines=16> */
.L_x_12019:
[----:B------:R-:W-:Y:S01]  /*2520*/  IMAD.MOV.U32 R0, RZ, RZ, R2 ;  /* 0x000000ffff007224 */ /* 0x000fe200078e0002 */
[----:B------:R-:W-:Y:S01]  /*2530*/  MOV R4, R3 ;  /* 0x0000000300047202 */ /* 0x000fe20000000f00 */
[----:B------:R-:W-:Y:S02]  /*2540*/  IMAD.MOV.U32 R2, RZ, RZ, R9 ;  /* 0x000000ffff027224 */ /* 0x000fe400078e0009 */
[----:B------:R-:W-:-:S07]  /*2550*/  IMAD.MOV.U32 R3, RZ, RZ, R10 ;  /* 0x000000ffff037224 */ /* 0x000fce00078e000a */
.L_x_12020:
[----:B------:R-:W-:Y:S05]  /*2560*/  BSYNC.RECONVERGENT B1 ;  /* 0x0000000000017941 */ /* 0x000fea0003800200 */
.L_x_12018:
        /* <DEDUP_REMOVED lines=9> */
.L_x_12022:
[----:B------:R-:W-:Y:S02]  /*2600*/  IMAD.MOV.U32 R9, RZ, RZ, R0 ;  /* 0x000000ffff097224 */ /* 0x000fe400078e0000 */
[----:B------:R-:W-:Y:S02]  /*2610*/  IMAD.MOV.U32 R8, RZ, RZ, R4 ;  /* 0x000000ffff087224 */ /* 0x000fe400078e0004 */
[----:B------:R-:W-:Y:S02]  /*2620*/  IMAD.MOV.U32 R0, RZ, RZ, R5 ;  /* 0x000000ffff007224 */ /* 0x000fe400078e0005 */
[----:B------:R-:W-:-:S07]  /*2630*/  IMAD.MOV.U32 R4, RZ, RZ, R17 ;  /* 0x000000ffff047224 */ /* 0x000fce00078e0011 */
.L_x_12023:
[----:B------:R-:W-:Y:S05]  /*2640*/  BSYNC.RECONVERGENT B1 ;  /* 0x0000000000017941 */ /* 0x000fea0003800200 */
.L_x_12021:
        /* <DEDUP_REMOVED lines=9> */
.L_x_12025:
[----:B------:R-:W-:Y:S02]  /*26e0*/  IMAD.MOV.U32 R5, RZ, RZ, R9 ;  /* 0x000000ffff057224 */ /* 0x000fe400078e0009 */
[----:B------:R-:W-:Y:S02]  /*26f0*/  IMAD.MOV.U32 R10, RZ, RZ, R8 ;  /* 0x000000ffff0a7224 */ /* 0x000fe400078e0008 */
[----:B------:R-:W-:Y:S02]  /*2700*/  IMAD.MOV.U32 R9, RZ, RZ, R6 ;  /* 0x000000ffff097224 */ /* 0x000fe400078e0006 */
[----:B------:R-:W-:-:S07]  /*2710*/  IMAD.MOV.U32 R8, RZ, RZ, R7 ;  /* 0x000000ffff087224 */ /* 0x000fce00078e0007 */
.L_x_12026:
[----:B------:R-:W-:Y:S05]  /*2720*/  BSYNC.RECONVERGENT B1 ;  /* 0x0000000000017941 */ /* 0x000fea0003800200 */
.L_x_12024:
        /* <DEDUP_REMOVED lines=16> */
.L_x_12028:
[----:B------:R-:W-:Y:S01]  /*2830*/  IMAD.MOV.U32 R7, RZ, RZ, R2 ;  /* 0x000000ffff077224 */ /* 0x000fe200078e0002 */
[----:B------:R-:W-:Y:S01]  /*2840*/  MOV R11, R3 ;  /* 0x00000003000b7202 */ /* 0x000fe20000000f00 */
[----:B------:R-:W-:Y:S02]  /*2850*/  IMAD.MOV.U32 R2, RZ, RZ, R0 ;  /* 0x000000ffff027224 */ /* 0x000fe400078e0000 */
[----:B------:R-:W-:-:S07]  /*2860*/  IMAD.MOV.U32 R3, RZ, RZ, R4 ;  /* 0x000000ffff037224 */ /* 0x000fce00078e0004 */
.L_x_12029:
[----:B------:R-:W-:Y:S05]  /*2870*/  BSYNC.RECONVERGENT B1 ;  /* 0x0000000000017941 */ /* 0x000fea0003800200 */
.L_x_12027:
        /* <DEDUP_REMOVED lines=9> */
.L_x_12031:
[----:B------:R-:W-:Y:S02]  /*2910*/  IMAD.MOV.U32 R0, RZ, RZ, R7 ;  /* 0x000000ffff007224 */ /* 0x000fe400078e0007 */
[----:B------:R-:W-:Y:S02]  /*2920*/  IMAD.MOV.U32 R13, RZ, RZ, R11 ;  /* 0x000000ffff0d7224 */ /* 0x000fe400078e000b */
[----:B------:R-:W-:Y:S02]  /*2930*/  IMAD.MOV.U32 R7, RZ, RZ, R9 ;  /* 0x000000ffff077224 */ /* 0x000fe400078e0009 */
[----:B------:R-:W-:-:S07]  /*2940*/  IMAD.MOV.U32 R11, RZ, RZ, R8 ;  /* 0x000000ffff0b7224 */ /* 0x000fce00078e0008 */
.L_x_12032:
[----:B------:R-:W-:Y:S05]  /*2950*/  BSYNC.RECONVERGENT B1 ;  /* 0x0000000000017941 */ /* 0x000fea0003800200 */
.L_x_12030:
        /* <DEDUP_REMOVED lines=9> */
.L_x_12034:
[----:B------:R-:W-:Y:S02]  /*29f0*/  IMAD.MOV.U32 R12, RZ, RZ, R0 ;  /* 0x000000ffff0c7224 */ /* 0x000fe400078e0000 */
[----:B------:R-:W-:Y:S02]  /*2a00*/  IMAD.MOV.U32 R9, RZ, RZ, R13 ;  /* 0x000000ffff097224 */ /* 0x000fe400078e000d */
[----:B------:R-:W-:Y:S02]  /*2a10*/  IMAD.MOV.U32 R0, RZ, RZ, R5 ;  /* 0x000000ffff007224 */ /* 0x000fe400078e0005 */
[----:B------:R-:W-:-:S07]  /*2a20*/  IMAD.MOV.U32 R13, RZ, RZ, R10 ;  /* 0x000000ffff0d7224 */ /* 0x000fce00078e000a */
.L_x_12035:
[----:B------:R-:W-:Y:S05]  /*2a30*/  BSYNC.RECONVERGENT B1 ;  /* 0x0000000000017941 */ /* 0x000fea0003800200 */
.L_x_12033:
        /* <DEDUP_REMOVED lines=16> */
.L_x_12037:
[----:B------:R-:W-:Y:S01]  /*2b40*/  IMAD.MOV.U32 R5, RZ, RZ, R2 ;  /* 0x000000ffff057224 */ /* 0x000fe200078e0002 */
[----:B------:R-:W-:Y:S01]  /*2b50*/  MOV R6, R3 ;  /* 0x0000000300067202 */ /* 0x000fe20000000f00 */
[----:B------:R-:W-:Y:S02]  /*2b60*/  IMAD.MOV.U32 R2, RZ, RZ, R7 ;  /* 0x000000ffff027224 */ /* 0x000fe400078e0007 */
[----:B------:R-:W-:-:S07]  /*2b70*/  IMAD.MOV.U32 R3, RZ, RZ, R11 ;  /* 0x000000ffff037224 */ /* 0x000fce00078e000b */
.L_x_12038:
[----:B------:R-:W-:Y:S05]  /*2b80*/  BSYNC.RECONVERGENT B1 ;  /* 0x0000000000017941 */ /* 0x000fea0003800200 */
.L_x_12036:
        /* <DEDUP_REMOVED lines=9> */
.L_x_12040:
[----:B------:R-:W-:Y:S02]  /*2c20*/  IMAD.MOV.U32 R7, RZ, RZ, R5 ;  /* 0x000000ffff077224 */ /* 0x000fe400078e0005 */
[----:B------:R-:W-:Y:S02]  /*2c30*/  IMAD.MOV.U32 R8, RZ, RZ, R6 ;  /* 0x000000ffff087224 */ /* 0x000fe400078e0006 */
[----:B------:R-:W-:Y:S02]  /*2c40*/  IMAD.MOV.U32 R5, RZ, RZ, R0 ;  /* 0x000000ffff057224 */ /* 0x000fe400078e0000 */
[----:B------:R-:W-:-:S07]  /*2c50*/  IMAD.MOV.U32 R6, RZ, RZ, R13 ;  /* 0x000000ffff067224 */ /* 0x000fce00078e000d */
.L_x_12041:
[----:B------:R-:W-:Y:S05]  /*2c60*/  BSYNC.RECONVERGENT B1 ;  /* 0x0000000000017941 */ /* 0x000fea0003800200 */
.L_x_12039:
        /* <DEDUP_REMOVED lines=8> */
.L_x_12042:
[----:B------:R-:W-:Y:S02]  /*2cf0*/  IMAD.MOV.U32 R0, RZ, RZ, R7 ;  /* 0x000000ffff007224 */ /* 0x000fe400078e0007 */
[----:B------:R-:W-:Y:S02]  /*2d00*/  IMAD.MOV.U32 R4, RZ, RZ, R8 ;  /* 0x000000ffff047224 */ /* 0x000fe400078e0008 */
[----:B------:R-:W-:Y:S02]  /*2d10*/  IMAD.MOV.U32 R7, RZ, RZ, R12 ;  /* 0x000000ffff077224 */ /* 0x000fe400078e000c */
[----:B------:R-:W-:-:S07]  /*2d20*/  IMAD.MOV.U32 R8, RZ, RZ, R9 ;  /* 0x000000ffff087224 */ /* 0x000fce00078e0009 */
.L_x_12008:
[----:B------:R-:W-:Y:S05]  /*2d30*/  BSYNC.RECONVERGENT B0 ;  /* 0x0000000000007941 */ /* 0x000fea0003800200 */
.L_x_12007:
[----:B------:R-:W-:Y:S01]  /*2d40*/  ISETP.GT.AND P0, PT, R18, 0xf, PT ;  /* 0x0000000f1200780c */ /* 0x000fe20003f04270 */
[----:B------:R2:W2:Y:S01]  /*2d50*/  SHFL.DOWN PT, R9, R0, 0x10, 0x1f ;  /* 0x0a001f0000097f89 */ /* 0x0004a200000e0000 */
[----:B------:R-:W-:Y:S03]  /*2d60*/  BSSY.RECONVERGENT B0, `(.L_x_12043) ;  /* 0x00000c4000007945 */ /* 0x000fe60003800200 */
[----:B-1----:R1:W1:Y:S04]  /*2d70*/  SHFL.DOWN PT, R11, R7, 0x10, 0x1f ;  /* 0x0a001f00070b7f89 */ /* 0x00226800000e0000 */
[----:B------:R0:W1:Y:S04]  /*2d80*/  SHFL.DOWN PT, R13, R5, 0x10, 0x1f ;  /* 0x0a001f00050d7f89 */ /* 0x00006800000e0000 */
[----:B------:R0:W1:Y:S04]  /*2d90*/  SHFL.DOWN PT, R15, R2, 0x10, 0x1f ;  /* 0x0a001f00020f7f89 */ /* 0x00006800000e0000 */
[----:B-----5:R5:W1:Y:S04]  /*2da0*/  SHFL.DOWN PT, R10, R4, 0x10, 0x1f ;  /* 0x0a001f00040a7f89 */ /* 0x020a6800000e0000 */
[----:B0-----:R5:W0:Y:S04]  /*2db0*/  SHFL.DOWN PT, R12, R8, 0x10, 0x1f ;  /* 0x0a001f00080c7f89 */ /* 0x001a2800000e0000 */
[----:B------:R5:W0:Y:S04]  /*2dc0*/  SHFL.DOWN PT, R14, R6, 0x10, 0x1f ;  /* 0x0a001f00060e7f89 */ /* 0x000a2800000e0000 */
[----:B------:R5:W0:Y:S01]  /*2dd0*/  SHFL.DOWN PT, R16, R3, 0x10, 0x1f ;  /* 0x0a001f0003107f89 */ /* 0x000a2200000e0000 */
[----:B--2---:R-:W-:Y:S05]  /*2de0*/  @P0 BRA `(.L_x_12044) ;  /* 0x0000000800ec0947 */ /* 0x004fea0003800000 */
[CC--:B-1----:R-:W-:Y:S01]  /*2df0*/  FSETP.GEU.FTZ.AND P0, PT, R3.reuse, R10.reuse, PT ;  /* 0x0000000a0300720b */ /* 0x0c2fe20003f1e000 */
[----:B------:R-:W-:Y:S01]  /*2e00*/  BSSY.RECONVERGENT B1, `(.L_x_12045) ;  /* 0x0000013000017945 */ /* 0x000fe20003800200 */
[----:B------:R-:W-:Y:S02]  /*2e10*/  FSETP.NEU.FTZ.AND P1, PT, R3, R10, PT ;  /* 0x0000000a0300720b */ /* 0x000fe40003f3d000 */
[----:B------:R-:W-:Y:S02]  /*2e20*/  ISETP.EQ.OR P0, PT, R2, -0x1, !P0 ;  /* 0xffffffff0200780c */ /* 0x000fe40004702670 */
[----:B------:R-:W-:-:S04]  /*2e30*/  ISETP.GE.OR P1, PT, R9, R2, P1 ;  /* 0x000000020900720c */ /* 0x000fc80000f26670 */
[----:B------:R-:W-:-:S13]  /*2e40*/  PLOP3.LUT P0, PT, P0, P1, PT, 0x8, 0x80 ;  /* 0x000000000080781c */ /* 0x000fda0000702170 */
[----:B---345:R-:W-:Y:S02]  /*2e50*/  @!P0 IMAD.MOV.U32 R3, RZ, RZ, R10 ;  /* 0x000000ffff038224 */ /* 0x038fe400078e000a */
        /* <DEDUP_REMOVED lines=9> */
.L_x_12046:
[----:B------:R-:W-:Y:S01]  /*2ef0*/  IMAD.MOV.U32 R9, RZ, RZ, R2 ;  /* 0x000000ffff097224 */ /* 0x000fe200078e0002 */
[----:B------:R-:W-:Y:S01]  /*2f00*/  MOV R10, R3 ;  /* 0x00000003000a7202 */ /* 0x000fe20000000f00 */
[----:B------:R-:W-:Y:S02]  /*2f10*/  IMAD.MOV.U32 R2, RZ, RZ, R5 ;  /* 0x000000ffff027224 */ /* 0x000fe400078e0005 */
[----:B------:R-:W-:-:S07]  /*2f20*/  IMAD.MOV.U32 R3, RZ, RZ, R6 ;  /* 0x000000ffff037224 */ /* 0x000fce00078e0006 */
.L_x_12047:
[----:B------:R-:W-:Y:S05]  /*2f30*/  BSYNC.RECONVERGENT B1 ;  /* 0x0000000000017941 */ /* 0x000fea0003800200 */
.L_x_12045:
        /* <DEDUP_REMOVED lines=9> */
.L_x_12049:
[----:B------:R-:W-:Y:S02]  /*2fd0*/  IMAD.MOV.U32 R5, RZ, RZ, R9 ;  /* 0x000000ffff057224 */ /* 0x000fe400078e0009 */
[----:B------:R-:W-:Y:S02]  /*2fe0*/  IMAD.MOV.U32 R17, RZ, RZ, R10 ;  /* 0x000000ffff117224 */ /* 0x000fe400078e000a */
[----:B------:R-:W-:Y:S02]  /*2ff0*/  IMAD.MOV.U32 R9, RZ, RZ, R7 ;  /* 0x000000ffff097224 */ /* 0x000fe400078e0007 */
[----:B------:R-:W-:-:S07]  /*3000*/  IMAD.MOV.U32 R10, RZ, RZ, R8 ;  /* 0x000000ffff0a7224 */ /* 0x000fce00078e0008 */
.L_x_12050:
[----:B------:R-:W-:Y:S05]  /*3010*/  BSYNC.RECONVERGENT B1 ;  /* 0x0000000000017941 */ /* 0x000fea0003800200 */
.L_x_12048:
        /* <DEDUP_REMOVED lines=9> */
.L_x_12052:
[----:B------:R-:W-:Y:S02]  /*30b0*/  IMAD.MOV.U32 R6, RZ, RZ, R5 ;  /* 0x000000ffff067224 */ /* 0x000fe400078e0005 */
[----:B------:R-:W-:Y:S02]  /*30c0*/  IMAD.MOV.U32 R7, RZ, RZ, R17 ;  /* 0x000000ffff077224 */ /* 0x000fe400078e0011 */
[----:B------:R-:W-:Y:S02]  /*30d0*/  IMAD.MOV.U32 R5, RZ, RZ, R0 ;  /* 0x000000ffff057224 */ /* 0x000fe400078e0000 */
[----:B------:R-:W-:-:S07]  /*30e0*/  IMAD.MOV.U32 R17, RZ, RZ, R4 ;  /* 0x000000ffff117224 */ /* 0x000fce00078e0004 */
.L_x_12053:
[----:B------:R-:W-:Y:S05]  /*30f0*/  BSYNC.RECONVERGENT B1 ;  /* 0x0000000000017941 */ /* 0x000fea0003800200 */
.L_x_12051:
        /* <DEDUP_REMOVED lines=16> */
.L_x_12055:
[----:B------:R-:W-:Y:S01]  /*3200*/  IMAD.MOV.U32 R0, RZ, RZ, R2 ;  /* 0x000000ffff007224 */ /* 0x000fe200078e0002 */
[----:B------:R-:W-:Y:S01]  /*3210*/  MOV R4, R3 ;  /* 0x0000000300047202 */ /* 0x000fe20000000f00 */
[----:B------:R-:W-:Y:S02]  /*3220*/  IMAD.MOV.U32 R2, RZ, RZ, R9 ;  /* 0x000000ffff027224 */ /* 0x000fe400078e0009 */
[----:B------:R-:W-:-:S07]  /*3230*/  IMAD.MOV.U32 R3, RZ, RZ, R10 ;  /* 0x000000ffff037224 */ /* 0x000fce00078e000a */
.L_x_12056:
[----:B------:R-:W-:Y:S05]  /*3240*/  BSYNC.RECONVERGENT B1 ;  /* 0x0000000000017941 */ /* 0x000fea0003800200 */
.L_x_12054:
        /* <DEDUP_REMOVED lines=9> */
.L_x_12058:
[----:B------:R-:W-:Y:S02]  /*32e0*/  IMAD.MOV.U32 R9, RZ, RZ, R0 ;  /* 0x000000ffff097224 */ /* 0x000fe400078e0000 */
[----:B------:R-:W-:Y:S02]  /*32f0*/  IMAD.MOV.U32 R8, RZ, RZ, R4 ;  /* 0x000000ffff087224 */ /* 0x000fe400078e0004 */
[----:B------:R-:W-:Y:S02]  /*3300*/  IMAD.MOV.U32 R0, RZ, RZ, R5 ;  /* 0x000000ffff007224 */ /* 0x000fe400078e0005 */
[----:B------:R-:W-:-:S07]  /*3310*/  IMAD.MOV.U32 R4, RZ, RZ, R17 ;  /* 0x000000ffff047224 */ /* 0x000fce00078e0011 */
.L_x_12059:
[----:B------:R-:W-:Y:S05]  /*3320*/  BSYNC.RECONVERGENT B1 ;  /* 0x0000000000017941 */ /* 0x000fea0003800200 */
.L_x_12057:
        /* <DEDUP_REMOVED lines=9> */
.L_x_12061:
[----:B------:R-:W-:Y:S02]  /*33c0*/  IMAD.MOV.U32 R5, RZ, RZ, R9 ;  /* 0x000000ffff057224 */ /* 0x000fe400078e0009 */
[----:B------:R-:W-:Y:S02]  /*33d0*/  IMAD.MOV.U32 R10, RZ, RZ, R8 ;  /* 0x000000ffff0a7224 */ /* 0x000fe400078e0008 */
[----:B------:R-:W-:Y:S02]  /*33e0*/  IMAD.MOV.U32 R9, RZ, RZ, R6 ;  /* 0x000000ffff097224 */ /* 0x000fe400078e0006 */
[----:B------:R-:W-:-:S07]  /*33f0*/  IMAD.MOV.U32 R8, RZ, RZ, R7 ;  /* 0x000000ffff087224 */ /* 0x000fce00078e0007 */
.L_x_12062:
[----:B------:R-:W-:Y:S05]  /*3400*/  BSYNC.RECONVERGENT B1 ;  /* 0x0000000000017941 */ /* 0x000fea0003800200 */
.L_x_12060:
        /* <DEDUP_REMOVED lines=16> */
.L_x_12064:
[----:B------:R-:W-:Y:S01]  /*3510*/  IMAD.MOV.U32 R6, RZ, RZ, R2 ;  /* 0x000000ffff067224 */ /* 0x000fe200078e0002 */
[----:B------:R-:W-:Y:S01]  /*3520*/  MOV R11, R3 ;  /* 0x00000003000b7202 */ /* 0x000fe20000000f00 */
[----:B------:R-:W-:Y:S02]  /*3530*/  IMAD.MOV.U32 R2, RZ, RZ, R0 ;  /* 0x000000ffff027224 */ /* 0x000fe400078e0000 */
[----:B------:R-:W-:-:S07]  /*3540*/  IMAD.MOV.U32 R3, RZ, RZ, R4 ;  /* 0x000000ffff037224 */ /* 0x000fce00078e0004 */
.L_x_12065:
[----:B------:R-:W-:Y:S05]  /*3550*/  BSYNC.RECONVERGENT B1 ;  /* 0x0000000000017941 */ /* 0x000fea0003800200 */
.L_x_12063:
        /* <DEDUP_REMOVED lines=9> */
.L_x_12067:
[----:B------:R-:W-:Y:S02]  /*35f0*/  IMAD.MOV.U32 R0, RZ, RZ, R6 ;  /* 0x000000ffff007224 */ /* 0x000fe400078e0006 */
[----:B------:R-:W-:Y:S02]  /*3600*/  IMAD.MOV.U32 R4, RZ, RZ, R11 ;  /* 0x000000ffff047224 */ /* 0x000fe400078e000b */
[----:B------:R-:W-:Y:S02]  /*3610*/  IMAD.MOV.U32 R6, RZ, RZ, R9 ;  /* 0x000000ffff067224 */ /* 0x000fe400078e0009 */
[----:B------:R-:W-:-:S07]  /*3620*/  IMAD.MOV.U32 R11, RZ, RZ, R8 ;  /* 0x000000ffff0b7224 */ /* 0x000fce00078e0008 */
.L_x_12068:
[----:B------:R-:W-:Y:S05]  /*3630*/  BSYNC.RECONVERGENT B1 ;  /* 0x0000000000017941 */ /* 0x000fea0003800200 */
.L_x_12066:
        /* <DEDUP_REMOVED lines=9> */
.L_x_12070:
[----:B------:R-:W-:Y:S02]  /*36d0*/  IMAD.MOV.U32 R8, RZ, RZ, R0 ;  /* 0x000000ffff087224 */ /* 0x000fe400078e0000 */
[----:B------:R-:W-:Y:S02]  /*36e0*/  IMAD.MOV.U32 R9, RZ, RZ, R4 ;  /* 0x000000ffff097224 */ /* 0x000fe400078e0004 */
[----:B------:R-:W-:Y:S02]  /*36f0*/  IMAD.MOV.U32 R0, RZ, RZ, R5 ;  /* 0x000000ffff007224 */ /* 0x000fe400078e0005 */
[----:B------:R-:W-:-:S07]  /*3700*/  IMAD.MOV.U32 R4, RZ, RZ, R10 ;  /* 0x000000ffff047224 */ /* 0x000fce00078e000a */
.L_x_12071:
[----:B------:R-:W-:Y:S05]  /*3710*/  BSYNC.RECONVERGENT B1 ;  /* 0x0000000000017941 */ /* 0x000fea0003800200 */
.L_x_12069:
        /* <DEDUP_REMOVED lines=12> */
[----:B------:R-:W-:-:S03]  /*37e0*/  IMAD.MOV.U32 R5, RZ, RZ, R6 ;  /* 0x000000ffff057224 */ /* 0x000fc600078e0006 */
[----:B------:R-:W-:-:S13]  /*37f0*/  ISETP.GE.OR P0, PT, R2, R6, P0 ;  /* 0x000000060200720c */ /* 0x000fda0000706670 */
[----:B------:R-:W-:Y:S05]  /*3800*/  @P0 BRA `(.L_x_12074) ;  /* 0x00000000000c0947 */ /* 0x000fea0003800000 */
.L_x_12073:
[----:B------:R-:W-:Y:S01]  /*3810*/  IMAD.MOV.U32 R5, RZ, RZ, R2 ;  /* 0x000000ffff057224 */ /* 0x000fe200078e0002 */
[----:B------:R-:W-:Y:S01]  /*3820*/  MOV R2, R6 ;  /* 0x0000000600027202 */ /* 0x000fe20000000f00 */
[----:B------:R-:W-:-:S07]  /*3830*/  IMAD.MOV.U32 R11, RZ, RZ, R3 ;  /* 0x000000ffff0b7224 */ /* 0x000fce00078e0003 */
.L_x_12074:
[----:B------:R-:W-:Y:S05]  /*3840*/  BSYNC.RECONVERGENT B1 ;  /* 0x0000000000017941 */ /* 0x000fea0003800200 */
.L_x_12072:
[----:B------:R-:W-:Y:S01]  /*3850*/  FSETP.GT.FTZ.AND P0, PT, R11, R4, PT ;  /* 0x000000040b00720b */ /* 0x000fe20003f14000 */
[----:B------:R-:W-:Y:S03]  /*3860*/  BSSY.RECONVERGENT B1, `(.L_x_12075) ;  /* 0x000000a000017945 */ /* 0x000fe60003800200 */
[----:B------:R-:W-:-:S13]  /*3870*/  ISETP.EQ.OR P0, PT, R0, -0x1, P0 ;  /* 0xffffffff0000780c */ /* 0x000fda0000702670 */
[----:B------:R-:W-:Y:S05]  /*3880*/  @P0 BRA `(.L_x_12076) ;  /* 0x0000000000100947 */ /* 0x000fea0003800000 */
[----:B------:R-:W-:Y:S01]  /*3890*/  FSETP.NEU.FTZ.AND P0, PT, R11, R4, PT ;  /* 0x000000040b00720b */ /* 0x000fe20003f1d000 */
[----:B------:R-:W-:-:S03]  /*38a0*/  IMAD.MOV.U32 R7, RZ, RZ, R0 ;  /* 0x000000ffff077224 */ /* 0x000fc600078e0000 */
[----:B------:R-:W-:-:S13]  /*38b0*/  ISETP.GE.OR P0, PT, R5, R0, P0 ;  /* 0x000000000500720c */ /* 0x000fda0000706670 */
[----:B------:R-:W-:Y:S05]  /*38c0*/  @P0 BRA `(.L_x_12077) ;  /* 0x00000000000c0947 */ /* 0x000fea0003800000 */
.L_x_12076:
[----:B------:R-:W-:Y:S02]  /*38d0*/  IMAD.MOV.U32 R7, RZ, RZ, R5 ;  /* 0x000000ffff077224 */ /* 0x000fe400078e0005 */
[----:B------:R-:W-:Y:S02]  /*38e0*/  IMAD.MOV.U32 R4, RZ, RZ, R11 ;  /* 0x000000ffff047224 */ /* 0x000fe400078e000b */
[----:B------:R-:W-:-:S07]  /*38f0*/  IMAD.MOV.U32 R5, RZ, RZ, R0 ;  /* 0x000000ffff057224 */ /* 0x000fce00078e0000 */
.L_x_12077:
[----:B------:R-:W-:Y:S05]  /*3900*/  BSYNC.RECONVERGENT B1 ;  /* 0x0000000000017941 */ /* 0x000fea0003800200 */
.L_x_12075:
[----:B------:R-:W-:-:S04]  /*3910*/  FSETP.GT.FTZ.AND P0, PT, R4, R9, PT ;  /* 0x000000090400720b */ /* 0x000fc80003f14000 */
[----:B------:R-:W-:-:S13]  /*3920*/  ISETP.EQ.OR P0, PT, R8, -0x1, P0 ;  /* 0xffffffff0800780c */ /* 0x000fda0000702670 */
[----:B------:R-:W-:Y:S05]  /*3930*/  @P0 BRA `(.L_x_12078) ;  /* 0x0000000000100947 */ /* 0x000fea0003800000 */
[----:B------:R-:W-:Y:S01]  /*3940*/  FSETP.NEU.FTZ.AND P0, PT, R4, R9, PT ;  /* 0x000000090400720b */ /* 0x000fe20003f1d000 */
[----:B------:R-:W-:-:S03]  /*3950*/  IMAD.MOV.U32 R0, RZ, RZ, R8 ;  /* 0x000000ffff007224 */ /* 0x000fc600078e0008 */
[----:B------:R-:W-:-:S13]  /*3960*/  ISETP.GE.OR P0, PT, R7, R8, P0 ;  /* 0x000000080700720c */ /* 0x000fda0000706670 */
[----:B------:R-:W-:Y:S05]  /*3970*/  @P0 BRA `(.L_x_12044) ;  /* 0x0000000000080947 */ /* 0x000fea0003800000 */
.L_x_12078:
[----:B------:R-:W-:Y:S02]  /*3980*/  IMAD.MOV.U32 R0, RZ, RZ, R7 ;  /* 0x000000ffff007224 */ /* 0x000fe400078e0007 */
[----:B------:R-:W-:-:S07]  /*3990*/  IMAD.MOV.U32 R7, RZ, RZ, R8 ;  /* 0x000000ffff077224 */ /* 0x000fce00078e0008 */
.L_x_12044:
[----:B------:R-:W-:Y:S05]  /*39a0*/  BSYNC.RECONVERGENT B0 ;  /* 0x0000000000007941 */ /* 0x000fea0003800200 */
.L_x_12043:
[----:B---345:R-:W2:Y:S01]  /*39b0*/  S2R R3, SR_TID.X ;  /* 0x0000000000037919 */ /* 0x038ea20000002100 */
[----:B------:R-:W-:Y:S01]  /*39c0*/  BAR.SYNC.DEFER_BLOCKING 0x0 ;  /* 0x0000000000007b1d */ /* 0x000fe20000010000 */
[----:B--2---:R-:W-:-:S13]  /*39d0*/  ISETP.NE.AND P0, PT, R3, RZ, PT ;  /* 0x000000ff0300720c */ /* 0x004fda0003f05270 */
[----:B------:R-:W-:Y:S05]  /*39e0*/  @P0 EXIT ;  /* 0x000000000000094d */ /* 0x000fea0003800000 */
[----:B------:R-:W2:Y:S01]  /*39f0*/  S2R R3, SR_CTAID.X ;  /* 0x0000000000037919 */ /* 0x000ea20000002500 */
[----:B------:R-:W3:Y:S01]  /*3a00*/  LDC.64 R8, c[0x0][0x390] ;  /* 0x0000e400ff087b82 */ /* 0x000ee20000000a00 */
[----:B------:R-:W4:Y:S01]  /*3a10*/  LDCU.64 UR4, c[0x0][0x358] ;  /* 0x00006b00ff0477ac */ /* 0x000f220008000a00 */
[----:B--2---:R-:W-:-:S04]  /*3a20*/  IMAD.SHL.U32 R3, R3, 0x4, RZ ;  /* 0x0000000403037824 */ /* 0x004fc800078e00ff */
[----:B---3--:R-:W-:-:S05]  /*3a30*/  IMAD.WIDE.U32 R8, R3, 0x4, R8 ;  /* 0x0000000403087825 */ /* 0x008fca00078e0008 */
[----:B----4-:R-:W-:Y:S04]  /*3a40*/  STG.E desc[UR4][R8.64], R0 ;  /* 0x0000000008007986 */ /* 0x010fe8000c101904 */
[----:B------:R-:W-:Y:S04]  /*3a50*/  STG.E desc[UR4][R8.64+0x4], R7 ;  /* 0x0000040708007986 */ /* 0x000fe8000c101904 */
[----:B------:R-:W-:Y:S04]  /*3a60*/  STG.E desc[UR4][R8.64+0x8], R5 ;  /* 0x0000080508007986 */ /* 0x000fe8000c101904 */
[----:B------:R-:W-:Y:S01]  /*3a70*/  STG.E desc[UR4][R8.64+0xc], R2 ;  /* 0x00000c0208007986 */ /* 0x000fe2000c101904 */
[----:B------:R-:W-:Y:S05]  /*3a80*/  EXIT ;  /* 0x000000000000794d */ /* 0x000fea0003800000 */
.L_x_12079:
        /* <DEDUP_REMOVED lines=15> */
.L_x_12931:


//--------------------- .text._ZN17fastertransformer17batch_topK_kernelIfLi4ELi256EEEvPiPT_S1_ --------------------------
	.section	.text._ZN17fastertransformer17batch_topK_kernelIfLi4ELi256EEEvPiPT_S1_,"ax",@progbits
	.align	128
        .global         _ZN17fastertransformer17batch_topK_kernelIfLi4ELi256EEEvPiPT_S1_
        .type           _ZN17fastertransformer17batch_topK_kernelIfLi4ELi256EEEvPiPT_S1_,@function
        .size           _ZN17fastertransformer17batch_topK_kernelIfLi4ELi256EEEvPiPT_S1_,(.L_x_12932 - _ZN17fastertransformer17batch_topK_kernelIfLi4ELi256EEEvPiPT_S1_)
        .other          _ZN17fastertransformer17batch_topK_kernelIfLi4ELi256EEEvPiPT_S1_,@"STO_CUDA_ENTRY STV_DEFAULT"
_ZN17fastertransformer17batch_topK_kernelIfLi4ELi256EEEvPiPT_S1_:
.text._ZN17fastertransformer17batch_topK_kernelIfLi4ELi256EEEvPiPT_S1_:
[----:B------:R-:W-:Y:S01]  /*0000*/  LDC R1, c[0x0][0x37c] ;  /* 0x0000df00ff017b82 */ /* 0x000fe20000000800 */
[----:B------:R-:W0:Y:S02]  /*0010*/  S2R R0, SR_TID.X ;  /* 0x0000000000007919 */ /* 0x000e240000002100 */
[----:B0-----:R-:W-:-:S13]  /*0020*/  ISETP.NE.AND P0, PT, R0, RZ, PT ;  /* 0x000000ff0000720c */ /* 0x001fda0003f05270 */
[----:B------:R-:W-:Y:S05]  /*0030*/  @P0 EXIT ;  /* 0x000000000000094d */ /* 0x000fea0003800000 */
[----:B------:R-:W0:Y:S01]  /*0040*/  S2R R0, SR_CTAID.X ;  /* 0x0000000000007919 */ /* 0x000e220000002500 */
[----:B------:R-:W1:Y:S01]  /*0050*/  LDCU.128 UR8, c[0x0][0x380] ;  /* 0x00007000ff0877ac */ /* 0x000e620008000c00 */
[----:B------:R-:W-:Y:S02]  /*0060*/  IMAD.MOV.U32 R8, RZ, RZ, -0x1 ;  /* 0xffffffffff087424 */ /* 0x000fe400078e00ff */
[----:B------:R-:W-:Y:S01]  /*0070*/  IMAD.MOV.U32 R11, RZ, RZ, -0x800001 ;  /* 0xff7fffffff0b7424 */ /* 0x000fe200078e00ff */
[----:B------:R-:W2:Y:S01]  /*0080*/  LDCU.64 UR6, c[0x0][0x358] ;  /* 0x00006b00ff0677ac */ /* 0x000ea20008000a00 */
[----:B------:R-:W-:Y:S02]  /*0090*/  IMAD.MOV.U32 R12, RZ, RZ, -0x800001 ;  /* 0xff7fffffff0c7424 */ /* 0x000fe400078e00ff */
[----:B------:R-:W-:Y:S01]  /*00a0*/  IMAD.MOV.U32 R13, RZ, RZ, -0x800001 ;  /* 0xff7fffffff0d7424 */ /* 0x000fe200078e00ff */
[----:B------:R-:W-:Y:S01]  /*00b0*/  UMOV UR4, URZ ;  /* 0x000000ff00047c82 */ /* 0x000fe20008000000 */
[----:B------:R-:W-:-:S02]  /*00c0*/  IMAD.MOV.U32 R7, RZ, RZ, -0x800001 ;  /* 0xff7fffffff077424 */ /* 0x000fc400078e00ff */
[----:B------:R-:W-:Y:S02]  /*00d0*/  IMAD.MOV.U32 R9, RZ, RZ, -0x1 ;  /* 0xffffffffff097424 */ /* 0x000fe400078e00ff */
[----:B------:R-:W-:Y:S02]  /*00e0*/  IMAD.MOV.U32 R10, RZ, RZ, -0x1 ;  /* 0xffffffffff0a7424 */ /* 0x000fe400078e00ff */
[----:B------:R-:W-:Y:S02]  /*00f0*/  IMAD.MOV.U32 R6, RZ, RZ, -0x1 ;  /* 0xffffffffff067424 */ /* 0x000fe400078e00ff */
[----:B0-----:R-:W-:-:S04]  /*0100*/  IMAD.SHL.U32 R2, R0, 0x10, RZ ;  /* 0x0000001000027824 */ /* 0x001fc800078e00ff */
[----:B------:R-:W-:-:S03]  /*0110*/  IMAD.WIDE.U32 R2, R2, 0x4, RZ ;  /* 0x0000000402027825 */ /* 0x000fc600078e00ff */
[----:B------:R-:W-:-:S04]  /*0120*/  LOP3.LUT R2, R2, 0x8, RZ, 0xfc, !PT ;  /* 0x0000000802027812 */ /* 0x000fc800078efcff */
[C---:B-1----:R-:W-:Y:S02]  /*0130*/  IADD3 R4, P0, PT, R2.reuse, UR10, RZ ;  /* 0x0000000a02047c10 */ /* 0x042fe4000ff1e0ff */
[----:B------:R-:W-:Y:S02]  /*0140*/  IADD3 R2, P1, PT, R2, UR8, RZ ;  /* 0x0000000802027c10 */ /* 0x000fe4000ff3e0ff */
[C---:B------:R-:W-:Y:S02]  /*0150*/  IADD3.X R5, PT, PT, R3.reuse, UR11, RZ, P0, !PT ;  /* 0x0000000b03057c10 */ /* 0x040fe400087fe4ff */
[----:B--2---:R-:W-:-:S09]  /*0160*/  IADD3.X R3, PT, PT, R3, UR9, RZ, P1, !PT ;  /* 0x0000000903037c10 */ /* 0x004fd20008ffe4ff */
.L_x_12104:
[----:B------:R-:W2:Y:S04]  /*0170*/  LDG.E R14, desc[UR6][R4.64+-0x8] ;  /* 0xfffff806040e7981 */ /* 0x000ea8000c1e1900 */
[----:B------:R-:W3:Y:S01]  /*0180*/  LDG.E R15, desc[UR6][R2.64+-0x8] ;  /* 0xfffff806020f7981 */ /* 0x000ee2000c1e1900 */
[----:B------:R-:W-:-:S04]  /*0190*/  UIADD3 UR4, UPT, UPT, UR4, 0x4, URZ ;  /* 0x0000000404047890 */ /* 0x000fc8000fffe0ff */
[----:B------:R-:W-:Y:S01]  /*01a0*/  UISETP.NE.AND UP0, UPT, UR4, 0x10, UPT ;  /* 0x000000100400788c */ /* 0x000fe2000bf05270 */
        /* <DEDUP_REMOVED lines=15> */
.L_x_12080:
[----:B------:R-:W-:Y:S02]  /*02a0*/  IMAD.MOV.U32 R14, RZ, RZ, R12 ;  /* 0x000000ffff0e7224 */ /* 0x000fe400078e000c */
[----:B------:R-:W-:Y:S02]  /*02b0*/  IMAD.MOV.U32 R15, RZ, RZ, R9 ;  /* 0x000000ffff0f7224 */ /* 0x000fe400078e0009 */
[----:B------:R-:W-:Y:S02]  /*02c0*/  IMAD.MOV.U32 R12, RZ, RZ, R11 ;  /* 0x000000ffff0c7224 */ /* 0x000fe400078e000b */
[----:B------:R-:W-:-:S07]  /*02d0*/  IMAD.MOV.U32 R9, RZ, RZ, R8 ;  /* 0x000000ffff097224 */ /* 0x000fce00078e0008 */
.L_x_12081:
        /* <DEDUP_REMOVED lines=8> */
.L_x_12082:
[----:B------:R-:W-:Y:S02]  /*0360*/  IMAD.MOV.U32 R11, RZ, RZ, R13 ;  /* 0x000000ffff0b7224 */ /* 0x000fe400078e000d */
[----:B------:R-:W-:Y:S02]  /*0370*/  IMAD.MOV.U32 R8, RZ, RZ, R10 ;  /* 0x000000ffff087224 */ /* 0x000fe400078e000a */
[----:B------:R-:W-:Y:S02]  /*0380*/  IMAD.MOV.U32 R13, RZ, RZ, R12 ;  /* 0x000000ffff0d7224 */ /* 0x000fe400078e000c */
[----:B------:R-:W-:-:S07]  /*0390*/  IMAD.MOV.U32 R10, RZ, RZ, R9 ;  /* 0x000000ffff0a7224 */ /* 0x000fce00078e0009 */
.L_x_12083:
        /* <DEDUP_REMOVED lines=8> */
.L_x_12084:
[----:B------:R-:W-:Y:S01]  /*0420*/  IMAD.MOV.U32 R12, RZ, RZ, R7 ;  /* 0x000000ffff0c7224 */ /* 0x000fe200078e0007 */
[----:B------:R-:W-:Y:S01]  /*0430*/  MOV R7, R13 ;  /* 0x0000000d00077202 */ /* 0x000fe20000000f00 */
[----:B------:R-:W-:Y:S02]  /*0440*/  IMAD.MOV.U32 R9, RZ, RZ, R6 ;  /* 0x000000ffff097224 */ /* 0x000fe400078e0006 */
[----:B------:R-:W-:-:S07]  /*0450*/  IMAD.MOV.U32 R6, RZ, RZ, R10 ;  /* 0x000000ffff067224 */ /* 0x000fce00078e000a */
.L_x_12085:
[----:B------:R-:W2:Y:S04]  /*0460*/  LDG.E R13, desc[UR6][R4.64+-0x4] ;  /* 0xfffffc06040d7981 */ /* 0x000ea8000c1e1900 */
[----:B------:R-:W3:Y:S01]  /*0470*/  LDG.E R10, desc[UR6][R2.64+-0x4] ;  /* 0xfffffc06020a7981 */ /* 0x000ee2000c1e1900 */
        /* <DEDUP_REMOVED lines=15> */
.L_x_12086:
[----:B------:R-:W-:Y:S02]  /*0570*/  IMAD.MOV.U32 R10, RZ, RZ, R11 ;  /* 0x000000ffff0a7224 */ /* 0x000fe400078e000b */
[----:B------:R-:W-:Y:S01]  /*0580*/  IMAD.MOV.U32 R13, RZ, RZ, R8 ;  /* 0x000000ffff0d7224 */ /* 0x000fe200078e0008 */
[----:B------:R-:W-:Y:S01]  /*0590*/  MOV R8, R15 ;  /* 0x0000000f00087202 */ /* 0x000fe20000000f00 */
[----:B------:R-:W-:-:S07]  /*05a0*/  IMAD.MOV.U32 R11, RZ, RZ, R14 ;  /* 0x000000ffff0b7224 */ /* 0x000fce00078e000e */
.L_x_12087:
        /* <DEDUP_REMOVED lines=8> */
.L_x_12088:
[----:B------:R-:W-:Y:S02]  /*0630*/  IMAD.MOV.U32 R15, RZ, RZ, R12 ;  /* 0x000000ffff0f7224 */ /* 0x000fe400078e000c */
[----:B------:R-:W-:Y:S02]  /*0640*/  IMAD.MOV.U32 R14, RZ, RZ, R9 ;  /* 0x000000ffff0e7224 */ /* 0x000fe400078e0009 */
[----:B------:R-:W-:Y:S02]  /*0650*/  IMAD.MOV.U32 R12, RZ, RZ, R11 ;  /* 0x000000ffff0c7224 */ /* 0x000fe400078e000b */
[----:B------:R-:W-:-:S07]  /*0660*/  IMAD.MOV.U32 R9, RZ, RZ, R8 ;  /* 0x000000ffff097224 */ /* 0x000fce00078e0008 */
.L_x_12089:
        /* <DEDUP_REMOVED lines=8> */
.L_x_12090:
[----:B------:R-:W-:Y:S01]  /*06f0*/  MOV R8, R7 ;  /* 0x0000000700087202 */ /* 0x000fe20000000f00 */
[----:B------:R-:W-:Y:S02]  /*0700*/  IMAD.MOV.U32 R11, RZ, RZ, R6 ;  /* 0x000000ffff0b7224 */ /* 0x000fe400078e0006 */
[----:B------:R-:W-:Y:S02]  /*0710*/  IMAD.MOV.U32 R7, RZ, RZ, R12 ;  /* 0x000000ffff077224 */ /* 0x000fe400078e000c */
[----:B------:R-:W-:-:S07]  /*0720*/  IMAD.MOV.U32 R6, RZ, RZ, R9 ;  /* 0x000000ffff067224 */ /* 0x000fce00078e0009 */
.L_x_12091:
        /* <DEDUP_REMOVED lines=17> */
.L_x_12092:
[----:B------:R-:W-:Y:S01]  /*0840*/  MOV R9, R15 ;  /* 0x0000000f00097202 */ /* 0x000fe20000000f00 */
[----:B------:R-:W-:Y:S02]  /*0850*/  IMAD.MOV.U32 R12, RZ, RZ, R14 ;  /* 0x000000ffff0c7224 */ /* 0x000fe400078e000e */
[----:B------:R-:W-:Y:S02]  /*0860*/  IMAD.MOV.U32 R15, RZ, RZ, R10 ;  /* 0x000000ffff0f7224 */ /* 0x000fe400078e000a */
[----:B------:R-:W-:-:S07]  /*0870*/  IMAD.MOV.U32 R14, RZ, RZ, R13 ;  /* 0x000000ffff0e7224 */ /* 0x000fce00078e000d */
.L_x_12093:
        /* <DEDUP_REMOVED lines=8> */
.L_x_12094:
[----:B------:R-:W-:Y:S01]  /*0900*/  IMAD.MOV.U32 R10, RZ, RZ, R8 ;  /* 0x000000ffff0a7224 */ /* 0x000fe200078e0008 */
[----:B------:R-:W-:Y:S01]  /*0910*/  MOV R8, R15 ;  /* 0x0000000f00087202 */ /* 0x000fe20000000f00 */
[----:B------:R-:W-:Y:S02]  /*0920*/  IMAD.MOV.U32 R13, RZ, RZ, R11 ;  /* 0x000000ffff0d7224 */ /* 0x000fe400078e000b */
[----:B------:R-:W-:-:S07]  /*0930*/  IMAD.MOV.U32 R11, RZ, RZ, R14 ;  /* 0x000000ffff0b7224 */ /* 0x000fce00078e000e */
.L_x_12095:
        /* <DEDUP_REMOVED lines=8> */
.L_x_12096:
[----:B------:R-:W-:Y:S02]  /*09c0*/  IMAD.MOV.U32 R14, RZ, RZ, R7 ;  /* 0x000000ffff0e7224 */ /* 0x000fe400078e0007 */
[----:B------:R-:W-:Y:S02]  /*09d0*/  IMAD.MOV.U32 R15, RZ, RZ, R6 ;  /* 0x000000ffff0f7224 */ /* 0x000fe400078e0006 */
[----:B------:R-:W-:Y:S02]  /*09e0*/  IMAD.MOV.U32 R7, RZ, RZ, R8 ;  /* 0x000000ffff077224 */ /* 0x000fe400078e0008 */
[----:B------:R-:W-:-:S07]  /*09f0*/  IMAD.MOV.U32 R6, RZ, RZ, R11 ;  /* 0x000000ffff067224 */ /* 0x000fce00078e000b */
.L_x_12097:
[----:B------:R-:W2:Y:S04]  /*0a00*/  LDG.E R8, desc[UR6][R4.64+0x4] ;  /* 0x0000040604087981 */ /* 0x000ea8000c1e1900 */
[----:B------:R-:W3:Y:S01]  /*0a10*/  LDG.E R11, desc[UR6][R2.64+0x4] ;  /* 0x00000406020b7981 */ /* 0x000ee2000c1e1900 */
        /* <DEDUP_REMOVED lines=15> */
.L_x_12098:
[----:B------:R-:W-:Y:S02]  /*0b10*/  IMAD.MOV.U32 R11, RZ, RZ, R10 ;  /* 0x000000ffff0b7224 */ /* 0x000fe400078e000a */
[----:B------:R-:W-:Y:S02]  /*0b20*/  IMAD.MOV.U32 R8, RZ, RZ, R13 ;  /* 0x000000ffff087224 */ /* 0x000fe400078e000d */
[----:B------:R-:W-:Y:S02]  /*0b30*/  IMAD.MOV.U32 R10, RZ, RZ, R9 ;  /* 0x000000ffff0a7224 */ /* 0x000fe400078e0009 */
[----:B------:R-:W-:-:S07]  /*0b40*/  IMAD.MOV.U32 R13, RZ, RZ, R12 ;  /* 0x000000ffff0d7224 */ /* 0x000fce00078e000c */
.L_x_12099:
        /* <DEDUP_REMOVED lines=8> */
.L_x_12100:
[----:B------:R-:W-:Y:S02]  /*0bd0*/  IMAD.MOV.U32 R12, RZ, RZ, R14 ;  /* 0x000000ffff0c7224 */ /* 0x000fe400078e000e */
[----:B------:R-:W-:Y:S02]  /*0be0*/  IMAD.MOV.U32 R9, RZ, RZ, R15 ;  /* 0x000000ffff097224 */ /* 0x000fe400078e000f */
[----:B------:R-:W-:Y:S02]  /*0bf0*/  IMAD.MOV.U32 R14, RZ, RZ, R10 ;  /* 0x000000ffff0e7224 */ /* 0x000fe400078e000a */
[----:B------:R-:W-:-:S07]  /*0c00*/  IMAD.MOV.U32 R15, RZ, RZ, R13 ;  /* 0x000000ffff0f7224 */ /* 0x000fce00078e000d */
.L_x_12101:
        /* <DEDUP_REMOVED lines=8> */
.L_x_12102:
[----:B------:R-:W-:Y:S01]  /*0c90*/  MOV R13, R7 ;  /* 0x00000007000d7202 */ /* 0x000fe20000000f00 */
[----:B------:R-:W-:Y:S02]  /*0ca0*/  IMAD.MOV.U32 R10, RZ, RZ, R6 ;  /* 0x000000ffff0a7224 */ /* 0x000fe400078e0006 */
[----:B------:R-:W-:Y:S02]  /*0cb0*/  IMAD.MOV.U32 R7, RZ, RZ, R14 ;  /* 0x000000ffff077224 */ /* 0x000fe400078e000e */
[----:B------:R-:W-:-:S07]  /*0cc0*/  IMAD.MOV.U32 R6, RZ, RZ, R15 ;  /* 0x000000ffff067224 */ /* 0x000fce00078e000f */
.L_x_12103:
[----:B------:R-:W-:Y:S02]  /*0cd0*/  IADD3 R4, P0, PT, R4, 0x10, RZ ;  /* 0x0000001004047810 */ /* 0x000fe40007f1e0ff */
[----:B------:R-:W-:-:S03]  /*0ce0*/  IADD3 R2, P1, PT, R2, 0x10, RZ ;  /* 0x0000001002027810 */ /* 0x000fc60007f3e0ff */
[----:B------:R-:W-:Y:S02]  /*0cf0*/  IMAD.X R5, RZ, RZ, R5, P0 ;  /* 0x000000ffff057224 */ /* 0x000fe400000e0605 */
[----:B------:R-:W-:Y:S01]  /*0d00*/  IMAD.X R3, RZ, RZ, R3, P1 ;  /* 0x000000ffff037224 */ /* 0x000fe200008e0603 */
[----:B------:R-:W-:Y:S07]  /*0d10*/  BRA.U UP0, `(.L_x_12104) ;  /* 0xfffffff500147547 */ /* 0x000fee000b83ffff */
[----:B------:R-:W0:Y:S01]  /*0d20*/  LDC.64 R2, c[0x0][0x390] ;  /* 0x0000e400ff027b82 */ /* 0x000e220000000a00 */
[----:B------:R-:W-:-:S04]  /*0d30*/  IMAD.SHL.U32 R5, R0, 0x4, RZ ;  /* 0x0000000400057824 */ /* 0x000fc800078e00ff */
[----:B0-----:R-:W-:-:S05]  /*0d40*/  IMAD.WIDE.U32 R2, R5, 0x4, R2 ;  /* 0x0000000405027825 */ /* 0x001fca00078e0002 */
[----:B------:R-:W-:Y:S04]  /*0d50*/  STG.E desc[UR6][R2.64], R6 ;  /* 0x0000000602007986 */ /* 0x000fe8000c101906 */
[----:B------:R-:W-:Y:S04]  /*0d60*/  STG.E desc[UR6][R2.64+0x4], R10 ;  /* 0x0000040a02007986 */ /* 0x000fe8000c101906 */
[----:B------:R-:W-:Y:S04]  /*0d70*/  STG.E desc[UR6][R2.64+0x8], R9 ;  /* 0x0000080902007986 */ /* 0x000fe8000c101906 */
[----:B------:R-:W-:Y:S01]  /*0d80*/  STG.E desc[UR6][R2.64+0xc], R8 ;  /* 0x00000c0802007986 */ /* 0x000fe2000c101906 */
[----:B------:R-:W-:Y:S05]  /*0d90*/  EXIT ;  /* 0x000000000000794d */ /* 0x000fea0003800000 */
.L_x_12105:
        /* <DEDUP_REMOVED lines=14> */
.L_x_12932:


//--------------------- .text._ZN17fastertransformer16beam_topK_kernelIfLi4ELi256EEEvPKT_PiPS1_PKbPKiiS1_f --------------------------
	.section	.text._ZN17fastertransformer16beam_topK_kernelIfLi4ELi256EEEvPKT_PiPS1_PKbPKiiS1_f,"ax",@progbits
	.align	128
        .global         _ZN17fastertransformer16beam_topK_kernelIfLi4ELi256EEEvPKT_PiPS1_PKbPKiiS1_f
        .type           _ZN17fastertransformer16beam_topK_kernelIfLi4ELi256EEEvPKT_PiPS1_PKbPKiiS1_f,@function
        .size           _ZN17fastertransformer16beam_topK_kernelIfLi4ELi256EEEvPKT_PiPS1_PKbPKiiS1_f,(.L_x_12933 - _ZN17fastertransformer16beam_topK_kernelIfLi4ELi256EEEvPKT_PiPS1_PKbPKiiS1_f)
        .other          _ZN17fastertransformer16beam_topK_kernelIfLi4ELi256EEEvPKT_PiPS1_PKbPKiiS1_f,@"STO_CUDA_ENTRY STV_DEFAULT"
_ZN17fastertransformer16beam_topK_kernelIfLi4ELi256EEEvPKT_PiPS1_PKbPKiiS1_f:
.text._ZN17fastertransformer16beam_topK_kernelIfLi4ELi256EEEvPKT_PiPS1_PKbPKiiS1_f:
[----:B------:R-:W-:Y:S01]  /*0000*/  LDC R1, c[0x0][0x37c] ;  /* 0x0000df00ff017b82 */ /* 0x000fe20000000800 */
[----:B------:R-:W0:Y:S01]  /*0010*/  S2R R19, SR_TID.X ;  /* 0x0000000000137919 */ /* 0x000e220000002100 */
[----:B------:R-:W0:Y:S01]  /*0020*/  LDCU UR6, c[0x0][0x3a8] ;  /* 0x00007500ff0677ac */ /* 0x000e220008000800 */
[----:B------:R-:W-:Y:S01]  /*0030*/  BSSY.RECONVERGENT B0, `(.L_x_12106) ;  /* 0x00000cf000007945 */ /* 0x000fe20003800200 */
[----:B------:R-:W-:Y:S01]  /*0040*/  IMAD.MOV.U32 R3, RZ, RZ, -0x800001 ;  /* 0xff7fffffff037424 */ /* 0x000fe200078e00ff */
[----:B------:R-:W1:Y:S01]  /*0050*/  S2R R20, SR_CTAID.X ;  /* 0x0000000000147919 */ /* 0x000e620000002500 */
[----:B------:R-:W2:Y:S01]  /*0060*/  LDCU.64 UR4, c[0x0][0x358] ;  /* 0x00006b00ff0477ac */ /* 0x000ea20008000a00 */
[----:B------:R-:W-:Y:S02]  /*0070*/  IMAD.MOV.U32 R2, RZ, RZ, -0x800001 ;  /* 0xff7fffffff027424 */ /* 0x000fe400078e00ff */
[----:B------:R-:W-:Y:S01]  /*0080*/  IMAD.MOV.U32 R17, RZ, RZ, -0x1 ;  /* 0xffffffffff117424 */ /* 0x000fe200078e00ff */
[----:B------:R-:W3:Y:S01]  /*0090*/  LDCU UR10, c[0x0][0x3b0] ;  /* 0x00007600ff0a77ac */ /* 0x000ee20008000800 */
[----:B------:R-:W-:-:S02]  /*00a0*/  IMAD.MOV.U32 R16, RZ, RZ, -0x1 ;  /* 0xffffffffff107424 */ /* 0x000fc400078e00ff */
[----:B------:R-:W-:Y:S01]  /*00b0*/  IMAD.MOV.U32 R13, RZ, RZ, -0x1 ;  /* 0xffffffffff0d7424 */ /* 0x000fe200078e00ff */
[----:B------:R-:W4:Y:S01]  /*00c0*/  LDCU UR11, c[0x0][0x3a8] ;  /* 0x00007500ff0b77ac */ /* 0x000f220008000800 */
[----:B------:R-:W-:Y:S02]  /*00d0*/  IMAD.MOV.U32 R15, RZ, RZ, -0x800001 ;  /* 0xff7fffffff0f7424 */ /* 0x000fe400078e00ff */
[----:B------:R-:W-:Y:S02]  /*00e0*/  IMAD.MOV.U32 R14, RZ, RZ, -0x800001 ;  /* 0xff7fffffff0e7424 */ /* 0x000fe400078e00ff */
[----:B------:R-:W-:Y:S01]  /*00f0*/  IMAD.MOV.U32 R12, RZ, RZ, -0x1 ;  /* 0xffffffffff0c7424 */ /* 0x000fe200078e00ff */
[----:B0-----:R-:W-:-:S13]  /*0100*/  ISETP.GE.AND P0, PT, R19, UR6, PT ;  /* 0x0000000613007c0c */ /* 0x001fda000bf06270 */
[----:B-1234-:R-:W-:Y:S05]  /*0110*/  @P0 BRA `(.L_x_12107) ;  /* 0x0000000c00000947 */ /* 0x01efea0003800000 */
[----:B------:R-:W0:Y:S01]  /*0120*/  LDCU.64 UR8, c[0x0][0x398] ;  /* 0x00007300ff0877ac */ /* 0x000e220008000a00 */
[----:B------:R-:W-:Y:S01]  /*0130*/  LOP3.LUT R0, RZ, R19, RZ, 0x33, !PT ;  /* 0x00000013ff007212 */ /* 0x000fe200078e33ff */
[----:B------:R-:W1:Y:S01]  /*0140*/  LDC.64 R8, c[0x0][0x3a0] ;  /* 0x0000e800ff087b82 */ /* 0x000e620000000a00 */
[----:B------:R-:W-:Y:S01]  /*0150*/  BSSY.RECONVERGENT B1, `(.L_x_12108) ;  /* 0x0000021000017945 */ /* 0x000fe20003800200 */
[----:B------:R-:W-:Y:S01]  /*0160*/  IMAD.MOV.U32 R5, RZ, RZ, R19 ;  /* 0x000000ffff057224 */ /* 0x000fe200078e0013 */
[----:B------:R-:W-:Y:S01]  /*0170*/  MOV R14, 0xff7fffff ;  /* 0xff7fffff000e7802 */ /* 0x000fe20000000f00 */
[----:B------:R-:W-:Y:S02]  /*0180*/  VIADD R0, R0, UR6 ;  /* 0x0000000600007c36 */ /* 0x000fe40008000000 */
[----:B------:R-:W-:-:S03]  /*0190*/  IMAD.MOV.U32 R16, RZ, RZ, -0x1 ;  /* 0xffffffffff107424 */ /* 0x000fc600078e00ff */
[----:B------:R-:W-:Y:S02]  /*01a0*/  LOP3.LUT P0, RZ, R0, 0x100, RZ, 0xc0, !PT ;  /* 0x0000010000ff7812 */ /* 0x000fe4000780c0ff */
[----:B0-----:R-:W-:-:S05]  /*01b0*/  IADD3 R10, P1, PT, R20, UR8, RZ ;  /* 0x00000008140a7c10 */ /* 0x001fca000ff3e0ff */
[----:B------:R-:W-:Y:S02]  /*01c0*/  IMAD.X R11, RZ, RZ, UR9, P1 ;  /* 0x00000009ff0b7e24 */ /* 0x000fe400088e06ff */
[----:B-1----:R-:W-:-:S04]  /*01d0*/  IMAD.WIDE.U32 R8, R20, 0x4, R8 ;  /* 0x0000000414087825 */ /* 0x002fc800078e0008 */
[----:B------:R-:W-:Y:S05]  /*01e0*/  @P0 BRA `(.L_x_12109) ;  /* 0x00000000005c0947 */ /* 0x000fea0003800000 */
[----:B------:R-:W0:Y:S01]  /*01f0*/  LDCU UR7, c[0x0][0x3b0] ;  /* 0x00007600ff0777ac */ /* 0x000e220008000800 */
[----:B------:R-:W-:Y:S01]  /*0200*/  IMAD R16, R20, UR6, R19 ;  /* 0x0000000614107c24 */ /* 0x000fe2000f8e0213 */
[----:B0-----:R-:W-:-:S13]  /*0210*/  FSETP.NEU.FTZ.AND P0, PT, RZ, UR7, PT ;  /* 0x00000007ff007c0b */ /* 0x001fda000bf1d000 */
[----:B------:R-:W-:Y:S05]  /*0220*/  @!P0 BRA `(.L_x_12110) ;  /* 0x00000000003c8947 */ /* 0x000fea0003800000 */
[----:B------:R-:W2:Y:S01]  /*0230*/  LDG.E.U8 R3, desc[UR4][R10.64] ;  /* 0x000000040a037981 */ /* 0x000ea2000c1e1100 */
[----:B------:R-:W0:Y:S03]  /*0240*/  LDC.64 R14, c[0x0][0x380] ;  /* 0x0000e000ff0e7b82 */ /* 0x000e260000000a00 */
[----:B------:R-:W3:Y:S01]  /*0250*/  LDG.E R2, desc[UR4][R8.64] ;  /* 0x0000000408027981 */ /* 0x000ee2000c1e1900 */
[----:B0-----:R-:W-:-:S06]  /*0260*/  IMAD.WIDE.U32 R14, R16, 0x4, R14 ;  /* 0x00000004100e7825 */ /* 0x001fcc00078e000e */
[----:B------:R0:W5:Y:S01]  /*0270*/  LDG.E R14, desc[UR4][R14.64] ;  /* 0x000000040e0e7981 */ /* 0x000162000c1e1900 */
[----:B--2---:R-:W-:-:S13]  /*0280*/  ISETP.NE.AND P0, PT, R3, RZ, PT ;  /* 0x000000ff0300720c */ /* 0x004fda0003f05270 */
[----:B---3--:R-:W-:-:S05]  /*0290*/  @!P0 VIADD R2, R2, 0x1 ;  /* 0x0000000102028836 */ /* 0x008fca0000000000 */
[----:B------:R-:W-:-:S13]  /*02a0*/  ISETP.NE.AND P0, PT, R2, 0x1, PT ;  /* 0x000000010200780c */ /* 0x000fda0003f05270 */
[----:B0-----:R-:W-:Y:S05]  /*02b0*/  @!P0 BRA `(.L_x_12111) ;  /* 0x0000000000248947 */ /* 0x001fea0003800000 */
[----:B------:R-:W-:-:S06]  /*02c0*/  I2FP.F32.S32 R2, R2 ;  /* 0x0000000200027245 */ /* 0x000fcc0000201400 */
[----:B------:R-:W0:Y:S02]  /*02d0*/  MUFU.LG2 R2, R2 ;  /* 0x0000000200027308 */ /* 0x000e240000000c00 */
[----:B0-----:R-:W-:-:S06]  /*02e0*/  FMUL.FTZ R3, R2, UR7 ;  /* 0x0000000702037c20 */ /* 0x001fcc0008410000 */
[----:B------:R-:W0:Y:S02]  /*02f0*/  MUFU.EX2 R3, -R3 ;  /* 0x8000000300037308 */ /* 0x000e240000000800 */
[----:B0----5:R-:W-:Y:S01]  /*0300*/  FMUL.FTZ R14, R14, R3 ;  /* 0x000000030e0e7220 */ /* 0x021fe20000410000 */
[----:B------:R-:W-:Y:S06]  /*0310*/  BRA `(.L_x_12111) ;  /* 0x00000000000c7947 */ /* 0x000fec0003800000 */
.L_x_12110:
[----:B------:R-:W0:Y:S02]  /*0320*/  LDC.64 R2, c[0x0][0x380] ;  /* 0x0000e000ff027b82 */ /* 0x000e240000000a00 */
[----:B0-----:R-:W-:-:S05]  /*0330*/  IMAD.WIDE.U32 R2, R16, 0x4, R2 ;  /* 0x0000000410027825 */ /* 0x001fca00078e0002 */
[----:B------:R0:W5:Y:S02]  /*0340*/  LDG.E R14, desc[UR4][R2.64] ;  /* 0x00000004020e7981 */ /* 0x000164000c1e1900 */
.L_x_12111:
[----:B------:R-:W-:-:S07]  /*0350*/  VIADD R5, R19, 0x100 ;  /* 0x0000010013057836 */ /* 0x000fce0000000000 */
.L_x_12109:
[----:B------:R-:W-:Y:S05]  /*0360*/  BSYNC.RECONVERGENT B1 ;  /* 0x0000000000017941 */ /* 0x000fea0003800200 */
.L_x_12108:
[----:B------:R-:W-:Y:S01]  /*0370*/  ISETP.GE.U32.AND P0, PT, R0, 0x100, PT ;  /* 0x000001000000780c */ /* 0x000fe20003f06070 */
[----:B0-----:R-:W-:Y:S02]  /*0380*/  IMAD.MOV.U32 R3, RZ, RZ, -0x800001 ;  /* 0xff7fffffff037424 */ /* 0x001fe400078e00ff */
[----:B------:R-:W-:Y:S02]  /*0390*/  IMAD.MOV.U32 R2, RZ, RZ, -0x800001 ;  /* 0xff7fffffff027424 */ /* 0x000fe400078e00ff */
[----:B------:R-:W-:Y:S02]  /*03a0*/  IMAD.MOV.U32 R17, RZ, RZ, -0x1 ;  /* 0xffffffffff117424 */ /* 0x000fe400078e00ff */
[----:B------:R-:W-:Y:S02]  /*03b0*/  IMAD.MOV.U32 R13, RZ, RZ, -0x1 ;  /* 0xffffffffff0d7424 */ /* 0x000fe400078e00ff */
[----:B------:R-:W-:Y:S02]  /*03c0*/  IMAD.MOV.U32 R15, RZ, RZ, -0x800001 ;  /* 0xff7fffffff0f7424 */ /* 0x000fe400078e00ff */
[----:B------:R-:W-:-:S02]  /*03d0*/  IMAD.MOV.U32 R12, RZ, RZ, -0x1 ;  /* 0xffffffffff0c7424 */ /* 0x000fc400078e00ff */
[----:B------:R-:W-:Y:S05]  /*03e0*/  @!P0 BRA `(.L_x_12107) ;  /* 0x00000008004c8947 */ /* 0x000fea0003800000 */
[----:B------:R-:W0:Y:S01]  /*03f0*/  LDC.64 R6, c[0x0][0x380] ;  /* 0x0000e000ff067b82 */ /* 0x000e220000000a00 */
[----:B------:R-:W1:Y:S01]  /*0400*/  LDCU UR7, c[0x0][0x3b0] ;  /* 0x00007600ff0777ac */ /* 0x000e620008000800 */
[----:B------:R-:W-:Y:S01]  /*0410*/  VIADD R0, R5, 0x100 ;  /* 0x0000010005007836 */ /* 0x000fe20000000000 */
[----:B------:R-:W-:Y:S01]  /*0420*/  MOV R13, 0xffffffff ;  /* 0xffffffff000d7802 */ /* 0x000fe20000000f00 */
[----:B------:R-:W-:Y:S02]  /*0430*/  IMAD R18, R20, UR6, R5 ;  /* 0x0000000614127c24 */ /* 0x000fe4000f8e0205 */
[----:B------:R-:W-:Y:S01]  /*0440*/  IMAD.MOV.U32 R3, RZ, RZ, -0x800001 ;  /* 0xff7fffffff037424 */ /* 0x000fe200078e00ff */
[----:B-1----:R-:W-:Y:S02]  /*0450*/  FSETP.NEU.FTZ.AND P2, PT, RZ, UR7, PT ;  /* 0x00000007ff007c0b */ /* 0x002fe4000bf5d000 */
[----:B0-----:R-:W-:-:S05]  /*0460*/  IADD3 R6, P0, PT, R6, 0x400, RZ ;  /* 0x0000040006067810 */ /* 0x001fca0007f1e0ff */
[----:B------:R-:W-:-:S08]  /*0470*/  IMAD.X R7, RZ, RZ, R7, P0 ;  /* 0x000000ffff077224 */ /* 0x000fd000000e0607 */
.L_x_12135:
[----:B------:R-:W-:Y:S01]  /*0480*/  BSSY.RECONVERGENT B1, `(.L_x_12112) ;  /* 0x0000011000017945 */ /* 0x000fe20003800200 */
[----:B0-----:R-:W-:-:S03]  /*0490*/  IMAD.WIDE R4, R18, 0x4, R6 ;  /* 0x0000000412047825 */ /* 0x001fc600078e0206 */
[----:B------:R-:W-:Y:S05]  /*04a0*/  @P2 BRA `(.L_x_12113) ;  /* 0x0000000000082947 */ /* 0x000fea0003800000 */
[----:B------:R0:W5:Y:S01]  /*04b0*/  LDG.E R22, desc[UR4][R4.64+-0x400] ;  /* 0xfffc000404167981 */ /* 0x000162000c1e1900 */
[----:B------:R-:W-:Y:S05]  /*04c0*/  BRA `(.L_x_12114) ;  /* 0x0000000000307947 */ /* 0x000fea0003800000 */
.L_x_12113:
[----:B------:R-:W2:Y:S04]  /*04d0*/  LDG.E.U8 R23, desc[UR4][R10.64] ;  /* 0x000000040a177981 */ /* 0x000ea8000c1e1100 */
[----:B------:R-:W3:Y:S04]  /*04e0*/  LDG.E R21, desc[UR4][R8.64] ;  /* 0x0000000408157981 */ /* 0x000ee8000c1e1900 */
[----:B------:R-:W4:Y:S01]  /*04f0*/  LDG.E R22, desc[UR4][R4.64+-0x400] ;  /* 0xfffc000404167981 */ /* 0x000f22000c1e1900 */
[----:B--2---:R-:W-:-:S13]  /*0500*/  ISETP.NE.AND P0, PT, R23, RZ, PT ;  /* 0x000000ff1700720c */ /* 0x004fda0003f05270 */
[----:B---3--:R-:W-:-:S05]  /*0510*/  @!P0 VIADD R21, R21, 0x1 ;  /* 0x0000000115158836 */ /* 0x008fca0000000000 */
[----:B------:R-:W-:-:S13]  /*0520*/  ISETP.NE.AND P0, PT, R21, 0x1, PT ;  /* 0x000000011500780c */ /* 0x000fda0003f05270 */
[----:B------:R-:W0:Y:S01]  /*0530*/  @P0 LDC R24, c[0x0][0x3b0] ;  /* 0x0000ec00ff180b82 */ /* 0x000e220000000800 */
[----:B------:R-:W-:-:S06]  /*0540*/  @P0 I2FP.F32.S32 R21, R21 ;  /* 0x0000001500150245 */ /* 0x000fcc0000201400 */
[----:B------:R-:W0:Y:S02]  /*0550*/  @P0 MUFU.LG2 R21, R21 ;  /* 0x0000001500150308 */ /* 0x000e240000000c00 */
[----:B0-----:R-:W-:-:S06]  /*0560*/  @P0 FMUL.FTZ R23, R21, R24 ;  /* 0x0000001815170220 */ /* 0x001fcc0000410000 */
[----:B------:R-:W4:Y:S02]  /*0570*/  @P0 MUFU.EX2 R23, -R23 ;  /* 0x8000001700170308 */ /* 0x000f240000000800 */
[----:B----4-:R-:W-:-:S07]  /*0580*/  @P0 FMUL.FTZ R22, R22, R23 ;  /* 0x0000001716160220 */ /* 0x010fce0000410000 */
.L_x_12114:
[----:B------:R-:W-:Y:S05]  /*0590*/  BSYNC.RECONVERGENT B1 ;  /* 0x0000000000017941 */ /* 0x000fea0003800200 */
.L_x_12112:
[CC--:B-----5:R-:W-:Y:S01]  /*05a0*/  FSETP.GT.FTZ.AND P0, PT, R22.reuse, R3.reuse, PT ;  /* 0x000000031600720b */ /* 0x0e0fe20003f14000 */
[----:B------:R-:W-:Y:S01]  /*05b0*/  BSSY.RECONVERGENT B1, `(.L_x_12115) ;  /* 0x0000013000017945 */ /* 0x000fe20003800200 */
[----:B------:R-:W-:Y:S02]  /*05c0*/  FSETP.NEU.FTZ.AND P1, PT, R22, R3, PT ;  /* 0x000000031600720b */ /* 0x000fe40003f3d000 */
[----:B------:R-:W-:Y:S02]  /*05d0*/  ISETP.EQ.OR P0, PT, R13, -0x1, P0 ;  /* 0xffffffff0d00780c */ /* 0x000fe40000702670 */
        /* <DEDUP_REMOVED lines=12> */
.L_x_12116:
[----:B------:R-:W-:Y:S02]  /*06a0*/  IMAD.MOV.U32 R22, RZ, RZ, R12 ;  /* 0x000000ffff167224 */ /* 0x000fe400078e000c */
[----:B------:R-:W-:Y:S02]  /*06b0*/  IMAD.MOV.U32 R21, RZ, RZ, R2 ;  /* 0x000000ffff157224 */ /* 0x000fe400078e0002 */
[----:B------:R-:W-:Y:S02]  /*06c0*/  IMAD.MOV.U32 R2, RZ, RZ, R3 ;  /* 0x000000ffff027224 */ /* 0x000fe400078e0003 */
[----:B------:R-:W-:-:S07]  /*06d0*/  IMAD.MOV.U32 R12, RZ, RZ, R13 ;  /* 0x000000ffff0c7224 */ /* 0x000fce00078e000d */
.L_x_12117:
[----:B------:R-:W-:Y:S05]  /*06e0*/  BSYNC.RECONVERGENT B1 ;  /* 0x0000000000017941 */ /* 0x000fea0003800200 */
.L_x_12115:
        /* <DEDUP_REMOVED lines=9> */
.L_x_12119:
[----:B------:R-:W-:Y:S01]  /*0780*/  MOV R24, R15 ;  /* 0x0000000f00187202 */ /* 0x000fe20000000f00 */
[----:B------:R-:W-:Y:S02]  /*0790*/  IMAD.MOV.U32 R23, RZ, RZ, R17 ;  /* 0x000000ffff177224 */ /* 0x000fe400078e0011 */
[----:B------:R-:W-:Y:S02]  /*07a0*/  IMAD.MOV.U32 R17, RZ, RZ, R12 ;  /* 0x000000ffff117224 */ /* 0x000fe400078e000c */
[----:B------:R-:W-:-:S07]  /*07b0*/  IMAD.MOV.U32 R15, RZ, RZ, R2 ;  /* 0x000000ffff0f7224 */ /* 0x000fce00078e0002 */
.L_x_12120:
[----:B------:R-:W-:Y:S05]  /*07c0*/  BSYNC.RECONVERGENT B1 ;  /* 0x0000000000017941 */ /* 0x000fea0003800200 */
.L_x_12118:
        /* <DEDUP_REMOVED lines=9> */
.L_x_12122:
[----:B------:R-:W-:Y:S02]  /*0860*/  IMAD.MOV.U32 R25, RZ, RZ, R14 ;  /* 0x000000ffff197224 */ /* 0x000fe400078e000e */
[----:B------:R-:W-:Y:S02]  /*0870*/  IMAD.MOV.U32 R26, RZ, RZ, R16 ;  /* 0x000000ffff1a7224 */ /* 0x000fe400078e0010 */
[----:B------:R-:W-:Y:S02]  /*0880*/  IMAD.MOV.U32 R16, RZ, RZ, R17 ;  /* 0x000000ffff107224 */ /* 0x000fe400078e0011 */
[----:B------:R-:W-:-:S07]  /*0890*/  IMAD.MOV.U32 R14, RZ, RZ, R15 ;  /* 0x000000ffff0e7224 */ /* 0x000fce00078e000f */
.L_x_12123:
[----:B------:R-:W-:Y:S05]  /*08a0*/  BSYNC.RECONVERGENT B1 ;  /* 0x0000000000017941 */ /* 0x000fea0003800200 */
.L_x_12121:
[----:B------:R-:W-:Y:S01]  /*08b0*/  FSETP.NEU.FTZ.AND P2, PT, RZ, UR10, PT ;  /* 0x0000000aff007c0b */ /* 0x000fe2000bf5d000 */
[----:B------:R-:W-:-:S12]  /*08c0*/  VIADD R13, R18, 0x100 ;  /* 0x00000100120d7836 */ /* 0x000fd80000000000 */
[----:B------:R-:W-:Y:S05]  /*08d0*/  @!P2 BRA `(.L_x_12124) ;  /* 0x000000000034a947 */ /* 0x000fea0003800000 */
[----:B------:R-:W2:Y:S04]  /*08e0*/  LDG.E.U8 R3, desc[UR4][R10.64] ;  /* 0x000000040a037981 */ /* 0x000ea8000c1e1100 */
[----:B------:R-:W3:Y:S04]  /*08f0*/  LDG.E R2, desc[UR4][R8.64] ;  /* 0x0000000408027981 */ /* 0x000ee8000c1e1900 */
[----:B0-----:R0:W5:Y:S01]  /*0900*/  LDG.E R4, desc[UR4][R4.64] ;  /* 0x0000000404047981 */ /* 0x001162000c1e1900 */
        /* <DEDUP_REMOVED lines=10> */
.L_x_12124:
[----:B0-----:R0:W5:Y:S02]  /*09b0*/  LDG.E R4, desc[UR4][R4.64] ;  /* 0x0000000404047981 */ /* 0x001164000c1e1900 */
.L_x_12125:
[CC--:B-----5:R-:W-:Y:S01]  /*09c0*/  FSETP.GT.FTZ.AND P1, PT, R4.reuse, R21.reuse, PT ;  /* 0x000000150400720b */ /* 0x0e0fe20003f34000 */
[----:B------:R-:W-:Y:S01]  /*09d0*/  BSSY.RECONVERGENT B1, `(.L_x_12126) ;  /* 0x0000013000017945 */ /* 0x000fe20003800200 */
[----:B------:R-:W-:Y:S02]  /*09e0*/  FSETP.NEU.FTZ.AND P0, PT, R4, R21, PT ;  /* 0x000000150400720b */ /* 0x000fe40003f1d000 */
[----:B------:R-:W-:Y:S02]  /*09f0*/  ISETP.EQ.OR P1, PT, R22, -0x1, P1 ;  /* 0xffffffff1600780c */ /* 0x000fe40000f22670 */
[----:B------:R-:W-:-:S04]  /*0a00*/  ISETP.GE.OR P0, PT, R13, R22, P0 ;  /* 0x000000160d00720c */ /* 0x000fc80000706670 */
        /* <DEDUP_REMOVED lines=11> */
.L_x_12127:
[----:B------:R-:W-:Y:S02]  /*0ac0*/  IMAD.MOV.U32 R3, RZ, RZ, R24 ;  /* 0x000000ffff037224 */ /* 0x000fe400078e0018 */
[----:B------:R-:W-:Y:S02]  /*0ad0*/  IMAD.MOV.U32 R13, RZ, RZ, R23 ;  /* 0x000000ffff0d7224 */ /* 0x000fe400078e0017 */
[----:B------:R-:W-:Y:S02]  /*0ae0*/  IMAD.MOV.U32 R24, RZ, RZ, R21 ;  /* 0x000000ffff187224 */ /* 0x000fe400078e0015 */
[----:B------:R-:W-:-:S07]  /*0af0*/  IMAD.MOV.U32 R23, RZ, RZ, R22 ;  /* 0x000000ffff177224 */ /* 0x000fce00078e0016 */
.L_x_12128:
[----:B------:R-:W-:Y:S05]  /*0b00*/  BSYNC.RECONVERGENT B1 ;  /* 0x0000000000017941 */ /* 0x000fea0003800200 */
.L_x_12126:
        /* <DEDUP_REMOVED lines=9> */
.L_x_12130:
[----:B------:R-:W-:Y:S01]  /*0ba0*/  IMAD.MOV.U32 R2, RZ, RZ, R25 ;  /* 0x000000ffff027224 */ /* 0x000fe200078e0019 */
[----:B------:R-:W-:Y:S01]  /*0bb0*/  MOV R25, R24 ;  /* 0x0000001800197202 */ /* 0x000fe20000000f00 */
[----:B------:R-:W-:Y:S02]  /*0bc0*/  IMAD.MOV.U32 R12, RZ, RZ, R26 ;  /* 0x000000ffff0c7224 */ /* 0x000fe400078e001a */
[----:B------:R-:W-:-:S07]  /*0bd0*/  IMAD.MOV.U32 R26, RZ, RZ, R23 ;  /* 0x000000ffff1a7224 */ /* 0x000fce00078e0017 */
.L_x_12131:
[----:B------:R-:W-:Y:S05]  /*0be0*/  BSYNC.RECONVERGENT B1 ;  /* 0x0000000000017941 */ /* 0x000fea0003800200 */
.L_x_12129:
        /* <DEDUP_REMOVED lines=9> */
.L_x_12133:
[----:B------:R-:W-:Y:S02]  /*0c80*/  IMAD.MOV.U32 R17, RZ, RZ, R16 ;  /* 0x000000ffff117224 */ /* 0x000fe400078e0010 */
[----:B------:R-:W-:Y:S02]  /*0c90*/  IMAD.MOV.U32 R15, RZ, RZ, R14 ;  /* 0x000000ffff0f7224 */ /* 0x000fe400078e000e */
[----:B------:R-:W-:Y:S02]  /*0ca0*/  IMAD.MOV.U32 R16, RZ, RZ, R26 ;  /* 0x000000ffff107224 */ /* 0x000fe400078e001a */
[----:B------:R-:W-:-:S07]  /*0cb0*/  IMAD.MOV.U32 R14, RZ, RZ, R25 ;  /* 0x000000ffff0e7224 */ /* 0x000fce00078e0019 */
.L_x_12134:
[----:B------:R-:W-:Y:S05]  /*0cc0*/  BSYNC.RECONVERGENT B1 ;  /* 0x0000000000017941 */ /* 0x000fea0003800200 */
.L_x_12132:
[C---:B------:R-:W-:Y:S02]  /*0cd0*/  VIADD R4, R0.reuse, 0x100 ;  /* 0x0000010000047836 */ /* 0x040fe40000000000 */
[----:B------:R-:W-:Y:S02]  /*0ce0*/  VIADD R0, R0, 0x200 ;  /* 0x0000020000007836 */ /* 0x000fe40000000000 */
[----:B------:R-:W-:Y:S01]  /*0cf0*/  VIADD R18, R18, 0x200 ;  /* 0x0000020012127836 */ /* 0x000fe20000000000 */
[----:B------:R-:W-:-:S13]  /*0d00*/  ISETP.GE.AND P0, PT, R4, UR11, PT ;  /* 0x0000000b04007c0c */ /* 0x000fda000bf06270 */
[----:B------:R-:W-:Y:S05]  /*0d10*/  @!P0 BRA `(.L_x_12135) ;  /* 0xfffffff400d88947 */ /* 0x000fea000383ffff */
.L_x_12107:
[----:B------:R-:W-:Y:S05]  /*0d20*/  BSYNC.RECONVERGENT B0 ;  /* 0x0000000000007941 */ /* 0x000fea0003800200 */
.L_x_12106:
[----:B0-----:R-:W0:Y:S01]  /*0d30*/  S2R R5, SR_LANEID ;  /* 0x0000000000057919 */ /* 0x001e220000000000 */
[----:B------:R-:W-:Y:S01]  /*0d40*/  BSSY.RECONVERGENT B0, `(.L_x_12136) ;  /* 0x00000cd000007945 */ /* 0x000fe20003800200 */
[----:B------:R1:W2:Y:S04]  /*0d50*/  SHFL.DOWN PT, R10, R16, 0x1, 0x1f ;  /* 0x08201f00100a7f89 */ /* 0x0002a800000e0000 */
[----:B------:R1:W3:Y:S04]  /*0d60*/  SHFL.DOWN PT, R22, R17, 0x1, 0x1f ;  /* 0x08201f0011167f89 */ /* 0x0002e800000e0000 */
[----:B------:R1:W4:Y:S04]  /*0d70*/  SHFL.DOWN PT, R6, R12, 0x1, 0x1f ;  /* 0x08201f000c067f89 */ /* 0x00032800000e0000 */
[----:B------:R1:W1:Y:S04]  /*0d80*/  SHFL.DOWN PT, R4, R13, 0x1, 0x1f ;  /* 0x08201f000d047f89 */ /* 0x00026800000e0000 */
[----:B-----5:R0:W1:Y:S04]  /*0d90*/  SHFL.DOWN PT, R18, R14, 0x1, 0x1f ;  /* 0x08201f000e127f89 */ /* 0x02006800000e0000 */
[----:B------:R0:W1:Y:S04]  /*0da0*/  SHFL.DOWN PT, R24, R15, 0x1, 0x1f ;  /* 0x08201f000f187f89 */ /* 0x00006800000e0000 */
[----:B------:R1:W1:Y:S01]  /*0db0*/  SHFL.DOWN PT, R8, R2, 0x1, 0x1f ;  /* 0x08201f0002087f89 */ /* 0x00026200000e0000 */
[----:B0-----:R-:W-:-:S03]  /*0dc0*/  ISETP.GT.AND P0, PT, R5, 0x1e, PT ;  /* 0x0000001e0500780c */ /* 0x001fc60003f04270 */
[----:B------:R0:W0:Y:S10]  /*0dd0*/  SHFL.DOWN PT, R0, R3, 0x1, 0x1f ;  /* 0x08201f0003007f89 */ /* 0x00003400000e0000 */
[----:B--234-:R-:W-:Y:S05]  /*0de0*/  @P0 BRA `(.L_x_12137) ;  /* 0x0000000c00080947 */ /* 0x01cfea0003800000 */
[CC--:B-1----:R-:W-:Y:S01]  /*0df0*/  FSETP.GEU.FTZ.AND P0, PT, R3.reuse, R18.reuse, PT ;  /* 0x000000120300720b */ /* 0x0c2fe20003f1e000 */
[----:B------:R-:W-:Y:S01]  /*0e00*/  BSSY.RECONVERGENT B1, `(.L_x_12138) ;  /* 0x0000013000017945 */ /* 0x000fe20003800200 */
[----:B------:R-:W-:Y:S02]  /*0e10*/  FSETP.NEU.FTZ.AND P1, PT, R3, R18, PT ;  /* 0x000000120300720b */ /* 0x000fe40003f3d000 */
[----:B------:R-:W-:Y:S02]  /*0e20*/  ISETP.EQ.OR P0, PT, R13, -0x1, !P0 ;  /* 0xffffffff0d00780c */ /* 0x000fe40004702670 */
[----:B------:R-:W-:-:S04]  /*0e30*/  ISETP.GE.OR P1, PT, R10, R13, P1 ;  /* 0x0000000d0a00720c */ /* 0x000fc80000f26670 */
[----:B------:R-:W-:-:S13]  /*0e40*/  PLOP3.LUT P1, PT, P0, P1, PT, 0x8, 0x80 ;  /* 0x000000000080781c */ /* 0x000fda0000722170 */
[----:B0-----:R-:W-:Y:S01]  /*0e50*/  @!P1 IMAD.MOV.U32 R3, RZ, RZ, R18 ;  /* 0x000000ffff039224 */ /* 0x001fe200078e0012 */
        /* <DEDUP_REMOVED lines=9> */
.L_x_12139:
[----:B------:R-:W-:Y:S02]  /*0ef0*/  IMAD.MOV.U32 R10, RZ, RZ, R13 ;  /* 0x000000ffff0a7224 */ /* 0x000fe400078e000d */
[----:B------:R-:W-:Y:S02]  /*0f00*/  IMAD.MOV.U32 R18, RZ, RZ, R3 ;  /* 0x000000ffff127224 */ /* 0x000fe400078e0003 */
[----:B------:R-:W-:Y:S02]  /*0f10*/  IMAD.MOV.U32 R3, RZ, RZ, R2 ;  /* 0x000000ffff037224 */ /* 0x000fe400078e0002 */
[----:B------:R-:W-:-:S07]  /*0f20*/  IMAD.MOV.U32 R13, RZ, RZ, R12 ;  /* 0x000000ffff0d7224 */ /* 0x000fce00078e000c */
.L_x_12140:
[----:B------:R-:W-:Y:S05]  /*0f30*/  BSYNC.RECONVERGENT B1 ;  /* 0x0000000000017941 */ /* 0x000fea0003800200 */
.L_x_12138:
        /* <DEDUP_REMOVED lines=9> */
.L_x_12142:
[----:B------:R-:W-:Y:S01]  /*0fd0*/  IMAD.MOV.U32 R7, RZ, RZ, R10 ;  /* 0x000000ffff077224 */ /* 0x000fe200078e000a */
[----:B------:R-:W-:Y:S01]  /*0fe0*/  MOV R10, R17 ;  /* 0x00000011000a7202 */ /* 0x000fe20000000f00 */
[----:B------:R-:W-:Y:S02]  /*0ff0*/  IMAD.MOV.U32 R9, RZ, RZ, R18 ;  /* 0x000000ffff097224 */ /* 0x000fe400078e0012 */
[----:B------:R-:W-:-:S07]  /*1000*/  IMAD.MOV.U32 R18, RZ, RZ, R15 ;  /* 0x000000ffff127224 */ /* 0x000fce00078e000f */
.L_x_12143:
[----:B------:R-:W-:Y:S05]  /*1010*/  BSYNC.RECONVERGENT B1 ;  /* 0x0000000000017941 */ /* 0x000fea0003800200 */
.L_x_12141:
        /* <DEDUP_REMOVED lines=9> */
.L_x_12145:
[----:B------:R-:W-:Y:S02]  /*10b0*/  IMAD.MOV.U32 R2, RZ, RZ, R7 ;  /* 0x000000ffff027224 */ /* 0x000fe400078e0007 */
[----:B------:R-:W-:Y:S02]  /*10c0*/  IMAD.MOV.U32 R11, RZ, RZ, R9 ;  /* 0x000000ffff0b7224 */ /* 0x000fe400078e0009 */
[----:B------:R-:W-:Y:S02]  /*10d0*/  IMAD.MOV.U32 R7, RZ, RZ, R16 ;  /* 0x000000ffff077224 */ /* 0x000fe400078e0010 */
[----:B------:R-:W-:-:S07]  /*10e0*/  IMAD.MOV.U32 R9, RZ, RZ, R14 ;  /* 0x000000ffff097224 */ /* 0x000fce00078e000e */
.L_x_12146:
[----:B------:R-:W-:Y:S05]  /*10f0*/  BSYNC.RECONVERGENT B1 ;  /* 0x0000000000017941 */ /* 0x000fea0003800200 */
.L_x_12144:
        /* <DEDUP_REMOVED lines=16> */
.L_x_12148:
[----:B------:R-:W-:Y:S01]  /*1200*/  IMAD.MOV.U32 R12, RZ, RZ, R13 ;  /* 0x000000ffff0c7224 */ /* 0x000fe200078e000d */
[----:B------:R-:W-:Y:S01]  /*1210*/  MOV R14, R3 ;  /* 0x00000003000e7202 */ /* 0x000fe20000000f00 */
[----:B------:R-:W-:Y:S02]  /*1220*/  IMAD.MOV.U32 R3, RZ, RZ, R18 ;  /* 0x000000ffff037224 */ /* 0x000fe400078e0012 */
[----:B------:R-:W-:-:S07]  /*1230*/  IMAD.MOV.U32 R13, RZ, RZ, R10 ;  /* 0x000000ffff0d7224 */ /* 0x000fce00078e000a */
.L_x_12149:
[----:B------:R-:W-:Y:S05]  /*1240*/  BSYNC.RECONVERGENT B1 ;  /* 0x0000000000017941 */ /* 0x000fea0003800200 */
.L_x_12147:
        /* <DEDUP_REMOVED lines=9> */
.L_x_12151:
[----:B------:R-:W-:Y:S02]  /*12e0*/  IMAD.MOV.U32 R15, RZ, RZ, R12 ;  /* 0x000000ffff0f7224 */ /* 0x000fe400078e000c */
[----:B------:R-:W-:Y:S02]  /*12f0*/  IMAD.MOV.U32 R10, RZ, RZ, R14 ;  /* 0x000000ffff0a7224 */ /* 0x000fe400078e000e */
[----:B------:R-:W-:Y:S02]  /*1300*/  IMAD.MOV.U32 R12, RZ, RZ, R7 ;  /* 0x000000ffff0c7224 */ /* 0x000fe400078e0007 */
[----:B------:R-:W-:-:S07]  /*1310*/  IMAD.MOV.U32 R14, RZ, RZ, R9 ;  /* 0x000000ffff0e7224 */ /* 0x000fce00078e0009 */
.L_x_12152:
[----:B------:R-:W-:Y:S05]  /*1320*/  BSYNC.RECONVERGENT B1 ;  /* 0x0000000000017941 */ /* 0x000fea0003800200 */
.L_x_12150:
        /* <DEDUP_REMOVED lines=9> */
.L_x_12154:
[----:B------:R-:W-:Y:S01]  /*13c0*/  IMAD.MOV.U32 R7, RZ, RZ, R15 ;  /* 0x000000ffff077224 */ /* 0x000fe200078e000f */
[----:B------:R-:W-:Y:S01]  /*13d0*/  MOV R9, R10 ;  /* 0x0000000a00097202 */ /* 0x000fe20000000f00 */
[----:B------:R-:W-:Y:S02]  /*13e0*/  IMAD.MOV.U32 R15, RZ, RZ, R2 ;  /* 0x000000ffff0f7224 */ /* 0x000fe400078e0002 */
[----:B------:R-:W-:-:S07]  /*13f0*/  IMAD.MOV.U32 R10, RZ, RZ, R11 ;  /* 0x000000ffff0a7224 */ /* 0x000fce00078e000b */
.L_x_12155:
[----:B------:R-:W-:Y:S05]  /*1400*/  BSYNC.RECONVERGENT B1 ;  /* 0x0000000000017941 */ /* 0x000fea0003800200 */
.L_x_12153:
        /* <DEDUP_REMOVED lines=16> */
.L_x_12157:
[----:B------:R-:W-:Y:S02]  /*1510*/  IMAD.MOV.U32 R6, RZ, RZ, R13 ;  /* 0x000000ffff067224 */ /* 0x000fe400078e000d */
[----:B------:R-:W-:Y:S02]  /*1520*/  IMAD.MOV.U32 R8, RZ, RZ, R3 ;  /* 0x000000ffff087224 */ /* 0x000fe400078e0003 */
[----:B------:R-:W-:Y:S02]  /*1530*/  IMAD.MOV.U32 R3, RZ, RZ, R14 ;  /* 0x000000ffff037224 */ /* 0x000fe400078e000e */
[----:B------:R-:W-:-:S07]  /*1540*/  IMAD.MOV.U32 R13, RZ, RZ, R12 ;  /* 0x000000ffff0d7224 */ /* 0x000fce00078e000c */
.L_x_12158:
[----:B------:R-:W-:Y:S05]  /*1550*/  BSYNC.RECONVERGENT B1 ;  /* 0x0000000000017941 */ /* 0x000fea0003800200 */
.L_x_12156:
        /* <DEDUP_REMOVED lines=9> */
.L_x_12160:
[----:B------:R-:W-:Y:S02]  /*15f0*/  IMAD.MOV.U32 R11, RZ, RZ, R6 ;  /* 0x000000ffff0b7224 */ /* 0x000fe400078e0006 */
[----:B------:R-:W-:Y:S02]  /*1600*/  IMAD.MOV.U32 R17, RZ, RZ, R8 ;  /* 0x000000ffff117224 */ /* 0x000fe400078e0008 */
[----:B------:R-:W-:Y:S02]  /*1610*/  IMAD.MOV.U32 R6, RZ, RZ, R15 ;  /* 0x000000ffff067224 */ /* 0x000fe400078e000f */
[----:B------:R-:W-:-:S07]  /*1620*/  IMAD.MOV.U32 R8, RZ, RZ, R10 ;  /* 0x000000ffff087224 */ /* 0x000fce00078e000a */
.L_x_12161:
[----:B------:R-:W-:Y:S05]  /*1630*/  BSYNC.RECONVERGENT B1 ;  /* 0x0000000000017941 */ /* 0x000fea0003800200 */
.L_x_12159:
        /* <DEDUP_REMOVED lines=9> */
.L_x_12163:
[----:B------:R-:W-:Y:S02]  /*16d0*/  IMAD.MOV.U32 R16, RZ, RZ, R11 ;  /* 0x000000ffff107224 */ /* 0x000fe400078e000b */
[----:B------:R-:W-:Y:S02]  /*16e0*/  IMAD.MOV.U32 R14, RZ, RZ, R17 ;  /* 0x000000ffff0e7224 */ /* 0x000fe400078e0011 */
[----:B------:R-:W-:Y:S02]  /*16f0*/  IMAD.MOV.U32 R11, RZ, RZ, R7 ;  /* 0x000000ffff0b7224 */ /* 0x000fe400078e0007 */
[----:B------:R-:W-:-:S07]  /*1700*/  IMAD.MOV.U32 R17, RZ, RZ, R9 ;  /* 0x000000ffff117224 */ /* 0x000fce00078e0009 */
.L_x_12164:
[----:B------:R-:W-:Y:S05]  /*1710*/  BSYNC.RECONVERGENT B1 ;  /* 0x0000000000017941 */ /* 0x000fea0003800200 */
.L_x_12162:
[CC--:B------:R-:W-:Y:S01]  /*1720*/  FSETP.GEU.FTZ.AND P0, PT, R3.reuse, R0.reuse, PT ;  /* 0x000000000300720b */ /* 0x0c0fe20003f1e000 */
[----:B------:R-:W-:Y:S01]  /*1730*/  BSSY.RECONVERGENT B1, `(.L_x_12165) ;  /* 0x0000013000017945 */ /* 0x000fe20003800200 */
[----:B------:R-:W-:Y:S02]  /*1740*/  FSETP.NEU.FTZ.AND P1, PT, R3, R0, PT ;  /* 0x000000000300720b */ /* 0x000fe40003f3d000 */
[----:B------:R-:W-:Y:S02]  /*1750*/  ISETP.EQ.OR P0, PT, R13, -0x1, !P0 ;  /* 0xffffffff0d00780c */ /* 0x000fe40004702670 */
[----:B------:R-:W-:-:S04]  /*1760*/  ISETP.GE.OR P1, PT, R4, R13, P1 ;  /* 0x0000000d0400720c */ /* 0x000fc80000f26670 */
        /* <DEDUP_REMOVED lines=11> */
.L_x_12166:
[----:B------:R-:W-:Y:S02]  /*1820*/  IMAD.MOV.U32 R2, RZ, RZ, R3 ;  /* 0x000000ffff027224 */ /* 0x000fe400078e0003 */
[----:B------:R-:W-:Y:S02]  /*1830*/  IMAD.MOV.U32 R12, RZ, RZ, R13 ;  /* 0x000000ffff0c7224 */ /* 0x000fe400078e000d */
[----:B------:R-:W-:Y:S02]  /*1840*/  IMAD.MOV.U32 R3, RZ, RZ, R8 ;  /* 0x000000ffff037224 */ /* 0x000fe400078e0008 */
[----:B------:R-:W-:-:S07]  /*1850*/  IMAD.MOV.U32 R13, RZ, RZ, R6 ;  /* 0x000000ffff0d7224 */ /* 0x000fce00078e0006 */
.L_x_12167:
[----:B------:R-:W-:Y:S05]  /*1860*/  BSYNC.RECONVERGENT B1 ;  /* 0x0000000000017941 */ /* 0x000fea0003800200 */
.L_x_12165:
        /* <DEDUP_REMOVED lines=9> */
.L_x_12169:
[----:B------:R-:W-:Y:S01]  /*1900*/  IMAD.MOV.U32 R7, RZ, RZ, R12 ;  /* 0x000000ffff077224 */ /* 0x000fe200078e000c */
[----:B------:R-:W-:Y:S01]  /*1910*/  MOV R12, R11 ;  /* 0x0000000b000c7202 */ /* 0x000fe20000000f00 */
[----:B------:R-:W-:Y:S02]  /*1920*/  IMAD.MOV.U32 R9, RZ, RZ, R2 ;  /* 0x000000ffff097224 */ /* 0x000fe400078e0002 */
[----:B------:R-:W-:-:S07]  /*1930*/  IMAD.MOV.U32 R2, RZ, RZ, R17 ;  /* 0x000000ffff027224 */ /* 0x000fce00078e0011 */
.L_x_12170:
[----:B------:R-:W-:Y:S05]  /*1940*/  BSYNC.RECONVERGENT B1 ;  /* 0x0000000000017941 */ /* 0x000fea0003800200 */
.L_x_12168:
        /* <DEDUP_REMOVED lines=8> */
.L_x_12171:
[----:B------:R-:W-:Y:S02]  /*19d0*/  IMAD.MOV.U32 R17, RZ, RZ, R16 ;  /* 0x000000ffff117224 */ /* 0x000fe400078e0010 */
[----:B------:R-:W-:Y:S02]  /*19e0*/  IMAD.MOV.U32 R15, RZ, RZ, R14 ;  /* 0x000000ffff0f7224 */ /* 0x000fe400078e000e */
[----:B------:R-:W-:Y:S02]  /*19f0*/  IMAD.MOV.U32 R16, RZ, RZ, R7 ;  /* 0x000000ffff107224 */ /* 0x000fe400078e0007 */
[----:B------:R-:W-:-:S07]  /*1a00*/  IMAD.MOV.U32 R14, RZ, RZ, R9 ;  /* 0x000000ffff0e7224 */ /* 0x000fce00078e0009 */
.L_x_12137:
[----:B------:R-:W-:Y:S05]  /*1a10*/  BSYNC.RECONVERGENT B0 ;  /* 0x0000000000007941 */ /* 0x000fea0003800200 */
.L_x_12136:
[----:B------:R-:W-:Y:S01]  /*1a20*/  ISETP.GT.AND P0, PT, R5, 0x1d, PT ;  /* 0x0000001d0500780c */ /* 0x000fe20003f04270 */
[----:B------:R2:W3:Y:S01]  /*1a30*/  SHFL.DOWN PT, R10, R16, 0x2, 0x1f ;  /* 0x08401f00100a7f89 */ /* 0x0004e200000e0000 */
[----:B------:R-:W-:Y:S03]  /*1a40*/  BSSY.RECONVERGENT B0, `(.L_x_12172) ;  /* 0x00000cb000007945 */ /* 0x000fe60003800200 */
[----:B------:R2:W4:Y:S04]  /*1a50*/  SHFL.DOWN PT, R22, R17, 0x2, 0x1f ;  /* 0x08401f0011167f89 */ /* 0x00052800000e0000 */
[----:B------:R2:W2:Y:S04]  /*1a60*/  SHFL.DOWN PT, R6, R12, 0x2, 0x1f ;  /* 0x08401f000c067f89 */ /* 0x0004a800000e0000 */
[----:B-1----:R1:W1:Y:S04]  /*1a70*/  SHFL.DOWN PT, R4, R13, 0x2, 0x1f ;  /* 0x08401f000d047f89 */ /* 0x00226800000e0000 */
[----:B------:R0:W1:Y:S04]  /*1a80*/  SHFL.DOWN PT, R18, R14, 0x2, 0x1f ;  /* 0x08401f000e127f89 */ /* 0x00006800000e0000 */
[----:B------:R0:W1:Y:S04]  /*1a90*/  SHFL.DOWN PT, R24, R15, 0x2, 0x1f ;  /* 0x08401f000f187f89 */ /* 0x00006800000e0000 */
[----:B------:R1:W1:Y:S04]  /*1aa0*/  SHFL.DOWN PT, R8, R2, 0x2, 0x1f ;  /* 0x08401f0002087f89 */ /* 0x00026800000e0000 */
[----:B0-----:R0:W0:Y:S01]  /*1ab0*/  SHFL.DOWN PT, R0, R3, 0x2, 0x1f ;  /* 0x08401f0003007f89 */ /* 0x00102200000e0000 */
[----:B---34-:R-:W-:Y:S05]  /*1ac0*/  @P0 BRA `(.L_x_12173) ;  /* 0x0000000c00080947 */ /* 0x018fea0003800000 */
[CC--:B-1----:R-:W-:Y:S01]  /*1ad0*/  FSETP.GEU.FTZ.AND P0, PT, R3.reuse, R18.reuse, PT ;  /* 0x000000120300720b */ /* 0x0c2fe20003f1e000 */
        /* <DEDUP_REMOVED lines=15> */
.L_x_12175:
[----:B------:R-:W-:Y:S01]  /*1bd0*/  IMAD.MOV.U32 R10, RZ, RZ, R13 ;  /* 0x000000ffff0a7224 */ /* 0x000fe200078e000d */
[----:B------:R-:W-:Y:S01]  /*1be0*/  MOV R18, R3 ;  /* 0x0000000300127202 */ /* 0x000fe20000000f00 */
[----:B------:R-:W-:Y:S02]  /*1bf0*/  IMAD.MOV.U32 R3, RZ, RZ, R2 ;  /* 0x000000ffff037224 */ /* 0x000fe400078e0002 */
[----:B------:R-:W-:-:S07]  /*1c00*/  IMAD.MOV.U32 R13, RZ, RZ, R12 ;  /* 0x000000ffff0d7224 */ /* 0x000fce00078e000c */
.L_x_12176:
[----:B------:R-:W-:Y:S05]  /*1c10*/  BSYNC.RECONVERGENT B1 ;  /* 0x0000000000017941 */ /* 0x000fea0003800200 */
.L_x_12174:
        /* <DEDUP_REMOVED lines=9> */
.L_x_12178:
[----:B------:R-:W-:Y:S02]  /*1cb0*/  IMAD.MOV.U32 R7, RZ, RZ, R10 ;  /* 0x000000ffff077224 */ /* 0x000fe400078e000a */
[----:B------:R-:W-:Y:S02]  /*1cc0*/  IMAD.MOV.U32 R9, RZ, RZ, R18 ;  /* 0x000000ffff097224 */ /* 0x000fe400078e0012 */
[----:B------:R-:W-:Y:S02]  /*1cd0*/  IMAD.MOV.U32 R18, RZ, RZ, R15 ;  /* 0x000000ffff127224 */ /* 0x000fe400078e000f */
[----:B------:R-:W-:-:S07]  /*1ce0*/  IMAD.MOV.U32 R10, RZ, RZ, R17 ;  /* 0x000000ffff0a7224 */ /* 0x000fce00078e0011 */
.L_x_12179:
[----:B------:R-:W-:Y:S05]  /*1cf0*/  BSYNC.RECONVERGENT B1 ;  /* 0x0000000000017941 */ /* 0x000fea0003800200 */
.L_x_12177:
        /* <DEDUP_REMOVED lines=9> */
.L_x_12181:
[----:B------:R-:W-:Y:S01]  /*1d90*/  IMAD.MOV.U32 R2, RZ, RZ, R7 ;  /* 0x000000ffff027224 */ /* 0x000fe200078e0007 */
[----:B------:R-:W-:Y:S01]  /*1da0*/  MOV R11, R9 ;  /* 0x00000009000b7202 */ /* 0x000fe20000000f00 */
[----:B------:R-:W-:Y:S02]  /*1db0*/  IMAD.MOV.U32 R7, RZ, RZ, R16 ;  /* 0x000000ffff077224 */ /* 0x000fe400078e0010 */
[----:B------:R-:W-:-:S07]  /*1dc0*/  IMAD.MOV.U32 R9, RZ, RZ, R14 ;  /* 0x000000ffff097224 */ /* 0x000fce00078e000e */
.L_x_12182:
[----:B------:R-:W-:Y:S05]  /*1dd0*/  BSYNC.RECONVERGENT B1 ;  /* 0x0000000000017941 */ /* 0x000fea0003800200 */
.L_x_12180:
        /* <DEDUP_REMOVED lines=12> */
[----:B--2---:R-:W-:Y:S02]  /*1ea0*/  IMAD.MOV.U32 R12, RZ, RZ, R10 ;  /* 0x000000ffff0c7224 */ /* 0x004fe400078e000a */
[----:B------:R-:W-:Y:S01]  /*1eb0*/  IMAD.MOV.U32 R14, RZ, RZ, R18 ;  /* 0x000000ffff0e7224 */ /* 0x000fe200078e0012 */
[----:B------:R-:W-:-:S13]  /*1ec0*/  ISETP.GE.OR P0, PT, R13, R10, P0 ;  /* 0x0000000a0d00720c */ /* 0x000fda0000706670 */
[----:B------:R-:W-:Y:S05]  /*1ed0*/  @P0 BRA `(.L_x_12185) ;  /* 0x0000000000100947 */ /* 0x000fea0003800000 */
.L_x_12184:
[----:B--2---:R-:W-:Y:S02]  /*1ee0*/  IMAD.MOV.U32 R12, RZ, RZ, R13 ;  /* 0x000000ffff0c7224 */ /* 0x004fe400078e000d */
[----:B------:R-:W-:Y:S02]  /*1ef0*/  IMAD.MOV.U32 R14, RZ, RZ, R3 ;  /* 0x000000ffff0e7224 */ /* 0x000fe400078e0003 */
[----:B------:R-:W-:Y:S02]  /*1f00*/  IMAD.MOV.U32 R3, RZ, RZ, R18 ;  /* 0x000000ffff037224 */ /* 0x000fe400078e0012 */
[----:B------:R-:W-:-:S07]  /*1f10*/  IMAD.MOV.U32 R13, RZ, RZ, R10 ;  /* 0x000000ffff0d7224 */ /* 0x000fce00078e000a */
.L_x_12185:
[----:B------:R-:W-:Y:S05]  /*1f20*/  BSYNC.RECONVERGENT B1 ;  /* 0x0000000000017941 */ /* 0x000fea0003800200 */
.L_x_12183:
        /* <DEDUP_REMOVED lines=9> */
.L_x_12187:
[----:B------:R-:W-:Y:S02]  /*1fc0*/  IMAD.MOV.U32 R15, RZ, RZ, R12 ;  /* 0x000000ffff0f7224 */ /* 0x000fe400078e000c */
[----:B------:R-:W-:Y:S02]  /*1fd0*/  IMAD.MOV.U32 R10, RZ, RZ, R14 ;  /* 0x000000ffff0a7224 */ /* 0x000fe400078e000e */
[----:B------:R-:W-:Y:S02]  /*1fe0*/  IMAD.MOV.U32 R12, RZ, RZ, R7 ;  /* 0x000000ffff0c7224 */ /* 0x000fe400078e0007 */
[----:B------:R-:W-:-:S07]  /*1ff0*/  IMAD.MOV.U32 R14, RZ, RZ, R9 ;  /* 0x000000ffff0e7224 */ /* 0x000fce00078e0009 */
.L_x_12188:
[----:B------:R-:W-:Y:S05]  /*2000*/  BSYNC.RECONVERGENT B1 ;  /* 0x0000000000017941 */ /* 0x000fea0003800200 */
.L_x_12186:
        /* <DEDUP_REMOVED lines=9> */
.L_x_12190:
[----:B------:R-:W-:Y:S02]  /*20a0*/  IMAD.MOV.U32 R7, RZ, RZ, R15 ;  /* 0x000000ffff077224 */ /* 0x000fe400078e000f */
[----:B------:R-:W-:Y:S02]  /*20b0*/  IMAD.MOV.U32 R9, RZ, RZ, R10 ;  /* 0x000000ffff097224 */ /* 0x000fe400078e000a */
[----:B------:R-:W-:Y:S02]  /*20c0*/  IMAD.MOV.U32 R15, RZ, RZ, R2 ;  /* 0x000000ffff0f7224 */ /* 0x000fe400078e0002 */
[----:B------:R-:W-:-:S07]  /*20d0*/  IMAD.MOV.U32 R10, RZ, RZ, R11 ;  /* 0x000000ffff0a7224 */ /* 0x000fce00078e000b */
.L_x_12191:
[----:B------:R-:W-:Y:S05]  /*20e0*/  BSYNC.RECONVERGENT B1 ;  /* 0x0000000000017941 */ /* 0x000fea0003800200 */
.L_x_12189:
        /* <DEDUP_REMOVED lines=16> */
.L_x_12193:
[----:B------:R-:W-:Y:S02]  /*21f0*/  IMAD.MOV.U32 R6, RZ, RZ, R13 ;  /* 0x000000ffff067224 */ /* 0x000fe400078e000d */
[----:B------:R-:W-:Y:S02]  /*2200*/  IMAD.MOV.U32 R8, RZ, RZ, R3 ;  /* 0x000000ffff087224 */ /* 0x000fe400078e0003 */
[----:B------:R-:W-:Y:S02]  /*2210*/  IMAD.MOV.U32 R3, RZ, RZ, R14 ;  /* 0x000000ffff037224 */ /* 0x000fe400078e000e */
[----:B------:R-:W-:-:S07]  /*2220*/  IMAD.MOV.U32 R13, RZ, RZ, R12 ;  /* 0x000000ffff0d7224 */ /* 0x000fce00078e000c */
.L_x_12194:
[----:B------:R-:W-:Y:S05]  /*2230*/  BSYNC.RECONVERGENT B1 ;  /* 0x0000000000017941 */ /* 0x000fea0003800200 */
.L_x_12192:
        /* <DEDUP_REMOVED lines=9> */
.L_x_12196:
[----:B------:R-:W-:Y:S02]  /*22d0*/  IMAD.MOV.U32 R11, RZ, RZ, R6 ;  /* 0x000000ffff0b7224 */ /* 0x000fe400078e0006 */
[----:B------:R-:W-:Y:S01]  /*22e0*/  IMAD.MOV.U32 R17, RZ, RZ, R8 ;  /* 0x000000ffff117224 */ /* 0x000fe200078e0008 */
[----:B------:R-:W-:Y:S01]  /*22f0*/  MOV R8, R10 ;  /* 0x0000000a00087202 */ /* 0x000fe20000000f00 */
[----:B------:R-:W-:-:S07]  /*2300*/  IMAD.MOV.U32 R6, RZ, RZ, R15 ;  /* 0x000000ffff067224 */ /* 0x000fce00078e000f */
.L_x_12197:
[----:B------:R-:W-:Y:S05]  /*2310*/  BSYNC.RECONVERGENT B1 ;  /* 0x0000000000017941 */ /* 0x000fea0003800200 */
.L_x_12195:
        /* <DEDUP_REMOVED lines=9> */
.L_x_12199:
[----:B------:R-:W-:Y:S02]  /*23b0*/  IMAD.MOV.U32 R16, RZ, RZ, R11 ;  /* 0x000000ffff107224 */ /* 0x000fe400078e000b */
[----:B------:R-:W-:Y:S02]  /*23c0*/  IMAD.MOV.U32 R14, RZ, RZ, R17 ;  /* 0x000000ffff0e7224 */ /* 0x000fe400078e0011 */
[----:B------:R-:W-:Y:S02]  /*23d0*/  IMAD.MOV.U32 R11, RZ, RZ, R7 ;  /* 0x000000ffff0b7224 */ /* 0x000fe400078e0007 */
[----:B------:R-:W-:-:S07]  /*23e0*/  IMAD.MOV.U32 R17, RZ, RZ, R9 ;  /* 0x000000ffff117224 */ /* 0x000fce00078e0009 */
.L_x_12200:
[----:B------:R-:W-:Y:S05]  /*23f0*/  BSYNC.RECONVERGENT B1 ;  /* 0x0000000000017941 */ /* 0x000fea0003800200 */
.L_x_12198:
        /* <DEDUP_REMOVED lines=16> */
.L_x_12202:
[----:B------:R-:W-:Y:S01]  /*2500*/  IMAD.MOV.U32 R2, RZ, RZ, R3 ;  /* 0x000000ffff027224 */ /* 0x000fe200078e0003 */
[----:B------:R-:W-:Y:S01]  /*2510*/  MOV R12, R13 ;  /* 0x0000000d000c7202 */ /* 0x000fe20000000f00 */
[----:B------:R-:W-:Y:S02]  /*2520*/  IMAD.MOV.U32 R3, RZ, RZ, R8 ;  /* 0x000000ffff037224 */ /* 0x000fe400078e0008 */
[----:B------:R-:W-:-:S07]  /*2530*/  IMAD.MOV.U32 R13, RZ, RZ, R6 ;  /* 0x000000ffff0d7224 */ /* 0x000fce00078e0006 */
.L_x_12203:
[----:B------:R-:W-:Y:S05]  /*2540*/  BSYNC.RECONVERGENT B1 ;  /* 0x0000000000017941 */ /* 0x000fea0003800200 */
.L_x_12201:
        /* <DEDUP_REMOVED lines=9> */
.L_x_12205:
[----:B------:R-:W-:Y:S02]  /*25e0*/  IMAD.MOV.U32 R7, RZ, RZ, R12 ;  /* 0x000000ffff077224 */ /* 0x000fe400078e000c */
[----:B------:R-:W-:Y:S02]  /*25f0*/  IMAD.MOV.U32 R9, RZ, RZ, R2 ;  /* 0x000000ffff097224 */ /* 0x000fe400078e0002 */
[----:B------:R-:W-:Y:S02]  /*2600*/  IMAD.MOV.U32 R2, RZ, RZ, R17 ;  /* 0x000000ffff027224 */ /* 0x000fe400078e0011 */
[----:B------:R-:W-:-:S07]  /*2610*/  IMAD.MOV.U32 R12, RZ, RZ, R11 ;  /* 0x000000ffff0c7224 */ /* 0x000fce00078e000b */
.L_x_12206:
[----:B------:R-:W-:Y:S05]  /*2620*/  BSYNC.RECONVERGENT B1 ;  /* 0x0000000000017941 */ /* 0x000fea0003800200 */
.L_x_12204:
        /* <DEDUP_REMOVED lines=8> */
.L_x_12207:
[----:B------:R-:W-:Y:S01]  /*26b0*/  IMAD.MOV.U32 R17, RZ, RZ, R16 ;  /* 0x000000ffff117224 */ /* 0x000fe200078e0010 */
[----:B------:R-:W-:Y:S01]  /*26c0*/  MOV R15, R14 ;  /* 0x0000000e000f7202 */ /* 0x000fe20000000f00 */
[----:B------:R-:W-:Y:S02]  /*26d0*/  IMAD.MOV.U32 R16, RZ, RZ, R7 ;  /* 0x000000ffff107224 */ /* 0x000fe400078e0007 */
[----:B------:R-:W-:-:S07]  /*26e0*/  IMAD.MOV.U32 R14, RZ, RZ, R9 ;  /* 0x000000ffff0e7224 */ /* 0x000fce00078e0009 */
.L_x_12173:
[----:B------:R-:W-:Y:S05]  /*26f0*/  BSYNC.RECONVERGENT B0 ;  /* 0x0000000000007941 */ /* 0x000fea0003800200 */
.L_x_12172:
[----:B------:R-:W-:Y:S01]  /*2700*/  ISETP.GT.AND P0, PT, R5, 0x1b, PT ;  /* 0x0000001b0500780c */ /* 0x000fe20003f04270 */
[----:B------:R3:W4:Y:S01]  /*2710*/  SHFL.DOWN PT, R10, R16, 0x4, 0x1f ;  /* 0x08801f00100a7f89 */ /* 0x00072200000e0000 */
[----:B------:R-:W-:Y:S03]  /*2720*/  BSSY.RECONVERGENT B0, `(.L_x_12208) ;  /* 0x00000cb000007945 */ /* 0x000fe60003800200 */
[----:B------:R3:W0:Y:S04]  /*2730*/  SHFL.DOWN PT, R22, R17, 0x4, 0x1f ;  /* 0x08801f0011167f89 */ /* 0x00062800000e0000 */
[----:B--2---:R3:W2:Y:S04]  /*2740*/  SHFL.DOWN PT, R6, R12, 0x4, 0x1f ;  /* 0x08801f000c067f89 */ /* 0x0046a800000e0000 */
[----:B-1----:R3:W1:Y:S04]  /*2750*/  SHFL.DOWN PT, R4, R13, 0x4, 0x1f ;  /* 0x08801f000d047f89 */ /* 0x00266800000e0000 */
[----:B------:R3:W1:Y:S04]  /*2760*/  SHFL.DOWN PT, R18, R14, 0x4, 0x1f ;  /* 0x08801f000e127f89 */ /* 0x00066800000e0000 */
[----:B------:R3:W1:Y:S04]  /*2770*/  SHFL.DOWN PT, R24, R15, 0x4, 0x1f ;  /* 0x08801f000f187f89 */ /* 0x00066800000e0000 */
[----:B------:R3:W1:Y:S04]  /*2780*/  SHFL.DOWN PT, R8, R2, 0x4, 0x1f ;  /* 0x08801f0002087f89 */ /* 0x00066800000e0000 */
[----:B0-----:R3:W0:Y:S01]  /*2790*/  SHFL.DOWN PT, R0, R3, 0x4, 0x1f ;  /* 0x08801f0003007f89 */ /* 0x00162200000e0000 */
[----:B----4-:R-:W-:Y:S05]  /*27a0*/  @P0 BRA `(.L_x_12209) ;  /* 0x0000000c00080947 */ /* 0x010fea0003800000 */
[CC--:B-1----:R-:W-:Y:S01]  /*27b0*/  FSETP.GEU.FTZ.AND P0, PT, R3.reuse, R18.reuse, PT ;  /* 0x000000120300720b */ /* 0x0c2fe20003f1e000 */
        /* <DEDUP_REMOVED lines=15> */
.L_x_12211:
[----:B------:R-:W-:Y:S02]  /*28b0*/  IMAD.MOV.U32 R10, RZ, RZ, R13 ;  /* 0x000000ffff0a7224 */ /* 0x000fe400078e000d */
[----:B------:R-:W-:Y:S02]  /*28c0*/  IMAD.MOV.U32 R18, RZ, RZ, R3 ;  /* 0x000000ffff127224 */ /* 0x000fe400078e0003 */
[----:B------:R-:W-:Y:S02]  /*28d0*/  IMAD.MOV.U32 R3, RZ, RZ, R2 ;  /* 0x000000ffff037224 */ /* 0x000fe400078e0002 */
[----:B------:R-:W-:-:S07]  /*28e0*/  IMAD.MOV.U32 R13, RZ, RZ, R12 ;  /* 0x000000ffff0d7224 */ /* 0x000fce00078e000c */
.L_x_12212:
[----:B------:R-:W-:Y:S05]  /*28f0*/  BSYNC.RECONVERGENT B1 ;  /* 0x0000000000017941 */ /* 0x000fea0003800200 */
.L_x_12210:
        /* <DEDUP_REMOVED lines=9> */
.L_x_12214:
[----:B------:R-:W-:Y:S02]  /*2990*/  IMAD.MOV.U32 R7, RZ, RZ, R10 ;  /* 0x000000ffff077224 */ /* 0x000fe400078e000a */
[----:B------:R-:W-:Y:S02]  /*29a0*/  IMAD.MOV.U32 R9, RZ, RZ, R18 ;  /* 0x000000ffff097224 */ /* 0x000fe400078e0012 */
[----:B------:R-:W-:Y:S02]  /*29b0*/  IMAD.MOV.U32 R18, RZ, RZ, R15 ;  /* 0x000000ffff127224 */ /* 0x000fe400078e000f */
[----:B------:R-:W-:-:S07]  /*29c0*/  IMAD.MOV.U32 R10, RZ, RZ, R17 ;  /* 0x000000ffff0a7224 */ /* 0x000fce00078e0011 */
.L_x_12215:
[----:B------:R-:W-:Y:S05]  /*29d0*/  BSYNC.RECONVERGENT B1 ;  /* 0x0000000000017941 */ /* 0x000fea0003800200 */
.L_x_12213:
        /* <DEDUP_REMOVED lines=9> */
.L_x_12217:
[----:B------:R-:W-:Y:S02]  /*2a70*/  IMAD.MOV.U32 R2, RZ, RZ, R7 ;  /* 0x000000ffff027224 */ /* 0x000fe400078e0007 */
[----:B------:R-:W-:Y:S02]  /*2a80*/  IMAD.MOV.U32 R11, RZ, RZ, R9 ;  /* 0x000000ffff0b7224 */ /* 0x000fe400078e0009 */
[----:B------:R-:W-:Y:S02]  /*2a90*/  IMAD.MOV.U32 R7, RZ, RZ, R16 ;  /* 0x000000ffff077224 */ /* 0x000fe400078e0010 */
[----:B------:R-:W-:-:S07]  /*2aa0*/  IMAD.MOV.U32 R9, RZ, RZ, R14 ;  /* 0x000000ffff097224 */ /* 0x000fce00078e000e */
.L_x_12218:
[----:B------:R-:W-:Y:S05]  /*2ab0*/  BSYNC.RECONVERGENT B1 ;  /* 0x0000000000017941 */ /* 0x000fea0003800200 */
.L_x_12216:
        /* <DEDUP_REMOVED lines=16> */
.L_x_12220:
[----:B------:R-:W-:Y:S02]  /*2bc0*/  IMAD.MOV.U32 R12, RZ, RZ, R13 ;  /* 0x000000ffff0c7224 */ /* 0x000fe400078e000d */
[----:B------:R-:W-:Y:S02]  /*2bd0*/  IMAD.MOV.U32 R14, RZ, RZ, R3 ;  /* 0x000000ffff0e7224 */ /* 0x000fe400078e0003 */
[----:B------:R-:W-:Y:S02]  /*2be0*/  IMAD.MOV.U32 R3, RZ, RZ, R18 ;  /* 0x000000ffff037224 */ /* 0x000fe400078e0012 */
[----:B------:R-:W-:-:S07]  /*2bf0*/  IMAD.MOV.U32 R13, RZ, RZ, R10 ;  /* 0x000000ffff0d7224 */ /* 0x000fce00078e000a */
.L_x_12221:
[----:B------:R-:W-:Y:S05]  /*2c00*/  BSYNC.RECONVERGENT B1 ;  /* 0x0000000000017941 */ /* 0x000fea0003800200 */
.L_x_12219:
        /* <DEDUP_REMOVED lines=9> */
.L_x_12223:
[----:B------:R-:W-:Y:S02]  /*2ca0*/  IMAD.MOV.U32 R15, RZ, RZ, R12 ;  /* 0x000000ffff0f7224 */ /* 0x000fe400078e000c */
[----:B------:R-:W-:Y:S01]  /*2cb0*/  IMAD.MOV.U32 R10, RZ, RZ, R14 ;  /* 0x000000ffff0a7224 */ /* 0x000fe200078e000e */
[----:B------:R-:W-:Y:S01]  /*2cc0*/  MOV R14, R9 ;  /* 0x00000009000e7202 */ /* 0x000fe20000000f00 */
[----:B------:R-:W-:-:S07]  /*2cd0*/  IMAD.MOV.U32 R12, RZ, RZ, R7 ;  /* 0x000000ffff0c7224 */ /* 0x000fce00078e0007 */
.L_x_12224:
[----:B------:R-:W-:Y:S05]  /*2ce0*/  BSYNC.RECONVERGENT B1 ;  /* 0x0000000000017941 */ /* 0x000fea0003800200 */
.L_x_12222:
        /* <DEDUP_REMOVED lines=9> */
.L_x_12226:
[----:B------:R-:W-:Y:S02]  /*2d80*/  IMAD.MOV.U32 R7, RZ, RZ, R15 ;  /* 0x000000ffff077224 */ /* 0x000fe400078e000f */
[----:B------:R-:W-:Y:S02]  /*2d90*/  IMAD.MOV.U32 R9, RZ, RZ, R10 ;  /* 0x000000ffff097224 */ /* 0x000fe400078e000a */
[----:B------:R-:W-:Y:S02]  /*2da0*/  IMAD.MOV.U32 R15, RZ, RZ, R2 ;  /* 0x000000ffff0f7224 */ /* 0x000fe400078e0002 */
[----:B------:R-:W-:-:S07]  /*2db0*/  IMAD.MOV.U32 R10, RZ, RZ, R11 ;  /* 0x000000ffff0a7224 */ /* 0x000fce00078e000b */
.L_x_12227:
[----:B------:R-:W-:Y:S05]  /*2dc0*/  BSYNC.RECONVERGENT B1 ;  /* 0x0000000000017941 */ /* 0x000fea0003800200 */
.L_x_12225:
[CC--:B------:R-:W-:Y:S01]  /*2dd0*/  FSETP.GEU.FTZ.AND P0, PT, R3.reuse, R8.reuse, PT ;  /* 0x000000080300720b */ /* 0x0c0fe20003f1e000 */
[----:B------:R-:W-:Y:S01]  /*2de0*/  BSSY.RECONVERGENT B1, `(.L_x_12228) ;  /* 0x0000013000017945 */ /* 0x000fe20003800200 */
[----:B------:R-:W-:Y:S02]  /*2df0*/  FSETP.NEU.FTZ.AND P1, PT, R3, R8, PT ;  /* 0x000000080300720b */ /* 0x000fe40003f3d000 */
[----:B------:R-:W-:Y:S02]  /*2e00*/  ISETP.EQ.OR P0, PT, R13, -0x1, !P0 ;  /* 0xffffffff0d00780c */ /* 0x000fe40004702670 */
[----:B--2---:R-:W-:-:S04]  /*2e10*/  ISETP.GE.OR P1, PT, R6, R13, P1 ;  /* 0x0000000d0600720c */ /* 0x004fc80000f26670 */
        /* <DEDUP_REMOVED lines=11> */
.L_x_12229:
[----:B------:R-:W-:Y:S01]  /*2ed0*/  IMAD.MOV.U32 R6, RZ, RZ, R13 ;  /* 0x000000ffff067224 */ /* 0x000fe200078e000d */
[----:B------:R-:W-:Y:S01]  /*2ee0*/  MOV R8, R3 ;  /* 0x0000000300087202 */ /* 0x000fe20000000f00 */
[----:B------:R-:W-:Y:S02]  /*2ef0*/  IMAD.MOV.U32 R3, RZ, RZ, R14 ;  /* 0x000000ffff037224 */ /* 0x000fe400078e000e */
[----:B------:R-:W-:-:S07]  /*2f00*/  IMAD.MOV.U32 R13, RZ, RZ, R12 ;  /* 0x000000ffff0d7224 */ /* 0x000fce00078e000c */
.L_x_12230:
[----:B------:R-:W-:Y:S05]  /*2f10*/  BSYNC.RECONVERGENT B1 ;  /* 0x0000000000017941 */ /* 0x000fea0003800200 */
.L_x_12228:
        /* <DEDUP_REMOVED lines=9> */
.L_x_12232:
[----:B------:R-:W-:Y:S02]  /*2fb0*/  IMAD.MOV.U32 R11, RZ, RZ, R6 ;  /* 0x000000ffff0b7224 */ /* 0x000fe400078e0006 */
[----:B------:R-:W-:Y:S02]  /*2fc0*/  IMAD.MOV.U32 R17, RZ, RZ, R8 ;  /* 0x000000ffff117224 */ /* 0x000fe400078e0008 */
[----:B------:R-:W-:Y:S02]  /*2fd0*/  IMAD.MOV.U32 R6, RZ, RZ, R15 ;  /* 0x000000ffff067224 */ /* 0x000fe400078e000f */
[----:B------:R-:W-:-:S07]  /*2fe0*/  IMAD.MOV.U32 R8, RZ, RZ, R10 ;  /* 0x000000ffff087224 */ /* 0x000fce00078e000a */
.L_x_12233:
[----:B------:R-:W-:Y:S05]  /*2ff0*/  BSYNC.RECONVERGENT B1 ;  /* 0x0000000000017941 */ /* 0x000fea0003800200 */
.L_x_12231:
        /* <DEDUP_REMOVED lines=9> */
.L_x_12235:
[----:B------:R-:W-:Y:S01]  /*3090*/  IMAD.MOV.U32 R16, RZ, RZ, R11 ;  /* 0x000000ffff107224 */ /* 0x000fe200078e000b */
[----:B------:R-:W-:Y:S01]  /*30a0*/  MOV R14, R17 ;  /* 0x00000011000e7202 */ /* 0x000fe20000000f00 */
[----:B------:R-:W-:Y:S02]  /*30b0*/  IMAD.MOV.U32 R11, RZ, RZ, R7 ;  /* 0x000000ffff0b7224 */ /* 0x000fe400078e0007 */
[----:B------:R-:W-:-:S07]  /*30c0*/  IMAD.MOV.U32 R17, RZ, RZ, R9 ;  /* 0x000000ffff117224 */ /* 0x000fce00078e0009 */
.L_x_12236:
[----:B------:R-:W-:Y:S05]  /*30d0*/  BSYNC.RECONVERGENT B1 ;  /* 0x0000000000017941 */ /* 0x000fea0003800200 */
.L_x_12234:
        /* <DEDUP_REMOVED lines=16> */
.L_x_12238:
[----:B------:R-:W-:Y:S02]  /*31e0*/  IMAD.MOV.U32 R2, RZ, RZ, R3 ;  /* 0x000000ffff027224 */ /* 0x000fe400078e0003 */
[----:B------:R-:W-:Y:S02]  /*31f0*/  IMAD.MOV.U32 R12, RZ, RZ, R13 ;  /* 0x000000ffff0c7224 */ /* 0x000fe400078e000d */
[----:B------:R-:W-:Y:S02]  /*3200*/  IMAD.MOV.U32 R3, RZ, RZ, R8 ;  /* 0x000000ffff037224 */ /* 0x000fe400078e0008 */
[----:B------:R-:W-:-:S07]  /*3210*/  IMAD.MOV.U32 R13, RZ, RZ, R6 ;  /* 0x000000ffff0d7224 */ /* 0x000fce00078e0006 */
.L_x_12239:
[----:B------:R-:W-:Y:S05]  /*3220*/  BSYNC.RECONVERGENT B1 ;  /* 0x0000000000017941 */ /* 0x000fea0003800200 */
.L_x_12237:
        /* <DEDUP_REMOVED lines=9> */
.L_x_12241:
[----:B------:R-:W-:Y:S02]  /*32c0*/  IMAD.MOV.U32 R7, RZ, RZ, R12 ;  /* 0x000000ffff077224 */ /* 0x000fe400078e000c */
[----:B------:R-:W-:Y:S02]  /*32d0*/  IMAD.MOV.U32 R9, RZ, RZ, R2 ;  /* 0x000000ffff097224 */ /* 0x000fe400078e0002 */
[----:B------:R-:W-:Y:S02]  /*32e0*/  IMAD.MOV.U32 R2, RZ, RZ, R17 ;  /* 0x000000ffff027224 */ /* 0x000fe400078e0011 */
[----:B------:R-:W-:-:S07]  /*32f0*/  IMAD.MOV.U32 R12, RZ, RZ, R11 ;  /* 0x000000ffff0c7224 */ /* 0x000fce00078e000b */
.L_x_12242:
[----:B------:R-:W-:Y:S05]  /*3300*/  BSYNC.RECONVERGENT B1 ;  /* 0x0000000000017941 */ /* 0x000fea0003800200 */
.L_x_12240:
        /* <DEDUP_REMOVED lines=8> */
.L_x_12243:
[----:B------:R-:W-:Y:S02]  /*3390*/  IMAD.MOV.U32 R17, RZ, RZ, R16 ;  /* 0x000000ffff117224 */ /* 0x000fe400078e0010 */
[----:B------:R-:W-:Y:S02]  /*33a0*/  IMAD.MOV.U32 R15, RZ, RZ, R14 ;  /* 0x000000ffff0f7224 */ /* 0x000fe400078e000e */
[----:B------:R-:W-:Y:S02]  /*33b0*/  IMAD.MOV.U32 R16, RZ, RZ, R7 ;  /* 0x000000ffff107224 */ /* 0x000fe400078e0007 */
[----:B------:R-:W-:-:S07]  /*33c0*/  IMAD.MOV.U32 R14, RZ, RZ, R9 ;  /* 0x000000ffff0e7224 */ /* 0x000fce00078e0009 */
.L_x_12209:
[----:B------:R-:W-:Y:S05]  /*33d0*/  BSYNC.RECONVERGENT B0 ;  /* 0x0000000000007941 */ /* 0x000fea0003800200 */
.L_x_12208:
[----:B------:R-:W-:Y:S01]  /*33e0*/  ISETP.GT.AND P0, PT, R5, 0x17, PT ;  /* 0x000000170500780c */ /* 0x000fe20003f04270 */
[----:B------:R4:W0:Y:S01]  /*33f0*/  SHFL.DOWN PT, R10, R16, 0x8, 0x1f ;  /* 0x09001f00100a7f89 */ /* 0x00082200000e0000 */
        /* <DEDUP_REMOVED lines=8> */
[----:B------:R-:W-:Y:S05]  /*3480*/  @P0 BRA `(.L_x_12245) ;  /* 0x0000000c00080947 */ /* 0x000fea0003800000 */
[CC--:B-1----:R-:W-:Y:S01]  /*3490*/  FSETP.GEU.FTZ.AND P0, PT, R3.reuse, R18.reuse, PT ;  /* 0x000000120300720b */ /* 0x0c2fe20003f1e000 */
[----:B------:R-:W-:Y:S01]  /*34a0*/  BSSY.RECONVERGENT B1, `(.L_x_12246) ;  /* 0x0000013000017945 */ /* 0x000fe20003800200 */
[----:B------:R-:W-:Y:S02]  /*34b0*/  FSETP.NEU.FTZ.AND P1, PT, R3, R18, PT ;  /* 0x000000120300720b */ /* 0x000fe40003f3d000 */
[----:B------:R-:W-:Y:S02]  /*34c0*/  ISETP.EQ.OR P0, PT, R13, -0x1, !P0 ;  /* 0xffffffff0d00780c */ /* 0x000fe40004702670 */
[----:B------:R-:W-:-:S04]  /*34d0*/  ISETP.GE.OR P1, PT, R10, R13, P1 ;  /* 0x0000000d0a00720c */ /* 0x000fc80000f26670 */
[----:B------:R-:W-:-:S13]  /*34e0*/  PLOP3.LUT P0, PT, P0, P1, PT, 0x8, 0x80 ;  /* 0x000000000080781c */ /* 0x000fda0000702170 */
[----:B---34-:R-:W-:Y:S01]  /*34f0*/  @!P0 IMAD.MOV.U32 R3, RZ, RZ, R18 ;  /* 0x000000ffff038224 */ /* 0x018fe200078e0012 */
        /* <DEDUP_REMOVED lines=9> */
.L_x_12247:
[----:B------:R-:W-:Y:S02]  /*3590*/  IMAD.MOV.U32 R10, RZ, RZ, R13 ;  /* 0x000000ffff0a7224 */ /* 0x000fe400078e000d */
[----:B------:R-:W-:Y:S02]  /*35a0*/  IMAD.MOV.U32 R18, RZ, RZ, R3 ;  /* 0x000000ffff127224 */ /* 0x000fe400078e0003 */
[----:B------:R-:W-:Y:S02]  /*35b0*/  IMAD.MOV.U32 R3, RZ, RZ, R2 ;  /* 0x000000ffff037224 */ /* 0x000fe400078e0002 */
[----:B------:R-:W-:-:S07]  /*35c0*/  IMAD.MOV.U32 R13, RZ, RZ, R12 ;  /* 0x000000ffff0d7224 */ /* 0x000fce00078e000c */
.L_x_12248:
[----:B------:R-:W-:Y:S05]  /*35d0*/  BSYNC.RECONVERGENT B1 ;  /* 0x0000000000017941 */ /* 0x000fea0003800200 */
.L_x_12246:
        /* <DEDUP_REMOVED lines=9> */
.L_x_12250:
[----:B------:R-:W-:Y:S01]  /*3670*/  IMAD.MOV.U32 R7, RZ, RZ, R10 ;  /* 0x000000ffff077224 */ /* 0x000fe200078e000a */
[----:B------:R-:W-:Y:S01]  /*3680*/  MOV R10, R17 ;  /* 0x00000011000a7202 */ /* 0x000fe20000000f00 */
[----:B------:R-:W-:Y:S02]  /*3690*/  IMAD.MOV.U32 R9, RZ, RZ, R18 ;  /* 0x000000ffff097224 */ /* 0x000fe400078e0012 */
[----:B------:R-:W-:-:S07]  /*36a0*/  IMAD.MOV.U32 R18, RZ, RZ, R15 ;  /* 0x000000ffff127224 */ /* 0x000fce00078e000f */
.L_x_12251:
[----:B------:R-:W-:Y:S05]  /*36b0*/  BSYNC.RECONVERGENT B1 ;  /* 0x0000000000017941 */ /* 0x000fea0003800200 */
.L_x_12249:
        /* <DEDUP_REMOVED lines=9> */
.L_x_12253:
[----:B------:R-:W-:Y:S02]  /*3750*/  IMAD.MOV.U32 R2, RZ, RZ, R7 ;  /* 0x000000ffff027224 */ /* 0x000fe400078e0007 */
[----:B------:R-:W-:Y:S02]  /*3760*/  IMAD.MOV.U32 R11, RZ, RZ, R9 ;  /* 0x000000ffff0b7224 */ /* 0x000fe400078e0009 */
[----:B------:R-:W-:Y:S02]  /*3770*/  IMAD.MOV.U32 R7, RZ, RZ, R16 ;  /* 0x000000ffff077224 */ /* 0x000fe400078e0010 */
[----:B------:R-:W-:-:S07]  /*3780*/  IMAD.MOV.U32 R9, RZ, RZ, R14 ;  /* 0x000000ffff097224 */ /* 0x000fce00078e000e */
.L_x_12254:
[----:B------:R-:W-:Y:S05]  /*3790*/  BSYNC.RECONVERGENT B1 ;  /* 0x0000000000017941 */ /* 0x000fea0003800200 */
.L_x_12252:
        /* <DEDUP_REMOVED lines=16> */
.L_x_12256:
[----:B------:R-:W-:Y:S01]  /*38a0*/  IMAD.MOV.U32 R12, RZ, RZ, R13 ;  /* 0x000000ffff0c7224 */ /* 0x000fe200078e000d */
[----:B------:R-:W-:Y:S01]  /*38b0*/  MOV R14, R3 ;  /* 0x00000003000e7202 */ /* 0x000fe20000000f00 */
[----:B------:R-:W-:Y:S02]  /*38c0*/  IMAD.MOV.U32 R3, RZ, RZ, R18 ;  /* 0x000000ffff037224 */ /* 0x000fe400078e0012 */
[----:B------:R-:W-:-:S07]  /*38d0*/  IMAD.MOV.U32 R13, RZ, RZ, R10 ;  /* 0x000000ffff0d7224 */ /* 0x000fce00078e000a */
.L_x_12257:
[----:B------:R-:W-:Y:S05]  /*38e0*/  BSYNC.RECONVERGENT B1 ;  /* 0x0000000000017941 */ /* 0x000fea0003800200 */
.L_x_12255:
        /* <DEDUP_REMOVED lines=9> */
.L_x_12259:
[----:B------:R-:W-:Y:S02]  /*3980*/  IMAD.MOV.U32 R15, RZ, RZ, R12 ;  /* 0x000000ffff0f7224 */ /* 0x000fe400078e000c */
[----:B------:R-:W-:Y:S02]  /*3990*/  IMAD.MOV.U32 R10, RZ, RZ, R14 ;  /* 0x000000ffff0a7224 */ /* 0x000fe400078e000e */
[----:B------:R-:W-:Y:S02]  /*39a0*/  IMAD.MOV.U32 R12, RZ, RZ, R7 ;  /* 0x000000ffff0c7224 */ /* 0x000fe400078e0007 */
[----:B------:R-:W-:-:S07]  /*39b0*/  IMAD.MOV.U32 R14, RZ, RZ, R9 ;  /* 0x000000ffff0e7224 */ /* 0x000fce00078e0009 */
.L_x_12260:
[----:B------:R-:W-:Y:S05]  /*39c0*/  BSYNC.RECONVERGENT B1 ;  /* 0x0000000000017941 */ /* 0x000fea0003800200 */
.L_x_12258:
        /* <DEDUP_REMOVED lines=9> */
.L_x_12262:
[----:B------:R-:W-:Y:S01]  /*3a60*/  IMAD.MOV.U32 R7, RZ, RZ, R15 ;  /* 0x000000ffff077224 */ /* 0x000fe200078e000f */
[----:B------:R-:W-:Y:S01]  /*3a70*/  MOV R9, R10 ;  /* 0x0000000a00097202 */ /* 0x000fe20000000f00 */
[----:B------:R-:W-:Y:S02]  /*3a80*/  IMAD.MOV.U32 R15, RZ, RZ, R2 ;  /* 0x000000ffff0f7224 */ /* 0x000fe400078e0002 */
[----:B------:R-:W-:-:S07]  /*3a90*/  IMAD.MOV.U32 R10, RZ, RZ, R11 ;  /* 0x000000ffff0a7224 */ /* 0x000fce00078e000b */
.L_x_12263:
[----:B------:R-:W-:Y:S05]  /*3aa0*/  BSYNC.RECONVERGENT B1 ;  /* 0x0000000000017941 */ /* 0x000fea0003800200 */
.L_x_12261:
        /* <DEDUP_REMOVED lines=16> */
.L_x_12265:
[----:B------:R-:W-:Y:S02]  /*3bb0*/  IMAD.MOV.U32 R6, RZ, RZ, R13 ;  /* 0x000000ffff067224 */ /* 0x000fe400078e000d */
[----:B------:R-:W-:Y:S02]  /*3bc0*/  IMAD.MOV.U32 R8, RZ, RZ, R3 ;  /* 0x000000ffff087224 */ /* 0x000fe400078e0003 */
[----:B------:R-:W-:Y:S02]  /*3bd0*/  IMAD.MOV.U32 R3, RZ, RZ, R14 ;  /* 0x000000ffff037224 */ /* 0x000fe400078e000e */
[----:B------:R-:W-:-:S07]  /*3be0*/  IMAD.MOV.U32 R13, RZ, RZ, R12 ;  /* 0x000000ffff0d7224 */ /* 0x000fce00078e000c */
.L_x_12266:
[----:B------:R-:W-:Y:S05]  /*3bf0*/  BSYNC.RECONVERGENT B1 ;  /* 0x0000000000017941 */ /* 0x000fea0003800200 */
.L_x_12264:
        /* <DEDUP_REMOVED lines=9> */
.L_x_12268:
[----:B------:R-:W-:Y:S02]  /*3c90*/  IMAD.MOV.U32 R11, RZ, RZ, R6 ;  /* 0x000000ffff0b7224 */ /* 0x000fe400078e0006 */
[----:B------:R-:W-:Y:S02]  /*3ca0*/  IMAD.MOV.U32 R17, RZ, RZ, R8 ;  /* 0x000000ffff117224 */ /* 0x000fe400078e0008 */
[----:B------:R-:W-:Y:S02]  /*3cb0*/  IMAD.MOV.U32 R6, RZ, RZ, R15 ;  /* 0x000000ffff067224 */ /* 0x000fe400078e000f */
[----:B------:R-:W-:-:S07]  /*3cc0*/  IMAD.MOV.U32 R8, RZ, RZ, R10 ;  /* 0x000000ffff087224 */ /* 0x000fce00078e000a */
.L_x_12269:
[----:B------:R-:W-:Y:S05]  /*3cd0*/  BSYNC.RECONVERGENT B1 ;  /* 0x0000000000017941 */ /* 0x000fea0003800200 */
.L_x_12267:
        /* <DEDUP_REMOVED lines=9> */
.L_x_12271:
[----:B------:R-:W-:Y:S02]  /*3d70*/  IMAD.MOV.U32 R16, RZ, RZ, R11 ;  /* 0x000000ffff107224 */ /* 0x000fe400078e000b */
[----:B------:R-:W-:Y:S02]  /*3d80*/  IMAD.MOV.U32 R14, RZ, RZ, R17 ;  /* 0x000000ffff0e7224 */ /* 0x000fe400078e0011 */
[----:B------:R-:W-:Y:S02]  /*3d90*/  IMAD.MOV.U32 R11, RZ, RZ, R7 ;  /* 0x000000ffff0b7224 */ /* 0x000fe400078e0007 */
[----:B------:R-:W-:-:S07]  /*3da0*/  IMAD.MOV.U32 R17, RZ, RZ, R9 ;  /* 0x000000ffff117224 */ /* 0x000fce00078e0009 */
.L_x_12272:
[----:B------:R-:W-:Y:S05]  /*3db0*/  BSYNC.RECONVERGENT B1 ;  /* 0x0000000000017941 */ /* 0x000fea0003800200 */
.L_x_12270:
[CC--:B0-----:R-:W-:Y:S01]  /*3dc0*/  FSETP.GEU.FTZ.AND P0, PT, R3.reuse, R0.reuse, PT ;  /* 0x000000000300720b */ /* 0x0c1fe20003f1e000 */
        /* <DEDUP_REMOVED lines=15> */
.L_x_12274:
[----:B------:R-:W-:Y:S02]  /*3ec0*/  IMAD.MOV.U32 R2, RZ, RZ, R3 ;  /* 0x000000ffff027224 */ /* 0x000fe400078e0003 */
[----:B------:R-:W-:Y:S02]  /*3ed0*/  IMAD.MOV.U32 R12, RZ, RZ, R13 ;  /* 0x000000ffff0c7224 */ /* 0x000fe400078e000d */
[----:B------:R-:W-:Y:S02]  /*3ee0*/  IMAD.MOV.U32 R3, RZ, RZ, R8 ;  /* 0x000000ffff037224 */ /* 0x000fe400078e0008 */
[----:B------:R-:W-:-:S07]  /*3ef0*/  IMAD.MOV.U32 R13, RZ, RZ, R6 ;  /* 0x000000ffff0d7224 */ /* 0x000fce00078e0006 */
.L_x_12275:
[----:B------:R-:W-:Y:S05]  /*3f00*/  BSYNC.RECONVERGENT B1 ;  /* 0x0000000000017941 */ /* 0x000fea0003800200 */
.L_x_12273:
        /* <DEDUP_REMOVED lines=9> */
.L_x_12277:
[----:B------:R-:W-:Y:S01]  /*3fa0*/  IMAD.MOV.U32 R7, RZ, RZ, R12 ;  /* 0x000000ffff077224 */ /* 0x000fe200078e000c */
[----:B------:R-:W-:Y:S01]  /*3fb0*/  MOV R12, R11 ;  /* 0x0000000b000c7202 */ /* 0x000fe20000000f00 */
[----:B------:R-:W-:Y:S02]  /*3fc0*/  IMAD.MOV.U32 R9, RZ, RZ, R2 ;  /* 0x000000ffff097224 */ /* 0x000fe400078e0002 */
[----:B------:R-:W-:-:S07]  /*3fd0*/  IMAD.MOV.U32 R2, RZ, RZ, R17 ;  /* 0x000000ffff027224 */ /* 0x000fce00078e0011 */
.L_x_12278:
[----:B------:R-:W-:Y:S05]  /*3fe0*/  BSYNC.RECONVERGENT B1 ;  /* 0x0000000000017941 */ /* 0x000fea0003800200 */
.L_x_12276:
        /* <DEDUP_REMOVED lines=8> */
.L_x_12279:
[----:B------:R-:W-:Y:S02]  /*4070*/  IMAD.MOV.U32 R17, RZ, RZ, R16 ;  /* 0x000000ffff117224 */ /* 0x000fe400078e0010 */
[----:B------:R-:W-:Y:S02]  /*4080*/  IMAD.MOV.U32 R15, RZ, RZ, R14 ;  /* 0x000000ffff0f7224 */ /* 0x000fe400078e000e */
[----:B------:R-:W-:Y:S02]  /*4090*/  IMAD.MOV.U32 R16, RZ, RZ, R7 ;  /* 0x000000ffff107224 */ /* 0x000fe400078e0007 */
[----:B------:R-:W-:-:S07]  /*40a0*/  IMAD.MOV.U32 R14, RZ, RZ, R9 ;  /* 0x000000ffff0e7224 */ /* 0x000fce00078e0009 */
.L_x_12245:
[----:B------:R-:W-:Y:S05]  /*40b0*/  BSYNC.RECONVERGENT B0 ;  /* 0x0000000000007941 */ /* 0x000fea0003800200 */
.L_x_12244:
        /* <DEDUP_REMOVED lines=17> */
[----:B0--34-:R-:W-:Y:S02]  /*41d0*/  @!P0 IMAD.MOV.U32 R3, RZ, RZ, R18 ;  /* 0x000000ffff038224 */ /* 0x019fe400078e0012 */
        /* <DEDUP_REMOVED lines=9> */
.L_x_12283:
[----:B------:R-:W-:Y:S01]  /*4270*/  IMAD.MOV.U32 R10, RZ, RZ, R13 ;  /* 0x000000ffff0a7224 */ /* 0x000fe200078e000d */
[----:B------:R-:W-:Y:S01]  /*4280*/  MOV R18, R3 ;  /* 0x0000000300127202 */ /* 0x000fe20000000f00 */
[----:B------:R-:W-:Y:S02]  /*4290*/  IMAD.MOV.U32 R3, RZ, RZ, R2 ;  /* 0x000000ffff037224 */ /* 0x000fe400078e0002 */
[----:B------:R-:W-:-:S07]  /*42a0*/  IMAD.MOV.U32 R13, RZ, RZ, R12 ;  /* 0x000000ffff0d7224 */ /* 0x000fce00078e000c */
.L_x_12284:
[----:B------:R-:W-:Y:S05]  /*42b0*/  BSYNC.RECONVERGENT B1 ;  /* 0x0000000000017941 */ /* 0x000fea0003800200 */
.L_x_12282:
        /* <DEDUP_REMOVED lines=9> */
.L_x_12286:
[----:B------:R-:W-:Y:S02]  /*4350*/  IMAD.MOV.U32 R7, RZ, RZ, R10 ;  /* 0x000000ffff077224 */ /* 0x000fe400078e000a */
[----:B------:R-:W-:Y:S02]  /*4360*/  IMAD.MOV.U32 R9, RZ, RZ, R18 ;  /* 0x000000ffff097224 */ /* 0x000fe400078e0012 */
[----:B------:R-:W-:Y:S02]  /*4370*/  IMAD.MOV.U32 R18, RZ, RZ, R15 ;  /* 0x000000ffff127224 */ /* 0x000fe400078e000f */
[----:B------:R-:W-:-:S07]  /*4380*/  IMAD.MOV.U32 R10, RZ, RZ, R17 ;  /* 0x000000ffff0a7224 */ /* 0x000fce00078e0011 */
.L_x_12287:
[----:B------:R-:W-:Y:S05]  /*4390*/  BSYNC.RECONVERGENT B1 ;  /* 0x0000000000017941 */ /* 0x000fea0003800200 */
.L_x_12285:
        /* <DEDUP_REMOVED lines=9> */
.L_x_12289:
[----:B------:R-:W-:Y:S01]  /*4430*/  IMAD.MOV.U32 R2, RZ, RZ, R7 ;  /* 0x000000ffff027224 */ /* 0x000fe200078e0007 */
[----:B------:R-:W-:Y:S01]  /*4440*/  MOV R11, R9 ;  /* 0x00000009000b7202 */ /* 0x000fe20000000f00 */
[----:B------:R-:W-:Y:S02]  /*4450*/  IMAD.MOV.U32 R7, RZ, RZ, R16 ;  /* 0x000000ffff077224 */ /* 0x000fe400078e0010 */
[----:B------:R-:W-:-:S07]  /*4460*/  IMAD.MOV.U32 R9, RZ, RZ, R14 ;  /* 0x000000ffff097224 */ /* 0x000fce00078e000e */
.L_x_12290:
[----:B------:R-:W-:Y:S05]  /*4470*/  BSYNC.RECONVERGENT B1 ;  /* 0x0000000000017941 */ /* 0x000fea0003800200 */
.L_x_12288:
        /* <DEDUP_REMOVED lines=16> */
.L_x_12292:
[----:B--2---:R-:W-:Y:S02]  /*4580*/  IMAD.MOV.U32 R12, RZ, RZ, R13 ;  /* 0x000000ffff0c7224 */ /* 0x004fe400078e000d */
[----:B------:R-:W-:Y:S02]  /*4590*/  IMAD.MOV.U32 R14, RZ, RZ, R3 ;  /* 0x000000ffff0e7224 */ /* 0x000fe400078e0003 */
[----:B------:R-:W-:Y:S02]  /*45a0*/  IMAD.MOV.U32 R3, RZ, RZ, R18 ;  /* 0x000000ffff037224 */ /* 0x000fe400078e0012 */
[----:B------:R-:W-:-:S07]  /*45b0*/  IMAD.MOV.U32 R13, RZ, RZ, R10 ;  /* 0x000000ffff0d7224 */ /* 0x000fce00078e000a */
.L_x_12293:
[----:B------:R-:W-:Y:S05]  /*45c0*/  BSYNC.RECONVERGENT B1 ;  /* 0x0000000000017941 */ /* 0x000fea0003800200 */
.L_x_12291:
        /* <DEDUP_REMOVED lines=9> */
.L_x_12295:
[----:B------:R-:W-:Y:S02]  /*4660*/  IMAD.MOV.U32 R15, RZ, RZ, R12 ;  /* 0x000000ffff0f7224 */ /* 0x000fe400078e000c */
[----:B------:R-:W-:Y:S02]  /*4670*/  IMAD.MOV.U32 R10, RZ, RZ, R14 ;  /* 0x000000ffff0a7224 */ /* 0x000fe400078e000e */
[----:B------:R-:W-:Y:S02]  /*4680*/  IMAD.MOV.U32 R12, RZ, RZ, R7 ;  /* 0x000000ffff0c7224 */ /* 0x000fe400078e0007 */
[----:B------:R-:W-:-:S07]  /*4690*/  IMAD.MOV.U32 R14, RZ, RZ, R9 ;  /* 0x000000ffff0e7224 */ /* 0x000fce00078e0009 */
.L_x_12296:
[----:B------:R-:W-:Y:S05]  /*46a0*/  BSYNC.RECONVERGENT B1 ;  /* 0x0000000000017941 */ /* 0x000fea0003800200 */
.L_x_12294:
        /* <DEDUP_REMOVED lines=9> */
.L_x_12298:
[----:B------:R-:W-:Y:S02]  /*4740*/  IMAD.MOV.U32 R7, RZ, RZ, R15 ;  /* 0x000000ffff077224 */ /* 0x000fe400078e000f */
[----:B------:R-:W-:Y:S02]  /*4750*/  IMAD.MOV.U32 R9, RZ, RZ, R10 ;  /* 0x000000ffff097224 */ /* 0x000fe400078e000a */
[----:B------:R-:W-:Y:S02]  /*4760*/  IMAD.MOV.U32 R15, RZ, RZ, R2 ;  /* 0x000000ffff0f7224 */ /* 0x000fe400078e0002 */
[----:B------:R-:W-:-:S07]  /*4770*/  IMAD.MOV.U32 R10, RZ, RZ, R11 ;  /* 0x000000ffff0a7224 */ /* 0x000fce00078e000b */
.L_x_12299:
[----:B------:R-:W-:Y:S05]  /*4780*/  BSYNC.RECONVERGENT B1 ;  /* 0x0000000000017941 */ /* 0x000fea0003800200 */
.L_x_12297:
        /* <DEDUP_REMOVED lines=16> */
.L_x_12301:
[----:B------:R-:W-:Y:S02]  /*4890*/  IMAD.MOV.U32 R6, RZ, RZ, R13 ;  /* 0x000000ffff067224 */ /* 0x000fe400078e000d */
[----:B------:R-:W-:Y:S02]  /*48a0*/  IMAD.MOV.U32 R8, RZ, RZ, R3 ;  /* 0x000000ffff087224 */ /* 0x000fe400078e0003 */
[----:B------:R-:W-:Y:S02]  /*48b0*/  IMAD.MOV.U32 R3, RZ, RZ, R14 ;  /* 0x000000ffff037224 */ /* 0x000fe400078e000e */
[----:B------:R-:W-:-:S07]  /*48c0*/  IMAD.MOV.U32 R13, RZ, RZ, R12 ;  /* 0x000000ffff0d7224 */ /* 0x000fce00078e000c */
.L_x_12302:
[----:B------:R-:W-:Y:S05]  /*48d0*/  BSYNC.RECONVERGENT B1 ;  /* 0x0000000000017941 */ /* 0x000fea0003800200 */
.L_x_12300:
        /* <DEDUP_REMOVED lines=9> */
.L_x_12304:
[----:B------:R-:W-:Y:S02]  /*4970*/  IMAD.MOV.U32 R11, RZ, RZ, R6 ;  /* 0x000000ffff0b7224 */ /* 0x000fe400078e0006 */
[----:B------:R-:W-:Y:S01]  /*4980*/  IMAD.MOV.U32 R14, RZ, RZ, R8 ;  /* 0x000000ffff0e7224 */ /* 0x000fe200078e0008 */
[----:B------:R-:W-:Y:S01]  /*4990*/  MOV R8, R10 ;  /* 0x0000000a00087202 */ /* 0x000fe20000000f00 */
[----:B------:R-:W-:-:S07]  /*49a0*/  IMAD.MOV.U32 R6, RZ, RZ, R15 ;  /* 0x000000ffff067224 */ /* 0x000fce00078e000f */
.L_x_12305:
[----:B------:R-:W-:Y:S05]  /*49b0*/  BSYNC.RECONVERGENT B1 ;  /* 0x0000000000017941 */ /* 0x000fea0003800200 */
.L_x_12303:
        /* <DEDUP_REMOVED lines=9> */
.L_x_12307:
[----:B------:R-:W-:Y:S02]  /*4a50*/  IMAD.MOV.U32 R10, RZ, RZ, R11 ;  /* 0x000000ffff0a7224 */ /* 0x000fe400078e000b */
[----:B------:R-:W-:Y:S02]  /*4a60*/  IMAD.MOV.U32 R18, RZ, RZ, R14 ;  /* 0x000000ffff127224 */ /* 0x000fe400078e000e */
[----:B------:R-:W-:Y:S02]  /*4a70*/  IMAD.MOV.U32 R11, RZ, RZ, R7 ;  /* 0x000000ffff0b7224 */ /* 0x000fe400078e0007 */
[----:B------:R-:W-:-:S07]  /*4a80*/  IMAD.MOV.U32 R14, RZ, RZ, R9 ;  /* 0x000000ffff0e7224 */ /* 0x000fce00078e0009 */
.L_x_12308:
[----:B------:R-:W-:Y:S05]  /*4a90*/  BSYNC.RECONVERGENT B1 ;  /* 0x0000000000017941 */ /* 0x000fea0003800200 */
.L_x_12306:
        /* <DEDUP_REMOVED lines=16> */
.L_x_12310:
[----:B------:R-:W-:Y:S01]  /*4ba0*/  IMAD.MOV.U32 R2, RZ, RZ, R3 ;  /* 0x000000ffff027224 */ /* 0x000fe200078e0003 */
[----:B------:R-:W-:Y:S01]  /*4bb0*/  MOV R12, R13 ;  /* 0x0000000d000c7202 */ /* 0x000fe20000000f00 */
[----:B------:R-:W-:Y:S02]  /*4bc0*/  IMAD.MOV.U32 R3, RZ, RZ, R8 ;  /* 0x000000ffff037224 */ /* 0x000fe400078e0008 */
[----:B------:R-:W-:-:S07]  /*4bd0*/  IMAD.MOV.U32 R13, RZ, RZ, R6 ;  /* 0x000000ffff0d7224 */ /* 0x000fce00078e0006 */
.L_x_12311:
[----:B------:R-:W-:Y:S05]  /*4be0*/  BSYNC.RECONVERGENT B1 ;  /* 0x0000000000017941 */ /* 0x000fea0003800200 */
.L_x_12309:
        /* <DEDUP_REMOVED lines=9> */
.L_x_12313:
[----:B------:R-:W-:Y:S02]  /*4c80*/  IMAD.MOV.U32 R17, RZ, RZ, R12 ;  /* 0x000000ffff117224 */ /* 0x000fe400078e000c */
[----:B------:R-:W-:Y:S02]  /*4c90*/  IMAD.MOV.U32 R15, RZ, RZ, R2 ;  /* 0x000000ffff0f7224 */ /* 0x000fe400078e0002 */
[----:B------:R-:W-:Y:S02]  /*4ca0*/  IMAD.MOV.U32 R2, RZ, RZ, R14 ;  /* 0x000000ffff027224 */ /* 0x000fe400078e000e */
[----:B------:R-:W-:-:S07]  /*4cb0*/  IMAD.MOV.U32 R12, RZ, RZ, R11 ;  /* 0x000000ffff0c7224 */ /* 0x000fce00078e000b */
.L_x_12314:
[----:B------:R-:W-:Y:S05]  /*4cc0*/  BSYNC.RECONVERGENT B1 ;  /* 0x0000000000017941 */ /* 0x000fea0003800200 */
.L_x_12312:
        /* <DEDUP_REMOVED lines=9> */
.L_x_12316:
[----:B------:R-:W-:Y:S01]  /*4d60*/  IMAD.MOV.U32 R16, RZ, RZ, R17 ;  /* 0x000000ffff107224 */ /* 0x000fe200078e0011 */
[----:B------:R-:W-:Y:S01]  /*4d70*/  MOV R14, R15 ;  /* 0x0000000f000e7202 */ /* 0x000fe20000000f00 */
[----:B------:R-:W-:Y:S02]  /*4d80*/  IMAD.MOV.U32 R17, RZ, RZ, R10 ;  /* 0x000000ffff117224 */ /* 0x000fe400078e000a */
[----:B------:R-:W-:-:S07]  /*4d90*/  IMAD.MOV.U32 R15, RZ, RZ, R18 ;  /* 0x000000ffff0f7224 */ /* 0x000fce00078e0012 */
.L_x_12317:
[----:B------:R-:W-:Y:S05]  /*4da0*/  BSYNC.RECONVERGENT B1 ;  /* 0x0000000000017941 */ /* 0x000fea0003800200 */
.L_x_12315:
[----:B------:R-:W-:-:S13]  /*4db0*/  ISETP.NE.AND P0, PT, R5, RZ, PT ;  /* 0x000000ff0500720c */ /* 0x000fda0003f05270 */
[----:B------:R-:W0:Y:S01]  /*4dc0*/  @!P0 S2R R5, SR_CgaCtaId ;  /* 0x0000000000058919 */ /* 0x000e220000008800 */
[----:B------:R-:W-:Y:S02]  /*4dd0*/  @!P0 MOV R4, 0x400 ;  /* 0x0000040000048802 */ /* 0x000fe40000000f00 */
[----:B------:R-:W-:Y:S02]  /*4de0*/  @!P0 LOP3.LUT R0, R19, 0x3e0, RZ, 0xc0, !PT ;  /* 0x000003e013008812 */ /* 0x000fe400078ec0ff */
[----:B0-----:R-:W-:-:S05]  /*4df0*/  @!P0 LEA R5, R5, R4, 0x18 ;  /* 0x0000000405058211 */ /* 0x001fca00078ec0ff */
[----:B------:R-:W-:-:S05]  /*4e00*/  @!P0 IMAD.IADD R0, R0, 0x1, R5 ;  /* 0x0000000100008824 */ /* 0x000fca00078e0205 */
[----:B------:R0:W-:Y:S04]  /*4e10*/  @!P0 STS.64 [R0+0x8], R16 ;  /* 0x0000081000008388 */ /* 0x0001e80000000a00 */
[----:B------:R0:W-:Y:S04]  /*4e20*/  @!P0 STS.128 [R0+0x10], R12 ;  /* 0x0000100c00008388 */ /* 0x0001e80000000c00 */
[----:B------:R0:W-:Y:S02]  /*4e30*/  @!P0 STS.64 [R0+0x20], R2 ;  /* 0x0000200200008388 */ /* 0x0001e40000000a00 */
.L_x_12281:
[----:B------:R-:W-:Y:S05]  /*4e40*/  BSYNC.RECONVERGENT B0 ;  /* 0x0000000000007941 */ /* 0x000fea0003800200 */
.L_x_12280:
[----:B------:R-:W-:Y:S01]  /*4e50*/  BAR.SYNC.DEFER_BLOCKING 0x0 ;  /* 0x0000000000007b1d */ /* 0x000fe20000010000 */
[----:B------:R-:W-:-:S05]  /*4e60*/  ISETP.NE.AND P2, PT, R19, RZ, PT ;  /* 0x000000ff1300720c */ /* 0x000fca0003f45270 */
[----:B------:R-:W-:Y:S08]  /*4e70*/  BSSY.RECONVERGENT B0, `(.L_x_12318) ;  /* 0x000056e000007945 */ /* 0x000ff00003800200 */
[----:B------:R-:W-:Y:S05]  /*4e80*/  @P2 BRA `(.L_x_12319) ;  /* 0x0000005400b02947 */ /* 0x000fea0003800000 */
[----:B------:R-:W5:Y:S01]  /*4e90*/  S2R R5, SR_CgaCtaId ;  /* 0x0000000000057919 */ /* 0x000f620000008800 */
[----:B0-----:R-:W-:Y:S01]  /*4ea0*/  MOV R0, 0x400 ;  /* 0x0000040000007802 */ /* 0x001fe20000000f00 */
[----:B------:R-:W-:Y:S03]  /*4eb0*/  BSSY.RECONVERGENT B1, `(.L_x_12320) ;  /* 0x0000018000017945 */ /* 0x000fe60003800200 */
[----:B-----5:R-:W-:-:S05]  /*4ec0*/  LEA R0, R5, R0, 0x18 ;  /* 0x0000000005007211 */ /* 0x020fca00078ec0ff */
[----:B-1----:R-:W0:Y:S04]  /*4ed0*/  LDS.128 R8, [R0+0x30] ;  /* 0x0000300000087984 */ /* 0x002e280000000c00 */
[----:B------:R-:W1:Y:S04]  /*4ee0*/  LDS.64 R18, [R0+0x28] ;  /* 0x0000280000127984 */ /* 0x000e680000000a00 */
[----:B--2---:R2:W2:Y:S01]  /*4ef0*/  LDS.128 R4, [R0+0x40] ;  /* 0x0000400000047984 */ /* 0x0044a20000000c00 */
[CC--:B0-----:R-:W-:Y:S02]  /*4f00*/  FSETP.GT.FTZ.AND P1, PT, R10.reuse, R3.reuse, PT ;  /* 0x000000030a00720b */ /* 0x0c1fe40003f34000 */
[----:B------:R-:W-:-:S02]  /*4f10*/  FSETP.NEU.FTZ.AND P0, PT, R10, R3, PT ;  /* 0x000000030a00720b */ /* 0x000fc40003f1d000 */
[----:B------:R-:W-:Y:S02]  /*4f20*/  ISETP.EQ.OR P1, PT, R13, -0x1, P1 ;  /* 0xffffffff0d00780c */ /* 0x000fe40000f22670 */
[----:B-1----:R-:W-:-:S04]  /*4f30*/  ISETP.GE.OR P0, PT, R18, R13, P0 ;  /* 0x0000000d1200720c */ /* 0x002fc80000706670 */
[----:B------:R-:W-:-:S13]  /*4f40*/  PLOP3.LUT P1, PT, P1, P0, PT, 0x8, 0x80 ;  /* 0x000000000080781c */ /* 0x000fda0000f20170 */
[----:B---34-:R-:W-:Y:S02]  /*4f50*/  @!P1 IMAD.MOV.U32 R3, RZ, RZ, R10 ;  /* 0x000000ffff039224 */ /* 0x018fe400078e000a */
[----:B------:R-:W-:-:S03]  /*4f60*/  @!P1 IMAD.MOV.U32 R13, RZ, RZ, R18 ;  /* 0x000000ffff0d9224 */ /* 0x000fc600078e0012 */
[----:B------:R-:W-:-:S04]  /*4f70*/  FSETP.GT.FTZ.AND P0, PT, R3, R2, PT ;  /* 0x000000020300720b */ /* 0x000fc80003f14000 */
[----:B------:R-:W-:-:S13]  /*4f80*/  ISETP.EQ.OR P0, PT, R12, -0x1, P0 ;  /* 0xffffffff0c00780c */ /* 0x000fda0000702670 */
[----:B--2---:R-:W-:Y:S05]  /*4f90*/  @P0 BRA `(.L_x_12321) ;  /* 0x0000000000140947 */ /* 0x004fea0003800000 */
[----:B------:R-:W-:Y:S01]  /*4fa0*/  FSETP.NEU.FTZ.AND P0, PT, R3, R2, PT ;  /* 0x000000020300720b */ /* 0x000fe20003f1d000 */
[----:B------:R-:W-:Y:S02]  /*4fb0*/  IMAD.MOV.U32 R10, RZ, RZ, R12 ;  /* 0x000000ffff0a7224 */ /* 0x000fe400078e000c */
[----:B------:R-:W-:Y:S01]  /*4fc0*/  IMAD.MOV.U32 R18, RZ, RZ, R2 ;  /* 0x000000ffff127224 */ /* 0x000fe200078e0002 */
[----:B------:R-:W-:-:S13]  /*4fd0*/  ISETP.GE.OR P0, PT, R13, R12, P0 ;  /* 0x0000000c0d00720c */ /* 0x000fda0000706670 */
[----:B------:R-:W-:Y:S05]  /*4fe0*/  @P0 BRA `(.L_x_12322) ;  /* 0x0000000000100947 */ /* 0x000fea0003800000 */
.L_x_12321:
[----:B------:R-:W-:Y:S02]  /*4ff0*/  IMAD.MOV.U32 R10, RZ, RZ, R13 ;  /* 0x000000ffff0a7224 */ /* 0x000fe400078e000d */
[----:B------:R-:W-:Y:S02]  /*5000*/  IMAD.MOV.U32 R18, RZ, RZ, R3 ;  /* 0x000000ffff127224 */ /* 0x000fe400078e0003 */
[----:B------:R-:W-:Y:S02]  /*5010*/  IMAD.MOV.U32 R3, RZ, RZ, R2 ;  /* 0x000000ffff037224 */ /* 0x000fe400078e0002 */
[----:B------:R-:W-:-:S07]  /*5020*/  IMAD.MOV.U32 R13, RZ, RZ, R12 ;  /* 0x000000ffff0d7224 */ /* 0x000fce00078e000c */
.L_x_12322:
[----:B------:R-:W-:Y:S05]  /*5030*/  BSYNC.RECONVERGENT B1 ;  /* 0x0000000000017941 */ /* 0x000fea0003800200 */
.L_x_12320:
        /* <DEDUP_REMOVED lines=9> */
.L_x_12324:
[----:B------:R-:W-:Y:S02]  /*50d0*/  IMAD.MOV.U32 R21, RZ, RZ, R10 ;  /* 0x000000ffff157224 */ /* 0x000fe400078e000a */
[----:B------:R-:W-:Y:S02]  /*50e0*/  IMAD.MOV.U32 R23, RZ, RZ, R18 ;  /* 0x000000ffff177224 */ /* 0x000fe400078e0012 */
[----:B------:R-:W-:Y:S02]  /*50f0*/  IMAD.MOV.U32 R18, RZ, RZ, R15 ;  /* 0x000000ffff127224 */ /* 0x000fe400078e000f */
[----:B------:R-:W-:-:S07]  /*5100*/  IMAD.MOV.U32 R10, RZ, RZ, R17 ;  /* 0x000000ffff0a7224 */ /* 0x000fce00078e0011 */
.L_x_12325:
[----:B------:R-:W-:Y:S05]  /*5110*/  BSYNC.RECONVERGENT B1 ;  /* 0x0000000000017941 */ /* 0x000fea0003800200 */
.L_x_12323:
        /* <DEDUP_REMOVED lines=9> */
.L_x_12327:
[----:B------:R-:W-:Y:S02]  /*51b0*/  IMAD.MOV.U32 R2, RZ, RZ, R21 ;  /* 0x000000ffff027224 */ /* 0x000fe400078e0015 */
[----:B------:R-:W-:Y:S02]  /*51c0*/  IMAD.MOV.U32 R12, RZ, RZ, R23 ;  /* 0x000000ffff0c7224 */ /* 0x000fe400078e0017 */
[----:B------:R-:W-:Y:S02]  /*51d0*/  IMAD.MOV.U32 R21, RZ, RZ, R16 ;  /* 0x000000ffff157224 */ /* 0x000fe400078e0010 */
[----:B------:R-:W-:-:S07]  /*51e0*/  IMAD.MOV.U32 R23, RZ, RZ, R14 ;  /* 0x000000ffff177224 */ /* 0x000fce00078e000e */
.L_x_12328:
[----:B------:R-:W-:Y:S05]  /*51f0*/  BSYNC.RECONVERGENT B1 ;  /* 0x0000000000017941 */ /* 0x000fea0003800200 */
.L_x_12326:
[CC--:B------:R-:W-:Y:S01]  /*5200*/  FSETP.GT.FTZ.AND P1, PT, R11.reuse, R3.reuse, PT ;  /* 0x000000030b00720b */ /* 0x0c0fe20003f34000 */
        /* <DEDUP_REMOVED lines=15> */
.L_x_12330:
[----:B------:R-:W-:Y:S02]  /*5300*/  IMAD.MOV.U32 R14, RZ, RZ, R13 ;  /* 0x000000ffff0e7224 */ /* 0x000fe400078e000d */
[----:B------:R-:W-:Y:S02]  /*5310*/  IMAD.MOV.U32 R16, RZ, RZ, R3 ;  /* 0x000000ffff107224 */ /* 0x000fe400078e0003 */
[----:B------:R-:W-:Y:S02]  /*5320*/  IMAD.MOV.U32 R3, RZ, RZ, R18 ;  /* 0x000000ffff037224 */ /* 0x000fe400078e0012 */
[----:B------:R-:W-:-:S07]  /*5330*/  IMAD.MOV.U32 R13, RZ, RZ, R10 ;  /* 0x000000ffff0d7224 */ /* 0x000fce00078e000a */
.L_x_12331:
[----:B------:R-:W-:Y:S05]  /*5340*/  BSYNC.RECONVERGENT B1 ;  /* 0x0000000000017941 */ /* 0x000fea0003800200 */
.L_x_12329:
        /* <DEDUP_REMOVED lines=9> */
.L_x_12333:
[----:B------:R-:W-:Y:S01]  /*53e0*/  IMAD.MOV.U32 R11, RZ, RZ, R14 ;  /* 0x000000ffff0b7224 */ /* 0x000fe200078e000e */
[----:B------:R-:W-:Y:S01]  /*53f0*/  MOV R14, R21 ;  /* 0x00000015000e7202 */ /* 0x000fe20000000f00 */
[----:B------:R-:W-:Y:S02]  /*5400*/  IMAD.MOV.U32 R15, RZ, RZ, R16 ;  /* 0x000000ffff0f7224 */ /* 0x000fe400078e0010 */
[----:B------:R-:W-:-:S07]  /*5410*/  IMAD.MOV.U32 R16, RZ, RZ, R23 ;  /* 0x000000ffff107224 */ /* 0x000fce00078e0017 */
.L_x_12334:
[----:B------:R-:W-:Y:S05]  /*5420*/  BSYNC.RECONVERGENT B1 ;  /* 0x0000000000017941 */ /* 0x000fea0003800200 */
.L_x_12332:
        /* <DEDUP_REMOVED lines=9> */
.L_x_12336:
[----:B------:R-:W-:Y:S02]  /*54c0*/  IMAD.MOV.U32 R10, RZ, RZ, R11 ;  /* 0x000000ffff0a7224 */ /* 0x000fe400078e000b */
[----:B------:R-:W-:Y:S02]  /*54d0*/  IMAD.MOV.U32 R17, RZ, RZ, R15 ;  /* 0x000000ffff117224 */ /* 0x000fe400078e000f */
[----:B------:R-:W-:Y:S02]  /*54e0*/  IMAD.MOV.U32 R11, RZ, RZ, R2 ;  /* 0x000000ffff0b7224 */ /* 0x000fe400078e0002 */
[----:B------:R-:W-:-:S07]  /*54f0*/  IMAD.MOV.U32 R15, RZ, RZ, R12 ;  /* 0x000000ffff0f7224 */ /* 0x000fce00078e000c */
.L_x_12337:
[----:B------:R-:W-:Y:S05]  /*5500*/  BSYNC.RECONVERGENT B1 ;  /* 0x0000000000017941 */ /* 0x000fea0003800200 */
.L_x_12335:
[CC--:B------:R-:W-:Y:S01]  /*5510*/  FSETP.GT.FTZ.AND P1, PT, R4.reuse, R3.reuse, PT ;  /* 0x000000030400720b */ /* 0x0c0fe20003f34000 */
        /* <DEDUP_REMOVED lines=15> */
.L_x_12339:
[----:B------:R-:W-:Y:S01]  /*5610*/  MOV R2, R13 ;  /* 0x0000000d00027202 */ /* 0x000fe20000000f00 */
[----:B------:R-:W-:Y:S02]  /*5620*/  IMAD.MOV.U32 R4, RZ, RZ, R3 ;  /* 0x000000ffff047224 */ /* 0x000fe400078e0003 */
[----:B------:R-:W-:Y:S02]  /*5630*/  IMAD.MOV.U32 R3, RZ, RZ, R16 ;  /* 0x000000ffff037224 */ /* 0x000fe400078e0010 */
[----:B------:R-:W-:-:S07]  /*5640*/  IMAD.MOV.U32 R13, RZ, RZ, R14 ;  /* 0x000000ffff0d7224 */ /* 0x000fce00078e000e */
.L_x_12340:
[----:B------:R-:W-:Y:S05]  /*5650*/  BSYNC.RECONVERGENT B1 ;  /* 0x0000000000017941 */ /* 0x000fea0003800200 */
.L_x_12338:
        /* <DEDUP_REMOVED lines=9> */
.L_x_12342:
[----:B------:R-:W-:Y:S02]  /*56f0*/  IMAD.MOV.U32 R19, RZ, RZ, R2 ;  /* 0x000000ffff137224 */ /* 0x000fe400078e0002 */
[----:B------:R-:W-:Y:S02]  /*5700*/  IMAD.MOV.U32 R8, RZ, RZ, R4 ;  /* 0x000000ffff087224 */ /* 0x000fe400078e0004 */
[----:B------:R-:W-:Y:S02]  /*5710*/  IMAD.MOV.U32 R2, RZ, RZ, R11 ;  /* 0x000000ffff027224 */ /* 0x000fe400078e000b */
[----:B------:R-:W-:-:S07]  /*5720*/  IMAD.MOV.U32 R4, RZ, RZ, R15 ;  /* 0x000000ffff047224 */ /* 0x000fce00078e000f */
.L_x_12343:
[----:B------:R-:W-:Y:S05]  /*5730*/  BSYNC.RECONVERGENT B1 ;  /* 0x0000000000017941 */ /* 0x000fea0003800200 */
.L_x_12341:
        /* <DEDUP_REMOVED lines=9> */
.L_x_12345:
[----:B------:R-:W-:Y:S01]  /*57d0*/  MOV R11, R19 ;  /* 0x00000013000b7202 */ /* 0x000fe20000000f00 */
[----:B------:R-:W-:Y:S02]  /*57e0*/  IMAD.MOV.U32 R12, RZ, RZ, R8 ;  /* 0x000000ffff0c7224 */ /* 0x000fe400078e0008 */
[----:B------:R-:W-:Y:S02]  /*57f0*/  IMAD.MOV.U32 R19, RZ, RZ, R10 ;  /* 0x000000ffff137224 */ /* 0x000fe400078e000a */
[----:B------:R-:W-:-:S07]  /*5800*/  IMAD.MOV.U32 R8, RZ, RZ, R17 ;  /* 0x000000ffff087224 */ /* 0x000fce00078e0011 */
.L_x_12346:
[----:B------:R-:W-:Y:S05]  /*5810*/  BSYNC.RECONVERGENT B1 ;  /* 0x0000000000017941 */ /* 0x000fea0003800200 */
.L_x_12344:
        /* <DEDUP_REMOVED lines=16> */
.L_x_12348:
[----:B------:R-:W-:Y:S02]  /*5920*/  IMAD.MOV.U32 R14, RZ, RZ, R13 ;  /* 0x000000ffff0e7224 */ /* 0x000fe400078e000d */
[----:B------:R-:W-:Y:S02]  /*5930*/  IMAD.MOV.U32 R5, RZ, RZ, R3 ;  /* 0x000000ffff057224 */ /* 0x000fe400078e0003 */
[----:B------:R-:W-:Y:S02]  /*5940*/  IMAD.MOV.U32 R3, RZ, RZ, R4 ;  /* 0x000000ffff037224 */ /* 0x000fe400078e0004 */
[----:B------:R-:W-:-:S07]  /*5950*/  IMAD.MOV.U32 R13, RZ, RZ, R2 ;  /* 0x000000ffff0d7224 */ /* 0x000fce00078e0002 */
.L_x_12349:
[----:B------:R-:W-:Y:S05]  /*5960*/  BSYNC.RECONVERGENT B1 ;  /* 0x0000000000017941 */ /* 0x000fea0003800200 */
.L_x_12347:
        /* <DEDUP_REMOVED lines=9> */
.L_x_12351:
[----:B------:R-:W-:Y:S02]  /*5a00*/  IMAD.MOV.U32 R2, RZ, RZ, R14 ;  /* 0x000000ffff027224 */ /* 0x000fe400078e000e */
[----:B------:R-:W-:Y:S02]  /*5a10*/  IMAD.MOV.U32 R15, RZ, RZ, R5 ;  /* 0x000000ffff0f7224 */ /* 0x000fe400078e0005 */
[----:B------:R-:W-:Y:S02]  /*5a20*/  IMAD.MOV.U32 R14, RZ, RZ, R19 ;  /* 0x000000ffff0e7224 */ /* 0x000fe400078e0013 */
[----:B------:R-:W-:-:S07]  /*5a30*/  IMAD.MOV.U32 R5, RZ, RZ, R8 ;  /* 0x000000ffff057224 */ /* 0x000fce00078e0008 */
.L_x_12352:
[----:B------:R-:W-:Y:S05]  /*5a40*/  BSYNC.RECONVERGENT B1 ;  /* 0x0000000000017941 */ /* 0x000fea0003800200 */
.L_x_12350:
        /* <DEDUP_REMOVED lines=9> */
.L_x_12354:
[----:B------:R-:W-:Y:S02]  /*5ae0*/  IMAD.MOV.U32 R4, RZ, RZ, R2 ;  /* 0x000000ffff047224 */ /* 0x000fe400078e0002 */
[----:B------:R-:W-:Y:S02]  /*5af0*/  IMAD.MOV.U32 R21, RZ, RZ, R15 ;  /* 0x000000ffff157224 */ /* 0x000fe400078e000f */
[----:B------:R-:W-:Y:S02]  /*5b00*/  IMAD.MOV.U32 R2, RZ, RZ, R11 ;  /* 0x000000ffff027224 */ /* 0x000fe400078e000b */
[----:B------:R-:W-:-:S07]  /*5b10*/  IMAD.MOV.U32 R15, RZ, RZ, R12 ;  /* 0x000000ffff0f7224 */ /* 0x000fce00078e000c */
.L_x_12355:
[----:B------:R-:W-:Y:S05]  /*5b20*/  BSYNC.RECONVERGENT B1 ;  /* 0x0000000000017941 */ /* 0x000fea0003800200 */
.L_x_12353:
[----:B------:R-:W0:Y:S01]  /*5b30*/  LDS.128 R8, [R0+0x50] ;  /* 0x0000500000087984 */ /* 0x000e220000000c00 */
[----:B------:R-:W-:Y:S03]  /*5b40*/  BSSY.RECONVERGENT B1, `(.L_x_12356) ;  /* 0x0000015000017945 */ /* 0x000fe60003800200 */
[----:B------:R1:W2:Y:S01]  /*5b50*/  LDS.128 R16, [R0+0x60] ;  /* 0x0000600000107984 */ /* 0x0002a20000000c00 */
[CC--:B0-----:R-:W-:Y:S02]  /*5b60*/  FSETP.GT.FTZ.AND P1, PT, R10.reuse, R3.reuse, PT ;  /* 0x000000030a00720b */ /* 0x0c1fe40003f34000 */
        /* <DEDUP_REMOVED lines=8> */
[----:B-12---:R-:W-:Y:S05]  /*5bf0*/  @P0 BRA `(.L_x_12357) ;  /* 0x0000000000140947 */ /* 0x006fea0003800000 */
[----:B------:R-:W-:Y:S01]  /*5c00*/  FSETP.NEU.FTZ.AND P0, PT, R3, R5, PT ;  /* 0x000000050300720b */ /* 0x000fe20003f1d000 */
[----:B------:R-:W-:Y:S02]  /*5c10*/  IMAD.MOV.U32 R6, RZ, RZ, R14 ;  /* 0x000000ffff067224 */ /* 0x000fe400078e000e */
[----:B------:R-:W-:Y:S01]  /*5c20*/  IMAD.MOV.U32 R10, RZ, RZ, R5 ;  /* 0x000000ffff0a7224 */ /* 0x000fe200078e0005 */
[----:B------:R-:W-:-:S13]  /*5c30*/  ISETP.GE.OR P0, PT, R13, R14, P0 ;  /* 0x0000000e0d00720c */ /* 0x000fda0000706670 */
[----:B------:R-:W-:Y:S05]  /*5c40*/  @P0 BRA `(.L_x_12358) ;  /* 0x0000000000100947 */ /* 0x000fea0003800000 */
.L_x_12357:
[----:B------:R-:W-:Y:S02]  /*5c50*/  IMAD.MOV.U32 R6, RZ, RZ, R13 ;  /* 0x000000ffff067224 */ /* 0x000fe400078e000d */
[----:B------:R-:W-:Y:S02]  /*5c60*/  IMAD.MOV.U32 R10, RZ, RZ, R3 ;  /* 0x000000ffff0a7224 */ /* 0x000fe400078e0003 */
[----:B------:R-:W-:Y:S02]  /*5c70*/  IMAD.MOV.U32 R3, RZ, RZ, R5 ;  /* 0x000000ffff037224 */ /* 0x000fe400078e0005 */
[----:B------:R-:W-:-:S07]  /*5c80*/  IMAD.MOV.U32 R13, RZ, RZ, R14 ;  /* 0x000000ffff0d7224 */ /* 0x000fce00078e000e */
.L_x_12358:
[----:B------:R-:W-:Y:S05]  /*5c90*/  BSYNC.RECONVERGENT B1 ;  /* 0x0000000000017941 */ /* 0x000fea0003800200 */
.L_x_12356:
        /* <DEDUP_REMOVED lines=9> */
.L_x_12360:
[----:B------:R-:W-:Y:S01]  /*5d30*/  IMAD.MOV.U32 R5, RZ, RZ, R6 ;  /* 0x000000ffff057224 */ /* 0x000fe200078e0006 */
[----:B------:R-:W-:Y:S01]  /*5d40*/  MOV R6, R2 ;  /* 0x0000000200067202 */ /* 0x000fe20000000f00 */
[----:B------:R-:W-:Y:S02]  /*5d50*/  IMAD.MOV.U32 R12, RZ, RZ, R10 ;  /* 0x000000ffff0c7224 */ /* 0x000fe400078e000a */
[----:B------:R-:W-:-:S07]  /*5d60*/  IMAD.MOV.U32 R10, RZ, RZ, R15 ;  /* 0x000000ffff0a7224 */ /* 0x000fce00078e000f */
.L_x_12361:
[----:B------:R-:W-:Y:S05]  /*5d70*/  BSYNC.RECONVERGENT B1 ;  /* 0x0000000000017941 */ /* 0x000fea0003800200 */
.L_x_12359:
        /* <DEDUP_REMOVED lines=9> */
.L_x_12363:
[----:B------:R-:W-:Y:S02]  /*5e10*/  IMAD.MOV.U32 R2, RZ, RZ, R5 ;  /* 0x000000ffff027224 */ /* 0x000fe400078e0005 */
[----:B------:R-:W-:Y:S02]  /*5e20*/  IMAD.MOV.U32 R14, RZ, RZ, R12 ;  /* 0x000000ffff0e7224 */ /* 0x000fe400078e000c */
[----:B------:R-:W-:Y:S02]  /*5e30*/  IMAD.MOV.U32 R5, RZ, RZ, R4 ;  /* 0x000000ffff057224 */ /* 0x000fe400078e0004 */
[----:B------:R-:W-:-:S07]  /*5e40*/  IMAD.MOV.U32 R12, RZ, RZ, R21 ;  /* 0x000000ffff0c7224 */ /* 0x000fce00078e0015 */
.L_x_12364:
[----:B------:R-:W-:Y:S05]  /*5e50*/  BSYNC.RECONVERGENT B1 ;  /* 0x0000000000017941 */ /* 0x000fea0003800200 */
.L_x_12362:
        /* <DEDUP_REMOVED lines=16> */
.L_x_12366:
[----:B------:R-:W-:Y:S01]  /*5f60*/  MOV R4, R13 ;  /* 0x0000000d00047202 */ /* 0x000fe20000000f00 */
[----:B------:R-:W-:Y:S02]  /*5f70*/  IMAD.MOV.U32 R7, RZ, RZ, R3 ;  /* 0x000000ffff077224 */ /* 0x000fe400078e0003 */
[----:B------:R-:W-:Y:S02]  /*5f80*/  IMAD.MOV.U32 R3, RZ, RZ, R10 ;  /* 0x000000ffff037224 */ /* 0x000fe400078e000a */
[----:B------:R-:W-:-:S07]  /*5f90*/  IMAD.MOV.U32 R13, RZ, RZ, R6 ;  /* 0x000000ffff0d7224 */ /* 0x000fce00078e0006 */
.L_x_12367:
[----:B------:R-:W-:Y:S05]  /*5fa0*/  BSYNC.RECONVERGENT B1 ;  /* 0x0000000000017941 */ /* 0x000fea0003800200 */
.L_x_12365:
        /* <DEDUP_REMOVED lines=9> */
.L_x_12369:
[----:B------:R-:W-:Y:S02]  /*6040*/  IMAD.MOV.U32 R11, RZ, RZ, R4 ;  /* 0x000000ffff0b7224 */ /* 0x000fe400078e0004 */
[----:B------:R-:W-:Y:S02]  /*6050*/  IMAD.MOV.U32 R15, RZ, RZ, R7 ;  /* 0x000000ffff0f7224 */ /* 0x000fe400078e0007 */
[----:B------:R-:W-:Y:S02]  /*6060*/  IMAD.MOV.U32 R4, RZ, RZ, R5 ;  /* 0x000000ffff047224 */ /* 0x000fe400078e0005 */
[----:B------:R-:W-:-:S07]  /*6070*/  IMAD.MOV.U32 R7, RZ, RZ, R12 ;  /* 0x000000ffff077224 */ /* 0x000fce00078e000c */
.L_x_12370:
[----:B------:R-:W-:Y:S05]  /*6080*/  BSYNC.RECONVERGENT B1 ;  /* 0x0000000000017941 */ /* 0x000fea0003800200 */
.L_x_12368:
        /* <DEDUP_REMOVED lines=9> */
.L_x_12372:
[----:B------:R-:W-:Y:S01]  /*6120*/  MOV R5, R11 ;  /* 0x0000000b00057202 */ /* 0x000fe20000000f00 */
[----:B------:R-:W-:Y:S02]  /*6130*/  IMAD.MOV.U32 R6, RZ, RZ, R15 ;  /* 0x000000ffff067224 */ /* 0x000fe400078e000f */
[----:B------:R-:W-:Y:S02]  /*6140*/  IMAD.MOV.U32 R11, RZ, RZ, R2 ;  /* 0x000000ffff0b7224 */ /* 0x000fe400078e0002 */
[----:B------:R-:W-:-:S07]  /*6150*/  IMAD.MOV.U32 R15, RZ, RZ, R14 ;  /* 0x000000ffff0f7224 */ /* 0x000fce00078e000e */
.L_x_12373:
[----:B------:R-:W-:Y:S05]  /*6160*/  BSYNC.RECONVERGENT B1 ;  /* 0x0000000000017941 */ /* 0x000fea0003800200 */
.L_x_12371:
        /* <DEDUP_REMOVED lines=16> */
.L_x_12375:
[----:B------:R-:W-:Y:S02]  /*6270*/  IMAD.MOV.U32 R2, RZ, RZ, R13 ;  /* 0x000000ffff027224 */ /* 0x000fe400078e000d */
[----:B------:R-:W-:Y:S02]  /*6280*/  IMAD.MOV.U32 R8, RZ, RZ, R3 ;  /* 0x000000ffff087224 */ /* 0x000fe400078e0003 */
[----:B------:R-:W-:Y:S02]  /*6290*/  IMAD.MOV.U32 R3, RZ, RZ, R7 ;  /* 0x000000ffff037224 */ /* 0x000fe400078e0007 */
[----:B------:R-:W-:-:S07]  /*62a0*/  IMAD.MOV.U32 R13, RZ, RZ, R4 ;  /* 0x000000ffff0d7224 */ /* 0x000fce00078e0004 */
.L_x_12376:
[----:B------:R-:W-:Y:S05]  /*62b0*/  BSYNC.RECONVERGENT B1 ;  /* 0x0000000000017941 */ /* 0x000fea0003800200 */
.L_x_12374:
        /* <DEDUP_REMOVED lines=9> */
.L_x_12378:
[----:B------:R-:W-:Y:S02]  /*6350*/  IMAD.MOV.U32 R4, RZ, RZ, R2 ;  /* 0x000000ffff047224 */ /* 0x000fe400078e0002 */
[----:B------:R-:W-:Y:S02]  /*6360*/  IMAD.MOV.U32 R7, RZ, RZ, R8 ;  /* 0x000000ffff077224 */ /* 0x000fe400078e0008 */
[----:B------:R-:W-:Y:S02]  /*6370*/  IMAD.MOV.U32 R2, RZ, RZ, R11 ;  /* 0x000000ffff027224 */ /* 0x000fe400078e000b */
[----:B------:R-:W-:-:S07]  /*6380*/  IMAD.MOV.U32 R8, RZ, RZ, R15 ;  /* 0x000000ffff087224 */ /* 0x000fce00078e000f */
.L_x_12379:
[----:B------:R-:W-:Y:S05]  /*6390*/  BSYNC.RECONVERGENT B1 ;  /* 0x0000000000017941 */ /* 0x000fea0003800200 */
.L_x_12377:
        /* <DEDUP_REMOVED lines=9> */
.L_x_12381:
[----:B------:R-:W-:Y:S02]  /*6430*/  IMAD.MOV.U32 R10, RZ, RZ, R4 ;  /* 0x000000ffff0a7224 */ /* 0x000fe400078e0004 */
[----:B------:R-:W-:Y:S02]  /*6440*/  IMAD.MOV.U32 R11, RZ, RZ, R7 ;  /* 0x000000ffff0b7224 */ /* 0x000fe400078e0007 */
[----:B------:R-:W-:Y:S02]  /*6450*/  IMAD.MOV.U32 R4, RZ, RZ, R5 ;  /* 0x000000ffff047224 */ /* 0x000fe400078e0005 */
[----:B------:R-:W-:-:S07]  /*6460*/  IMAD.MOV.U32 R7, RZ, RZ, R6 ;  /* 0x000000ffff077224 */ /* 0x000fce00078e0006 */
.L_x_12382:
[----:B------:R-:W-:Y:S05]  /*6470*/  BSYNC.RECONVERGENT B1 ;  /* 0x0000000000017941 */ /* 0x000fea0003800200 */
.L_x_12380:
        /* <DEDUP_REMOVED lines=16> */
.L_x_12384:
[----:B------:R-:W-:Y:S02]  /*6580*/  IMAD.MOV.U32 R12, RZ, RZ, R13 ;  /* 0x000000ffff0c7224 */ /* 0x000fe400078e000d */
[----:B------:R-:W-:Y:S02]  /*6590*/  IMAD.MOV.U32 R14, RZ, RZ, R3 ;  /* 0x000000ffff0e7224 */ /* 0x000fe400078e0003 */
[----:B------:R-:W-:Y:S02]  /*65a0*/  IMAD.MOV.U32 R3, RZ, RZ, R8 ;  /* 0x000000ffff037224 */ /* 0x000fe400078e0008 */
[----:B------:R-:W-:-:S07]  /*65b0*/  IMAD.MOV.U32 R13, RZ, RZ, R2 ;  /* 0x000000ffff0d7224 */ /* 0x000fce00078e0002 */
.L_x_12385:
[----:B------:R-:W-:Y:S05]  /*65c0*/  BSYNC.RECONVERGENT B1 ;  /* 0x0000000000017941 */ /* 0x000fea0003800200 */
.L_x_12383:
        /* <DEDUP_REMOVED lines=9> */
.L_x_12387:
[----:B------:R-:W-:Y:S01]  /*6660*/  IMAD.MOV.U32 R15, RZ, RZ, R12 ;  /* 0x000000ffff0f7224 */ /* 0x000fe200078e000c */
[----:B------:R-:W-:Y:S01]  /*6670*/  MOV R12, R4 ;  /* 0x00000004000c7202 */ /* 0x000fe20000000f00 */
[----:B------:R-:W-:Y:S02]  /*6680*/  IMAD.MOV.U32 R2, RZ, RZ, R14 ;  /* 0x000000ffff027224 */ /* 0x000fe400078e000e */
[----:B------:R-:W-:-:S07]  /*6690*/  IMAD.MOV.U32 R14, RZ, RZ, R7 ;  /* 0x000000ffff0e7224 */ /* 0x000fce00078e0007 */
.L_x_12388:
[----:B------:R-:W-:Y:S05]  /*66a0*/  BSYNC.RECONVERGENT B1 ;  /* 0x0000000000017941 */ /* 0x000fea0003800200 */
.L_x_12386:
        /* <DEDUP_REMOVED lines=9> */
.L_x_12390:
[----:B------:R-:W-:Y:S02]  /*6740*/  IMAD.MOV.U32 R16, RZ, RZ, R15 ;  /* 0x000000ffff107224 */ /* 0x000fe400078e000f */
[----:B------:R-:W-:Y:S02]  /*6750*/  IMAD.MOV.U32 R17, RZ, RZ, R2 ;  /* 0x000000ffff117224 */ /* 0x000fe400078e0002 */
[----:B------:R-:W-:Y:S02]  /*6760*/  IMAD.MOV.U32 R15, RZ, RZ, R10 ;  /* 0x000000ffff0f7224 */ /* 0x000fe400078e000a */
[----:B------:R-:W-:-:S07]  /*6770*/  IMAD.MOV.U32 R2, RZ, RZ, R11 ;  /* 0x000000ffff027224 */ /* 0x000fce00078e000b */
.L_x_12391:
[----:B------:R-:W-:Y:S05]  /*6780*/  BSYNC.RECONVERGENT B1 ;  /* 0x0000000000017941 */ /* 0x000fea0003800200 */
.L_x_12389:
        /* <DEDUP_REMOVED lines=18> */
.L_x_12393:
[----:B------:R-:W-:Y:S01]  /*68b0*/  MOV R6, R13 ;  /* 0x0000000d00067202 */ /* 0x000fe20000000f00 */
[----:B------:R-:W-:Y:S02]  /*68c0*/  IMAD.MOV.U32 R18, RZ, RZ, R3 ;  /* 0x000000ffff127224 */ /* 0x000fe400078e0003 */
[----:B------:R-:W-:Y:S02]  /*68d0*/  IMAD.MOV.U32 R3, RZ, RZ, R14 ;  /* 0x000000ffff037224 */ /* 0x000fe400078e000e */
[----:B------:R-:W-:-:S07]  /*68e0*/  IMAD.MOV.U32 R13, RZ, RZ, R12 ;  /* 0x000000ffff0d7224 */ /* 0x000fce00078e000c */
.L_x_12394:
[----:B------:R-:W-:Y:S05]  /*68f0*/  BSYNC.RECONVERGENT B1 ;  /* 0x0000000000017941 */ /* 0x000fea0003800200 */
.L_x_12392:
        /* <DEDUP_REMOVED lines=9> */
.L_x_12396:
[----:B------:R-:W-:Y:S02]  /*6990*/  IMAD.MOV.U32 R21, RZ, RZ, R6 ;  /* 0x000000ffff157224 */ /* 0x000fe400078e0006 */
[----:B------:R-:W-:Y:S02]  /*69a0*/  IMAD.MOV.U32 R12, RZ, RZ, R18 ;  /* 0x000000ffff0c7224 */ /* 0x000fe400078e0012 */
[----:B------:R-:W-:Y:S02]  /*69b0*/  IMAD.MOV.U32 R6, RZ, RZ, R15 ;  /* 0x000000ffff067224 */ /* 0x000fe400078e000f */
[----:B------:R-:W-:-:S07]  /*69c0*/  IMAD.MOV.U32 R18, RZ, RZ, R2 ;  /* 0x000000ffff127224 */ /* 0x000fce00078e0002 */
.L_x_12397:
[----:B------:R-:W-:Y:S05]  /*69d0*/  BSYNC.RECONVERGENT B1 ;  /* 0x0000000000017941 */ /* 0x000fea0003800200 */
.L_x_12395:
        /* <DEDUP_REMOVED lines=9> */
.L_x_12399:
[----:B------:R-:W-:Y:S01]  /*6a70*/  MOV R2, R21 ;  /* 0x0000001500027202 */ /* 0x000fe20000000f00 */
[----:B------:R-:W-:Y:S02]  /*6a80*/  IMAD.MOV.U32 R14, RZ, RZ, R12 ;  /* 0x000000ffff0e7224 */ /* 0x000fe400078e000c */
[----:B------:R-:W-:Y:S02]  /*6a90*/  IMAD.MOV.U32 R21, RZ, RZ, R16 ;  /* 0x000000ffff157224 */ /* 0x000fe400078e0010 */
[----:B------:R-:W-:-:S07]  /*6aa0*/  IMAD.MOV.U32 R12, RZ, RZ, R17 ;  /* 0x000000ffff0c7224 */ /* 0x000fce00078e0011 */
.L_x_12400:
[----:B------:R-:W-:Y:S05]  /*6ab0*/  BSYNC.RECONVERGENT B1 ;  /* 0x0000000000017941 */ /* 0x000fea0003800200 */
.L_x_12398:
        /* <DEDUP_REMOVED lines=16> */
.L_x_12402:
[----:B------:R-:W-:Y:S02]  /*6bc0*/  IMAD.MOV.U32 R16, RZ, RZ, R13 ;  /* 0x000000ffff107224 */ /* 0x000fe400078e000d */
[----:B------:R-:W-:Y:S02]  /*6bd0*/  IMAD.MOV.U32 R7, RZ, RZ, R3 ;  /* 0x000000ffff077224 */ /* 0x000fe400078e0003 */
[----:B------:R-:W-:Y:S02]  /*6be0*/  IMAD.MOV.U32 R3, RZ, RZ, R18 ;  /* 0x000000ffff037224 */ /* 0x000fe400078e0012 */
[----:B------:R-:W-:-:S07]  /*6bf0*/  IMAD.MOV.U32 R13, RZ, RZ, R6 ;  /* 0x000000ffff0d7224 */ /* 0x000fce00078e0006 */
.L_x_12403:
[----:B------:R-:W-:Y:S05]  /*6c00*/  BSYNC.RECONVERGENT B1 ;  /* 0x0000000000017941 */ /* 0x000fea0003800200 */
.L_x_12401:
        /* <DEDUP_REMOVED lines=9> */
.L_x_12405:
[----:B------:R-:W-:Y:S02]  /*6ca0*/  IMAD.MOV.U32 R15, RZ, RZ, R16 ;  /* 0x000000ffff0f7224 */ /* 0x000fe400078e0010 */
[----:B------:R-:W-:Y:S02]  /*6cb0*/  IMAD.MOV.U32 R17, RZ, RZ, R7 ;  /* 0x000000ffff117224 */ /* 0x000fe400078e0007 */
[----:B------:R-:W-:Y:S02]  /*6cc0*/  IMAD.MOV.U32 R16, RZ, RZ, R21 ;  /* 0x000000ffff107224 */ /* 0x000fe400078e0015 */
[----:B------:R-:W-:-:S07]  /*6cd0*/  IMAD.MOV.U32 R7, RZ, RZ, R12 ;  /* 0x000000ffff077224 */ /* 0x000fce00078e000c */
.L_x_12406:
[----:B------:R-:W-:Y:S05]  /*6ce0*/  BSYNC.RECONVERGENT B1 ;  /* 0x0000000000017941 */ /* 0x000fea0003800200 */
.L_x_12404:
        /* <DEDUP_REMOVED lines=9> */
.L_x_12408:
[----:B------:R-:W-:Y:S02]  /*6d80*/  IMAD.MOV.U32 R6, RZ, RZ, R15 ;  /* 0x000000ffff067224 */ /* 0x000fe400078e000f */
[----:B------:R-:W-:Y:S02]  /*6d90*/  IMAD.MOV.U32 R12, RZ, RZ, R17 ;  /* 0x000000ffff0c7224 */ /* 0x000fe400078e0011 */
[----:B------:R-:W-:Y:S02]  /*6da0*/  IMAD.MOV.U32 R15, RZ, RZ, R2 ;  /* 0x000000ffff0f7224 */ /* 0x000fe400078e0002 */
[----:B------:R-:W-:-:S07]  /*6db0*/  IMAD.MOV.U32 R17, RZ, RZ, R14 ;  /* 0x000000ffff117224 */ /* 0x000fce00078e000e */
.L_x_12409:
[----:B------:R-:W-:Y:S05]  /*6dc0*/  BSYNC.RECONVERGENT B1 ;  /* 0x0000000000017941 */ /* 0x000fea0003800200 */
.L_x_12407:
        /* <DEDUP_REMOVED lines=16> */
.L_x_12411:
[----:B------:R-:W-:Y:S02]  /*6ed0*/  IMAD.MOV.U32 R2, RZ, RZ, R13 ;  /* 0x000000ffff027224 */ /* 0x000fe400078e000d */
[----:B------:R-:W-:Y:S02]  /*6ee0*/  IMAD.MOV.U32 R4, RZ, RZ, R3 ;  /* 0x000000ffff047224 */ /* 0x000fe400078e0003 */
[----:B------:R-:W-:Y:S02]  /*6ef0*/  IMAD.MOV.U32 R3, RZ, RZ, R7 ;  /* 0x000000ffff037224 */ /* 0x000fe400078e0007 */
[----:B------:R-:W-:-:S07]  /*6f00*/  IMAD.MOV.U32 R13, RZ, RZ, R16 ;  /* 0x000000ffff0d7224 */ /* 0x000fce00078e0010 */
.L_x_12412:
[----:B------:R-:W-:Y:S05]  /*6f10*/  BSYNC.RECONVERGENT B1 ;  /* 0x0000000000017941 */ /* 0x000fea0003800200 */
.L_x_12410:
        /* <DEDUP_REMOVED lines=9> */
.L_x_12414:
[----:B------:R-:W-:Y:S01]  /*6fb0*/  IMAD.MOV.U32 R7, RZ, RZ, R2 ;  /* 0x000000ffff077224 */ /* 0x000fe200078e0002 */
[----:B------:R-:W-:Y:S01]  /*6fc0*/  MOV R2, R15 ;  /* 0x0000000f00027202 */ /* 0x000fe20000000f00 */
[----:B------:R-:W-:Y:S02]  /*6fd0*/  IMAD.MOV.U32 R19, RZ, RZ, R4 ;  /* 0x000000ffff137224 */ /* 0x000fe400078e0004 */
[----:B------:R-:W-:-:S07]  /*6fe0*/  IMAD.MOV.U32 R4, RZ, RZ, R17 ;  /* 0x000000ffff047224 */ /* 0x000fce00078e0011 */
.L_x_12415:
[----:B------:R-:W-:Y:S05]  /*6ff0*/  BSYNC.RECONVERGENT B1 ;  /* 0x0000000000017941 */ /* 0x000fea0003800200 */
.L_x_12413:
        /* <DEDUP_REMOVED lines=9> */
.L_x_12417:
[----:B------:R-:W-:Y:S02]  /*7090*/  IMAD.MOV.U32 R8, RZ, RZ, R7 ;  /* 0x000000ffff087224 */ /* 0x000fe400078e0007 */
[----:B------:R-:W-:Y:S02]  /*70a0*/  IMAD.MOV.U32 R14, RZ, RZ, R19 ;  /* 0x000000ffff0e7224 */ /* 0x000fe400078e0013 */
[----:B------:R-:W-:Y:S02]  /*70b0*/  IMAD.MOV.U32 R7, RZ, RZ, R6 ;  /* 0x000000ffff077224 */ /* 0x000fe400078e0006 */
[----:B------:R-:W-:-:S07]  /*70c0*/  IMAD.MOV.U32 R19, RZ, RZ, R12 ;  /* 0x000000ffff137224 */ /* 0x000fce00078e000c */
.L_x_12418:
[----:B------:R-:W-:Y:S05]  /*70d0*/  BSYNC.RECONVERGENT B1 ;  /* 0x0000000000017941 */ /* 0x000fea0003800200 */
.L_x_12416:
        /* <DEDUP_REMOVED lines=16> */
.L_x_12420:
[----:B------:R-:W-:Y:S01]  /*71e0*/  MOV R12, R13 ;  /* 0x0000000d000c7202 */ /* 0x000fe20000000f00 */
[----:B------:R-:W-:Y:S02]  /*71f0*/  IMAD.MOV.U32 R22, RZ, RZ, R3 ;  /* 0x000000ffff167224 */ /* 0x000fe400078e0003 */
[----:B------:R-:W-:Y:S02]  /*7200*/  IMAD.MOV.U32 R3, RZ, RZ, R4 ;  /* 0x000000ffff037224 */ /* 0x000fe400078e0004 */
[----:B------:R-:W-:-:S07]  /*7210*/  IMAD.MOV.U32 R13, RZ, RZ, R2 ;  /* 0x000000ffff0d7224 */ /* 0x000fce00078e0002 */
.L_x_12421:
[----:B------:R-:W-:Y:S05]  /*7220*/  BSYNC.RECONVERGENT B1 ;  /* 0x0000000000017941 */ /* 0x000fea0003800200 */
.L_x_12419:
        /* <DEDUP_REMOVED lines=9> */
.L_x_12423:
[----:B------:R-:W-:Y:S02]  /*72c0*/  IMAD.MOV.U32 R9, RZ, RZ, R12 ;  /* 0x000000ffff097224 */ /* 0x000fe400078e000c */
[----:B------:R-:W-:Y:S02]  /*72d0*/  IMAD.MOV.U32 R15, RZ, RZ, R22 ;  /* 0x000000ffff0f7224 */ /* 0x000fe400078e0016 */
[----:B------:R-:W-:Y:S02]  /*72e0*/  IMAD.MOV.U32 R12, RZ, RZ, R7 ;  /* 0x000000ffff0c7224 */ /* 0x000fe400078e0007 */
[----:B------:R-:W-:-:S07]  /*72f0*/  IMAD.MOV.U32 R22, RZ, RZ, R19 ;  /* 0x000000ffff167224 */ /* 0x000fce00078e0013 */
.L_x_12424:
[----:B------:R-:W-:Y:S05]  /*7300*/  BSYNC.RECONVERGENT B1 ;  /* 0x0000000000017941 */ /* 0x000fea0003800200 */
.L_x_12422:
        /* <DEDUP_REMOVED lines=9> */
.L_x_12426:
[----:B------:R-:W-:Y:S01]  /*73a0*/  MOV R2, R9 ;  /* 0x0000000900027202 */ /* 0x000fe20000000f00 */
[----:B------:R-:W-:Y:S02]  /*73b0*/  IMAD.MOV.U32 R21, RZ, RZ, R15 ;  /* 0x000000ffff157224 */ /* 0x000fe400078e000f */
[----:B------:R-:W-:Y:S02]  /*73c0*/  IMAD.MOV.U32 R9, RZ, RZ, R8 ;  /* 0x000000ffff097224 */ /* 0x000fe400078e0008 */
[----:B------:R-:W-:-:S07]  /*73d0*/  IMAD.MOV.U32 R15, RZ, RZ, R14 ;  /* 0x000000ffff0f7224 */ /* 0x000fce00078e000e */
.L_x_12427:
[----:B------:R-:W-:Y:S05]  /*73e0*/  BSYNC.RECONVERGENT B1 ;  /* 0x0000000000017941 */ /* 0x000fea0003800200 */
.L_x_12425:
        /* <DEDUP_REMOVED lines=18> */
.L_x_12429:
[----:B------:R-:W-:Y:S02]  /*7510*/  IMAD.MOV.U32 R6, RZ, RZ, R13 ;  /* 0x000000ffff067224 */ /* 0x000fe400078e000d */
[----:B------:R-:W-:Y:S02]  /*7520*/  IMAD.MOV.U32 R8, RZ, RZ, R3 ;  /* 0x000000ffff087224 */ /* 0x000fe400078e0003 */
[----:B------:R-:W-:Y:S02]  /*7530*/  IMAD.MOV.U32 R3, RZ, RZ, R22 ;  /* 0x000000ffff037224 */ /* 0x000fe400078e0016 */
[----:B------:R-:W-:-:S07]  /*7540*/  IMAD.MOV.U32 R13, RZ, RZ, R12 ;  /* 0x000000ffff0d7224 */ /* 0x000fce00078e000c */
.L_x_12430:
[----:B------:R-:W-:Y:S05]  /*7550*/  BSYNC.RECONVERGENT B1 ;  /* 0x0000000000017941 */ /* 0x000fea0003800200 */
.L_x_12428:
        /* <DEDUP_REMOVED lines=9> */
.L_x_12432:
[----:B------:R-:W-:Y:S02]  /*75f0*/  IMAD.MOV.U32 R23, RZ, RZ, R6 ;  /* 0x000000ffff177224 */ /* 0x000fe400078e0006 */
[----:B------:R-:W-:Y:S02]  /*7600*/  IMAD.MOV.U32 R10, RZ, RZ, R8 ;  /* 0x000000ffff0a7224 */ /* 0x000fe400078e0008 */
[----:B------:R-:W-:Y:S02]  /*7610*/  IMAD.MOV.U32 R6, RZ, RZ, R9 ;  /* 0x000000ffff067224 */ /* 0x000fe400078e0009 */
[----:B------:R-:W-:-:S07]  /*7620*/  IMAD.MOV.U32 R8, RZ, RZ, R15 ;  /* 0x000000ffff087224 */ /* 0x000fce00078e000f */
.L_x_12433:
[----:B------:R-:W-:Y:S05]  /*7630*/  BSYNC.RECONVERGENT B1 ;  /* 0x0000000000017941 */ /* 0x000fea0003800200 */
.L_x_12431:
        /* <DEDUP_REMOVED lines=9> */
.L_x_12435:
[----:B------:R-:W-:Y:S02]  /*76d0*/  IMAD.MOV.U32 R9, RZ, RZ, R23 ;  /* 0x000000ffff097224 */ /* 0x000fe400078e0017 */
[----:B------:R-:W-:Y:S02]  /*76e0*/  IMAD.MOV.U32 R12, RZ, RZ, R10 ;  /* 0x000000ffff0c7224 */ /* 0x000fe400078e000a */
[----:B------:R-:W-:Y:S02]  /*76f0*/  IMAD.MOV.U32 R23, RZ, RZ, R2 ;  /* 0x000000ffff177224 */ /* 0x000fe400078e0002 */
[----:B------:R-:W-:-:S07]  /*7700*/  IMAD.MOV.U32 R10, RZ, RZ, R21 ;  /* 0x000000ffff0a7224 */ /* 0x000fce00078e0015 */
.L_x_12436:
[----:B------:R-:W-:Y:S05]  /*7710*/  BSYNC.RECONVERGENT B1 ;  /* 0x0000000000017941 */ /* 0x000fea0003800200 */
.L_x_12434:
        /* <DEDUP_REMOVED lines=16> */
.L_x_12438:
[----:B------:R-:W-:Y:S02]  /*7820*/  IMAD.MOV.U32 R2, RZ, RZ, R13 ;  /* 0x000000ffff027224 */ /* 0x000fe400078e000d */
[----:B------:R-:W-:Y:S02]  /*7830*/  IMAD.MOV.U32 R7, RZ, RZ, R3 ;  /* 0x000000ffff077224 */ /* 0x000fe400078e0003 */
[----:B------:R-:W-:Y:S02]  /*7840*/  IMAD.MOV.U32 R3, RZ, RZ, R8 ;  /* 0x000000ffff037224 */ /* 0x000fe400078e0008 */
[----:B------:R-:W-:-:S07]  /*7850*/  IMAD.MOV.U32 R13, RZ, RZ, R6 ;  /* 0x000000ffff0d7224 */ /* 0x000fce00078e0006 */
.L_x_12439:
[----:B------:R-:W-:Y:S05]  /*7860*/  BSYNC.RECONVERGENT B1 ;  /* 0x0000000000017941 */ /* 0x000fea0003800200 */
.L_x_12437:
        /* <DEDUP_REMOVED lines=9> */
.L_x_12441:
[----:B------:R-:W-:Y:S01]  /*7900*/  IMAD.MOV.U32 R6, RZ, RZ, R2 ;  /* 0x000000ffff067224 */ /* 0x000fe200078e0002 */
[----:B------:R-:W-:Y:S01]  /*7910*/  MOV R2, R23 ;  /* 0x0000001700027202 */ /* 0x000fe20000000f00 */
[----:B------:R-:W-:Y:S02]  /*7920*/  IMAD.MOV.U32 R11, RZ, RZ, R7 ;  /* 0x000000ffff0b7224 */ /* 0x000fe400078e0007 */
[----:B------:R-:W-:-:S07]  /*7930*/  IMAD.MOV.U32 R7, RZ, RZ, R10 ;  /* 0x000000ffff077224 */ /* 0x000fce00078e000a */
.L_x_12442:
[----:B------:R-:W-:Y:S05]  /*7940*/  BSYNC.RECONVERGENT B1 ;  /* 0x0000000000017941 */ /* 0x000fea0003800200 */
.L_x_12440:
        /* <DEDUP_REMOVED lines=9> */
.L_x_12444:
[----:B------:R-:W-:Y:S02]  /*79e0*/  IMAD.MOV.U32 R8, RZ, RZ, R6 ;  /* 0x000000ffff087224 */ /* 0x000fe400078e0006 */
[----:B------:R-:W-:Y:S02]  /*79f0*/  IMAD.MOV.U32 R10, RZ, RZ, R11 ;  /* 0x000000ffff0a7224 */ /* 0x000fe400078e000b */
[----:B------:R-:W-:Y:S02]  /*7a00*/  IMAD.MOV.U32 R6, RZ, RZ, R9 ;  /* 0x000000ffff067224 */ /* 0x000fe400078e0009 */
[----:B------:R-:W-:-:S07]  /*7a10*/  IMAD.MOV.U32 R11, RZ, RZ, R12 ;  /* 0x000000ffff0b7224 */ /* 0x000fce00078e000c */
.L_x_12445:
[----:B------:R-:W-:Y:S05]  /*7a20*/  BSYNC.RECONVERGENT B1 ;  /* 0x0000000000017941 */ /* 0x000fea0003800200 */
.L_x_12443:
        /* <DEDUP_REMOVED lines=16> */
.L_x_12447:
[----:B------:R-:W-:Y:S01]  /*7b30*/  MOV R4, R13 ;  /* 0x0000000d00047202 */ /* 0x000fe20000000f00 */
[----:B------:R-:W-:Y:S02]  /*7b40*/  IMAD.MOV.U32 R12, RZ, RZ, R3 ;  /* 0x000000ffff0c7224 */ /* 0x000fe400078e0003 */
[----:B------:R-:W-:Y:S02]  /*7b50*/  IMAD.MOV.U32 R3, RZ, RZ, R7 ;  /* 0x000000ffff037224 */ /* 0x000fe400078e0007 */
[----:B------:R-:W-:-:S07]  /*7b60*/  IMAD.MOV.U32 R13, RZ, RZ, R2 ;  /* 0x000000ffff0d7224 */ /* 0x000fce00078e0002 */
.L_x_12448:
[----:B------:R-:W-:Y:S05]  /*7b70*/  BSYNC.RECONVERGENT B1 ;  /* 0x0000000000017941 */ /* 0x000fea0003800200 */
.L_x_12446:
        /* <DEDUP_REMOVED lines=9> */
.L_x_12450:
[----:B------:R-:W-:Y:S02]  /*7c10*/  IMAD.MOV.U32 R7, RZ, RZ, R4 ;  /* 0x000000ffff077224 */ /* 0x000fe400078e0004 */
[----:B------:R-:W-:Y:S02]  /*7c20*/  IMAD.MOV.U32 R9, RZ, RZ, R12 ;  /* 0x000000ffff097224 */ /* 0x000fe400078e000c */
[----:B------:R-:W-:Y:S02]  /*7c30*/  IMAD.MOV.U32 R4, RZ, RZ, R6 ;  /* 0x000000ffff047224 */ /* 0x000fe400078e0006 */
[----:B------:R-:W-:-:S07]  /*7c40*/  IMAD.MOV.U32 R12, RZ, RZ, R11 ;  /* 0x000000ffff0c7224 */ /* 0x000fce00078e000b */
.L_x_12451:
[----:B------:R-:W-:Y:S05]  /*7c50*/  BSYNC.RECONVERGENT B1 ;  /* 0x0000000000017941 */ /* 0x000fea0003800200 */
.L_x_12449:
        /* <DEDUP_REMOVED lines=9> */
.L_x_12453:
[----:B------:R-:W-:Y:S01]  /*7cf0*/  MOV R2, R7 ;  /* 0x0000000700027202 */ /* 0x000fe20000000f00 */
[----:B------:R-:W-:Y:S02]  /*7d00*/  IMAD.MOV.U32 R6, RZ, RZ, R9 ;  /* 0x000000ffff067224 */ /* 0x000fe400078e0009 */
[----:B------:R-:W-:Y:S02]  /*7d10*/  IMAD.MOV.U32 R7, RZ, RZ, R8 ;  /* 0x000000ffff077224 */ /* 0x000fe400078e0008 */
[----:B------:R-:W-:-:S07]  /*7d20*/  IMAD.MOV.U32 R9, RZ, RZ, R10 ;  /* 0x000000ffff097224 */ /* 0x000fce00078e000a */
.L_x_12454:
[----:B------:R-:W-:Y:S05]  /*7d30*/  BSYNC.RECONVERGENT B1 ;  /* 0x0000000000017941 */ /* 0x000fea0003800200 */
.L_x_12452:
        /* <DEDUP_REMOVED lines=16> */
.L_x_12456:
[----:B------:R-:W-:Y:S02]  /*7e40*/  IMAD.MOV.U32 R14, RZ, RZ, R13 ;  /* 0x000000ffff0e7224 */ /* 0x000fe400078e000d */
[----:B------:R-:W-:Y:S02]  /*7e50*/  IMAD.MOV.U32 R16, RZ, RZ, R3 ;  /* 0x000000ffff107224 */ /* 0x000fe400078e0003 */
[----:B------:R-:W-:Y:S02]  /*7e60*/  IMAD.MOV.U32 R3, RZ, RZ, R12 ;  /* 0x000000ffff037224 */ /* 0x000fe400078e000c */
[----:B------:R-:W-:-:S07]  /*7e70*/  IMAD.MOV.U32 R13, RZ, RZ, R4 ;  /* 0x000000ffff0d7224 */ /* 0x000fce00078e0004 */
.L_x_12457:
[----:B------:R-:W-:Y:S05]  /*7e80*/  BSYNC.RECONVERGENT B1 ;  /* 0x0000000000017941 */ /* 0x000fea0003800200 */
.L_x_12455:
        /* <DEDUP_REMOVED lines=9> */
.L_x_12459:
[----:B------:R-:W-:Y:S02]  /*7f20*/  IMAD.MOV.U32 R15, RZ, RZ, R14 ;  /* 0x000000ffff0f7224 */ /* 0x000fe400078e000e */
[----:B------:R-:W-:Y:S02]  /*7f30*/  IMAD.MOV.U32 R17, RZ, RZ, R16 ;  /* 0x000000ffff117224 */ /* 0x000fe400078e0010 */
[----:B------:R-:W-:Y:S02]  /*7f40*/  IMAD.MOV.U32 R14, RZ, RZ, R7 ;  /* 0x000000ffff0e7224 */ /* 0x000fe400078e0007 */
[----:B------:R-:W-:-:S07]  /*7f50*/  IMAD.MOV.U32 R16, RZ, RZ, R9 ;  /* 0x000000ffff107224 */ /* 0x000fce00078e0009 */
.L_x_12460:
[----:B------:R-:W-:Y:S05]  /*7f60*/  BSYNC.RECONVERGENT B1 ;  /* 0x0000000000017941 */ /* 0x000fea0003800200 */
.L_x_12458:
        /* <DEDUP_REMOVED lines=9> */
.L_x_12462:
[----:B------:R-:W-:Y:S02]  /*8000*/  IMAD.MOV.U32 R12, RZ, RZ, R15 ;  /* 0x000000ffff0c7224 */ /* 0x000fe400078e000f */
[----:B------:R-:W-:Y:S02]  /*8010*/  IMAD.MOV.U32 R21, RZ, RZ, R17 ;  /* 0x000000ffff157224 */ /* 0x000fe400078e0011 */
[----:B------:R-:W-:Y:S02]  /*8020*/  IMAD.MOV.U32 R15, RZ, RZ, R2 ;  /* 0x000000ffff0f7224 */ /* 0x000fe400078e0002 */
[----:B------:R-:W-:-:S07]  /*8030*/  IMAD.MOV.U32 R17, RZ, RZ, R6 ;  /* 0x000000ffff117224 */ /* 0x000fce00078e0006 */
.L_x_12463:
[----:B------:R-:W-:Y:S05]  /*8040*/  BSYNC.RECONVERGENT B1 ;  /* 0x0000000000017941 */ /* 0x000fea0003800200 */
.L_x_12461:
        /* <DEDUP_REMOVED lines=18> */
.L_x_12465:
[----:B------:R-:W-:Y:S02]  /*8170*/  IMAD.MOV.U32 R2, RZ, RZ, R13 ;  /* 0x000000ffff027224 */ /* 0x000fe400078e000d */
[----:B------:R-:W-:Y:S02]  /*8180*/  IMAD.MOV.U32 R6, RZ, RZ, R3 ;  /* 0x000000ffff067224 */ /* 0x000fe400078e0003 */
[----:B------:R-:W-:Y:S02]  /*8190*/  IMAD.MOV.U32 R3, RZ, RZ, R16 ;  /* 0x000000ffff037224 */ /* 0x000fe400078e0010 */
[----:B------:R-:W-:-:S07]  /*81a0*/  IMAD.MOV.U32 R13, RZ, RZ, R14 ;  /* 0x000000ffff0d7224 */ /* 0x000fce00078e000e */
.L_x_12466:
[----:B------:R-:W-:Y:S05]  /*81b0*/  BSYNC.RECONVERGENT B1 ;  /* 0x0000000000017941 */ /* 0x000fea0003800200 */
.L_x_12464:
        /* <DEDUP_REMOVED lines=9> */
.L_x_12468:
[----:B------:R-:W-:Y:S01]  /*8250*/  IMAD.MOV.U32 R23, RZ, RZ, R2 ;  /* 0x000000ffff177224 */ /* 0x000fe200078e0002 */
[----:B------:R-:W-:Y:S01]  /*8260*/  MOV R2, R15 ;  /* 0x0000000f00027202 */ /* 0x000fe20000000f00 */
[----:B------:R-:W-:Y:S02]  /*8270*/  IMAD.MOV.U32 R14, RZ, RZ, R6 ;  /* 0x000000ffff0e7224 */ /* 0x000fe400078e0006 */
[----:B------:R-:W-:-:S07]  /*8280*/  IMAD.MOV.U32 R6, RZ, RZ, R17 ;  /* 0x000000ffff067224 */ /* 0x000fce00078e0011 */
.L_x_12469:
[----:B------:R-:W-:Y:S05]  /*8290*/  BSYNC.RECONVERGENT B1 ;  /* 0x0000000000017941 */ /* 0x000fea0003800200 */
.L_x_12467:
        /* <DEDUP_REMOVED lines=9> */
.L_x_12471:
[----:B------:R-:W-:Y:S02]  /*8330*/  IMAD.MOV.U32 R15, RZ, RZ, R23 ;  /* 0x000000ffff0f7224 */ /* 0x000fe400078e0017 */
[----:B------:R-:W-:Y:S02]  /*8340*/  IMAD.MOV.U32 R16, RZ, RZ, R14 ;  /* 0x000000ffff107224 */ /* 0x000fe400078e000e */
[----:B------:R-:W-:Y:S02]  /*8350*/  IMAD.MOV.U32 R23, RZ, RZ, R12 ;  /* 0x000000ffff177224 */ /* 0x000fe400078e000c */
[----:B------:R-:W-:-:S07]  /*8360*/  IMAD.MOV.U32 R14, RZ, RZ, R21 ;  /* 0x000000ffff0e7224 */ /* 0x000fce00078e0015 */
.L_x_12472:
[----:B------:R-:W-:Y:S05]  /*8370*/  BSYNC.RECONVERGENT B1 ;  /* 0x0000000000017941 */ /* 0x000fea0003800200 */
.L_x_12470:
        /* <DEDUP_REMOVED lines=16> */
.L_x_12474:
[----:B------:R-:W-:Y:S01]  /*8480*/  MOV R12, R13 ;  /* 0x0000000d000c7202 */ /* 0x000fe20000000f00 */
[----:B------:R-:W-:Y:S02]  /*8490*/  IMAD.MOV.U32 R7, RZ, RZ, R3 ;  /* 0x000000ffff077224 */ /* 0x000fe400078e0003 */
[----:B------:R-:W-:Y:S02]  /*84a0*/  IMAD.MOV.U32 R3, RZ, RZ, R6 ;  /* 0x000000ffff037224 */ /* 0x000fe400078e0006 */
[----:B------:R-:W-:-:S07]  /*84b0*/  IMAD.MOV.U32 R13, RZ, RZ, R2 ;  /* 0x000000ffff0d7224 */ /* 0x000fce00078e0002 */
.L_x_12475:
[----:B------:R-:W-:Y:S05]  /*84c0*/  BSYNC.RECONVERGENT B1 ;  /* 0x0000000000017941 */ /* 0x000fea0003800200 */
.L_x_12473:
        /* <DEDUP_REMOVED lines=9> */
.L_x_12477:
[----:B------:R-:W-:Y:S02]  /*8560*/  IMAD.MOV.U32 R2, RZ, RZ, R12 ;  /* 0x000000ffff027224 */ /* 0x000fe400078e000c */
[----:B------:R-:W-:Y:S02]  /*8570*/  IMAD.MOV.U32 R17, RZ, RZ, R7 ;  /* 0x000000ffff117224 */ /* 0x000fe400078e0007 */
[----:B------:R-:W-:Y:S02]  /*8580*/  IMAD.MOV.U32 R12, RZ, RZ, R23 ;  /* 0x000000ffff0c7224 */ /* 0x000fe400078e0017 */
[----:B------:R-:W-:-:S07]  /*8590*/  IMAD.MOV.U32 R7, RZ, RZ, R14 ;  /* 0x000000ffff077224 */ /* 0x000fce00078e000e */
.L_x_12478:
[----:B------:R-:W-:Y:S05]  /*85a0*/  BSYNC.RECONVERGENT B1 ;  /* 0x0000000000017941 */ /* 0x000fea0003800200 */
.L_x_12476:
        /* <DEDUP_REMOVED lines=9> */
.L_x_12480:
[----:B------:R-:W-:Y:S01]  /*8640*/  MOV R6, R2 ;  /* 0x0000000200067202 */ /* 0x000fe20000000f00 */
[----:B------:R-:W-:Y:S02]  /*8650*/  IMAD.MOV.U32 R14, RZ, RZ, R17 ;  /* 0x000000ffff0e7224 */ /* 0x000fe400078e0011 */
[----:B------:R-:W-:Y:S02]  /*8660*/  IMAD.MOV.U32 R2, RZ, RZ, R15 ;  /* 0x000000ffff027224 */ /* 0x000fe400078e000f */
[----:B------:R-:W-:-:S07]  /*8670*/  IMAD.MOV.U32 R17, RZ, RZ, R16 ;  /* 0x000000ffff117224 */ /* 0x000fce00078e0010 */
.L_x_12481:
[----:B------:R-:W-:Y:S05]  /*8680*/  BSYNC.RECONVERGENT B1 ;  /* 0x0000000000017941 */ /* 0x000fea0003800200 */
.L_x_12479:
        /* <DEDUP_REMOVED lines=16> */
.L_x_12483:
[----:B------:R-:W-:Y:S02]  /*8790*/  IMAD.MOV.U32 R4, RZ, RZ, R13 ;  /* 0x000000ffff047224 */ /* 0x000fe400078e000d */
[----:B------:R-:W-:Y:S02]  /*87a0*/  IMAD.MOV.U32 R8, RZ, RZ, R3 ;  /* 0x000000ffff087224 */ /* 0x000fe400078e0003 */
[----:B------:R-:W-:Y:S02]  /*87b0*/  IMAD.MOV.U32 R3, RZ, RZ, R7 ;  /* 0x000000ffff037224 */ /* 0x000fe400078e0007 */
[----:B------:R-:W-:-:S07]  /*87c0*/  IMAD.MOV.U32 R13, RZ, RZ, R12 ;  /* 0x000000ffff0d7224 */ /* 0x000fce00078e000c */
.L_x_12484:
[----:B------:R-:W-:Y:S05]  /*87d0*/  BSYNC.RECONVERGENT B1 ;  /* 0x0000000000017941 */ /* 0x000fea0003800200 */
.L_x_12482:
        /* <DEDUP_REMOVED lines=9> */
.L_x_12486:
[----:B------:R-:W-:Y:S02]  /*8870*/  IMAD.MOV.U32 R7, RZ, RZ, R4 ;  /* 0x000000ffff077224 */ /* 0x000fe400078e0004 */
[----:B------:R-:W-:Y:S02]  /*8880*/  IMAD.MOV.U32 R15, RZ, RZ, R8 ;  /* 0x000000ffff0f7224 */ /* 0x000fe400078e0008 */
[----:B------:R-:W-:Y:S02]  /*8890*/  IMAD.MOV.U32 R4, RZ, RZ, R2 ;  /* 0x000000ffff047224 */ /* 0x000fe400078e0002 */
[----:B------:R-:W-:-:S07]  /*88a0*/  IMAD.MOV.U32 R8, RZ, RZ, R17 ;  /* 0x000000ffff087224 */ /* 0x000fce00078e0011 */
.L_x_12487:
[----:B------:R-:W-:Y:S05]  /*88b0*/  BSYNC.RECONVERGENT B1 ;  /* 0x0000000000017941 */ /* 0x000fea0003800200 */
.L_x_12485:
        /* <DEDUP_REMOVED lines=9> */
.L_x_12489:
[----:B------:R-:W-:Y:S02]  /*8950*/  IMAD.MOV.U32 R2, RZ, RZ, R7 ;  /* 0x000000ffff027224 */ /* 0x000fe400078e0007 */
[----:B------:R-:W-:Y:S02]  /*8960*/  IMAD.MOV.U32 R12, RZ, RZ, R15 ;  /* 0x000000ffff0c7224 */ /* 0x000fe400078e000f */
[----:B------:R-:W-:Y:S02]  /*8970*/  IMAD.MOV.U32 R7, RZ, RZ, R6 ;  /* 0x000000ffff077224 */ /* 0x000fe400078e0006 */
[----:B------:R-:W-:-:S07]  /*8980*/  IMAD.MOV.U32 R15, RZ, RZ, R14 ;  /* 0x000000ffff0f7224 */ /* 0x000fce00078e000e */
.L_x_12490:
[----:B------:R-:W-:Y:S05]  /*8990*/  BSYNC.RECONVERGENT B1 ;  /* 0x0000000000017941 */ /* 0x000fea0003800200 */
.L_x_12488:
        /* <DEDUP_REMOVED lines=16> */
.L_x_12492:
[----:B------:R-:W-:Y:S02]  /*8aa0*/  IMAD.MOV.U32 R14, RZ, RZ, R13 ;  /* 0x000000ffff0e7224 */ /* 0x000fe400078e000d */
[----:B------:R-:W-:Y:S02]  /*8ab0*/  IMAD.MOV.U32 R22, RZ, RZ, R3 ;  /* 0x000000ffff167224 */ /* 0x000fe400078e0003 */
[----:B------:R-:W-:Y:S02]  /*8ac0*/  IMAD.MOV.U32 R3, RZ, RZ, R8 ;  /* 0x000000ffff037224 */ /* 0x000fe400078e0008 */
[----:B------:R-:W-:-:S07]  /*8ad0*/  IMAD.MOV.U32 R13, RZ, RZ, R4 ;  /* 0x000000ffff0d7224 */ /* 0x000fce00078e0004 */
.L_x_12493:
[----:B------:R-:W-:Y:S05]  /*8ae0*/  BSYNC.RECONVERGENT B1 ;  /* 0x0000000000017941 */ /* 0x000fea0003800200 */
.L_x_12491:
        /* <DEDUP_REMOVED lines=9> */
.L_x_12495:
[----:B------:R-:W-:Y:S01]  /*8b80*/  IMAD.MOV.U32 R9, RZ, RZ, R14 ;  /* 0x000000ffff097224 */ /* 0x000fe200078e000e */
[----:B------:R-:W-:Y:S01]  /*8b90*/  MOV R14, R7 ;  /* 0x00000007000e7202 */ /* 0x000fe20000000f00 */
[----:B------:R-:W-:Y:S02]  /*8ba0*/  IMAD.MOV.U32 R21, RZ, RZ, R22 ;  /* 0x000000ffff157224 */ /* 0x000fe400078e0016 */
[----:B------:R-:W-:-:S07]  /*8bb0*/  IMAD.MOV.U32 R22, RZ, RZ, R15 ;  /* 0x000000ffff167224 */ /* 0x000fce00078e000f */
.L_x_12496:
[----:B------:R-:W-:Y:S05]  /*8bc0*/  BSYNC.RECONVERGENT B1 ;  /* 0x0000000000017941 */ /* 0x000fea0003800200 */
.L_x_12494:
        /* <DEDUP_REMOVED lines=9> */
.L_x_12498:
[----:B------:R-:W-:Y:S02]  /*8c60*/  IMAD.MOV.U32 R8, RZ, RZ, R9 ;  /* 0x000000ffff087224 */ /* 0x000fe400078e0009 */
[----:B------:R-:W-:Y:S02]  /*8c70*/  IMAD.MOV.U32 R15, RZ, RZ, R21 ;  /* 0x000000ffff0f7224 */ /* 0x000fe400078e0015 */
[----:B------:R-:W-:Y:S02]  /*8c80*/  IMAD.MOV.U32 R9, RZ, RZ, R2 ;  /* 0x000000ffff097224 */ /* 0x000fe400078e0002 */
[----:B------:R-:W-:-:S07]  /*8c90*/  IMAD.MOV.U32 R21, RZ, RZ, R12 ;  /* 0x000000ffff157224 */ /* 0x000fce00078e000c */
.L_x_12499:
[----:B------:R-:W-:Y:S05]  /*8ca0*/  BSYNC.RECONVERGENT B1 ;  /* 0x0000000000017941 */ /* 0x000fea0003800200 */
.L_x_12497:
        /* <DEDUP_REMOVED lines=18> */
.L_x_12501:
[----:B------:R-:W-:Y:S01]  /*8dd0*/  MOV R2, R13 ;  /* 0x0000000d00027202 */ /* 0x000fe20000000f00 */
[----:B------:R-:W-:Y:S02]  /*8de0*/  IMAD.MOV.U32 R10, RZ, RZ, R3 ;  /* 0x000000ffff0a7224 */ /* 0x000fe400078e0003 */
[----:B------:R-:W-:Y:S02]  /*8df0*/  IMAD.MOV.U32 R3, RZ, RZ, R22 ;  /* 0x000000ffff037224 */ /* 0x000fe400078e0016 */
[----:B------:R-:W-:-:S07]  /*8e00*/  IMAD.MOV.U32 R13, RZ, RZ, R14 ;  /* 0x000000ffff0d7224 */ /* 0x000fce00078e000e */
.L_x_12502:
[----:B------:R-:W-:Y:S05]  /*8e10*/  BSYNC.RECONVERGENT B1 ;  /* 0x0000000000017941 */ /* 0x000fea0003800200 */
.L_x_12500:
        /* <DEDUP_REMOVED lines=9> */
.L_x_12504:
[----:B------:R-:W-:Y:S02]  /*8eb0*/  IMAD.MOV.U32 R23, RZ, RZ, R2 ;  /* 0x000000ffff177224 */ /* 0x000fe400078e0002 */
[----:B------:R-:W-:Y:S02]  /*8ec0*/  IMAD.MOV.U32 R12, RZ, RZ, R10 ;  /* 0x000000ffff0c7224 */ /* 0x000fe400078e000a */
[----:B------:R-:W-:Y:S02]  /*8ed0*/  IMAD.MOV.U32 R2, RZ, RZ, R9 ;  /* 0x000000ffff027224 */ /* 0x000fe400078e0009 */
[----:B------:R-:W-:-:S07]  /*8ee0*/  IMAD.MOV.U32 R10, RZ, RZ, R21 ;  /* 0x000000ffff0a7224 */ /* 0x000fce00078e0015 */
.L_x_12505:
[----:B------:R-:W-:Y:S05]  /*8ef0*/  BSYNC.RECONVERGENT B1 ;  /* 0x0000000000017941 */ /* 0x000fea0003800200 */
.L_x_12503:
        /* <DEDUP_REMOVED lines=9> */
.L_x_12507:
[----:B------:R-:W-:Y:S01]  /*8f90*/  MOV R9, R23 ;  /* 0x0000001700097202 */ /* 0x000fe20000000f00 */
[----:B------:R-:W-:Y:S02]  /*8fa0*/  IMAD.MOV.U32 R14, RZ, RZ, R12 ;  /* 0x000000ffff0e7224 */ /* 0x000fe400078e000c */
[----:B------:R-:W-:Y:S02]  /*8fb0*/  IMAD.MOV.U32 R23, RZ, RZ, R8 ;  /* 0x000000ffff177224 */ /* 0x000fe400078e0008 */
[----:B------:R-:W-:-:S07]  /*8fc0*/  IMAD.MOV.U32 R12, RZ, RZ, R15 ;  /* 0x000000ffff0c7224 */ /* 0x000fce00078e000f */
.L_x_12508:
[----:B------:R-:W-:Y:S05]  /*8fd0*/  BSYNC.RECONVERGENT B1 ;  /* 0x0000000000017941 */ /* 0x000fea0003800200 */
.L_x_12506:
        /* <DEDUP_REMOVED lines=16> */
.L_x_12510:
[----:B------:R-:W-:Y:S02]  /*90e0*/  IMAD.MOV.U32 R8, RZ, RZ, R13 ;  /* 0x000000ffff087224 */ /* 0x000fe400078e000d */
[----:B------:R-:W-:Y:S02]  /*90f0*/  IMAD.MOV.U32 R11, RZ, RZ, R3 ;  /* 0x000000ffff0b7224 */ /* 0x000fe400078e0003 */
[----:B------:R-:W-:Y:S02]  /*9100*/  IMAD.MOV.U32 R3, RZ, RZ, R10 ;  /* 0x000000ffff037224 */ /* 0x000fe400078e000a */
[----:B------:R-:W-:-:S07]  /*9110*/  IMAD.MOV.U32 R13, RZ, RZ, R2 ;  /* 0x000000ffff0d7224 */ /* 0x000fce00078e0002 */
.L_x_12511:
[----:B------:R-:W-:Y:S05]  /*9120*/  BSYNC.RECONVERGENT B1 ;  /* 0x0000000000017941 */ /* 0x000fea0003800200 */
.L_x_12509:
        /* <DEDUP_REMOVED lines=9> */
.L_x_12513:
[----:B------:R-:W-:Y:S02]  /*91c0*/  IMAD.MOV.U32 R2, RZ, RZ, R8 ;  /* 0x000000ffff027224 */ /* 0x000fe400078e0008 */
[----:B------:R-:W-:Y:S02]  /*91d0*/  IMAD.MOV.U32 R15, RZ, RZ, R11 ;  /* 0x000000ffff0f7224 */ /* 0x000fe400078e000b */
[----:B------:R-:W-:Y:S02]  /*91e0*/  IMAD.MOV.U32 R8, RZ, RZ, R23 ;  /* 0x000000ffff087224 */ /* 0x000fe400078e0017 */
[----:B------:R-:W-:-:S07]  /*91f0*/  IMAD.MOV.U32 R11, RZ, RZ, R12 ;  /* 0x000000ffff0b7224 */ /* 0x000fce00078e000c */
.L_x_12514:
[----:B------:R-:W-:Y:S05]  /*9200*/  BSYNC.RECONVERGENT B1 ;  /* 0x0000000000017941 */ /* 0x000fea0003800200 */
.L_x_12512:
        /* <DEDUP_REMOVED lines=9> */
.L_x_12516:
[----:B------:R-:W-:Y:S02]  /*92a0*/  IMAD.MOV.U32 R10, RZ, RZ, R2 ;  /* 0x000000ffff0a7224 */ /* 0x000fe400078e0002 */
[----:B------:R-:W-:Y:S02]  /*92b0*/  IMAD.MOV.U32 R12, RZ, RZ, R15 ;  /* 0x000000ffff0c7224 */ /* 0x000fe400078e000f */
[----:B------:R-:W-:Y:S02]  /*92c0*/  IMAD.MOV.U32 R2, RZ, RZ, R9 ;  /* 0x000000ffff027224 */ /* 0x000fe400078e0009 */
[----:B------:R-:W-:-:S07]  /*92d0*/  IMAD.MOV.U32 R15, RZ, RZ, R14 ;  /* 0x000000ffff0f7224 */ /* 0x000fce00078e000e */
.L_x_12517:
[----:B------:R-:W-:Y:S05]  /*92e0*/  BSYNC.RECONVERGENT B1 ;  /* 0x0000000000017941 */ /* 0x000fea0003800200 */
.L_x_12515:
        /* <DEDUP_REMOVED lines=16> */
.L_x_12519:
[----:B------:R-:W-:Y:S02]  /*93f0*/  IMAD.MOV.U32 R4, RZ, RZ, R13 ;  /* 0x000000ffff047224 */ /* 0x000fe400078e000d */
[----:B------:R-:W-:Y:S02]  /*9400*/  IMAD.MOV.U32 R14, RZ, RZ, R3 ;  /* 0x000000ffff0e7224 */ /* 0x000fe400078e0003 */
[----:B------:R-:W-:Y:S02]  /*9410*/  IMAD.MOV.U32 R3, RZ, RZ, R11 ;  /* 0x000000ffff037224 */ /* 0x000fe400078e000b */
[----:B------:R-:W-:-:S07]  /*9420*/  IMAD.MOV.U32 R13, RZ, RZ, R8 ;  /* 0x000000ffff0d7224 */ /* 0x000fce00078e0008 */
.L_x_12520:
[----:B------:R-:W-:Y:S05]  /*9430*/  BSYNC.RECONVERGENT B1 ;  /* 0x0000000000017941 */ /* 0x000fea0003800200 */
.L_x_12518:
        /* <DEDUP_REMOVED lines=9> */
.L_x_12522:
[----:B------:R-:W-:Y:S01]  /*94d0*/  IMAD.MOV.U32 R9, RZ, RZ, R4 ;  /* 0x000000ffff097224 */ /* 0x000fe200078e0004 */
[----:B------:R-:W-:Y:S01]  /*94e0*/  MOV R4, R2 ;  /* 0x0000000200047202 */ /* 0x000fe20000000f00 */
[----:B------:R-:W-:Y:S02]  /*94f0*/  IMAD.MOV.U32 R11, RZ, RZ, R14 ;  /* 0x000000ffff0b7224 */ /* 0x000fe400078e000e */
[----:B------:R-:W-:-:S07]  /*9500*/  IMAD.MOV.U32 R14, RZ, RZ, R15 ;  /* 0x000000ffff0e7224 */ /* 0x000fce00078e000f */
.L_x_12523:
[----:B------:R-:W-:Y:S05]  /*9510*/  BSYNC.RECONVERGENT B1 ;  /* 0x0000000000017941 */ /* 0x000fea0003800200 */
.L_x_12521:
        /* <DEDUP_REMOVED lines=9> */
.L_x_12525:
[----:B------:R-:W-:Y:S02]  /*95b0*/  IMAD.MOV.U32 R2, RZ, RZ, R9 ;  /* 0x000000ffff027224 */ /* 0x000fe400078e0009 */
[----:B------:R-:W-:Y:S02]  /*95c0*/  IMAD.MOV.U32 R8, RZ, RZ, R11 ;  /* 0x000000ffff087224 */ /* 0x000fe400078e000b */
[----:B------:R-:W-:Y:S02]  /*95d0*/  IMAD.MOV.U32 R9, RZ, RZ, R10 ;  /* 0x000000ffff097224 */ /* 0x000fe400078e000a */
[----:B------:R-:W-:-:S07]  /*95e0*/  IMAD.MOV.U32 R11, RZ, RZ, R12 ;  /* 0x000000ffff0b7224 */ /* 0x000fce00078e000c */
.L_x_12526:
[----:B------:R-:W-:Y:S05]  /*95f0*/  BSYNC.RECONVERGENT B1 ;  /* 0x0000000000017941 */ /* 0x000fea0003800200 */
.L_x_12524:
        /* <DEDUP_REMOVED lines=16> */
.L_x_12528:
[----:B------:R-:W-:Y:S02]  /*9700*/  IMAD.MOV.U32 R12, RZ, RZ, R13 ;  /* 0x000000ffff0c7224 */ /* 0x000fe400078e000d */
[----:B------:R-:W-:Y:S02]  /*9710*/  IMAD.MOV.U32 R16, RZ, RZ, R3 ;  /* 0x000000ffff107224 */ /* 0x000fe400078e0003 */
[----:B------:R-:W-:Y:S02]  /*9720*/  IMAD.MOV.U32 R3, RZ, RZ, R14 ;  /* 0x000000ffff037224 */ /* 0x000fe400078e000e */
[----:B------:R-:W-:-:S07]  /*9730*/  IMAD.MOV.U32 R13, RZ, RZ, R4 ;  /* 0x000000ffff0d7224 */ /* 0x000fce00078e0004 */
.L_x_12529:
[----:B------:R-:W-:Y:S05]  /*9740*/  BSYNC.RECONVERGENT B1 ;  /* 0x0000000000017941 */ /* 0x000fea0003800200 */
.L_x_12527:
        /* <DEDUP_REMOVED lines=9> */
.L_x_12531:
[----:B------:R-:W-:Y:S02]  /*97e0*/  IMAD.MOV.U32 R15, RZ, RZ, R12 ;  /* 0x000000ffff0f7224 */ /* 0x000fe400078e000c */
[----:B------:R-:W-:Y:S02]  /*97f0*/  IMAD.MOV.U32 R17, RZ, RZ, R16 ;  /* 0x000000ffff117224 */ /* 0x000fe400078e0010 */
[----:B------:R-:W-:Y:S02]  /*9800*/  IMAD.MOV.U32 R12, RZ, RZ, R9 ;  /* 0x000000ffff0c7224 */ /* 0x000fe400078e0009 */
[----:B------:R-:W-:-:S07]  /*9810*/  IMAD.MOV.U32 R16, RZ, RZ, R11 ;  /* 0x000000ffff107224 */ /* 0x000fce00078e000b */
.L_x_12532:
[----:B------:R-:W-:Y:S05]  /*9820*/  BSYNC.RECONVERGENT B1 ;  /* 0x0000000000017941 */ /* 0x000fea0003800200 */
.L_x_12530:
        /* <DEDUP_REMOVED lines=9> */
.L_x_12534:
[----:B------:R-:W-:Y:S02]  /*98c0*/  IMAD.MOV.U32 R14, RZ, RZ, R15 ;  /* 0x000000ffff0e7224 */ /* 0x000fe400078e000f */
[----:B------:R-:W-:Y:S02]  /*98d0*/  IMAD.MOV.U32 R18, RZ, RZ, R17 ;  /* 0x000000ffff127224 */ /* 0x000fe400078e0011 */
[----:B------:R-:W-:Y:S02]  /*98e0*/  IMAD.MOV.U32 R15, RZ, RZ, R2 ;  /* 0x000000ffff0f7224 */ /* 0x000fe400078e0002 */
[----:B------:R-:W-:-:S07]  /*98f0*/  IMAD.MOV.U32 R17, RZ, RZ, R8 ;  /* 0x000000ffff117224 */ /* 0x000fce00078e0008 */
.L_x_12535:
[----:B------:R-:W-:Y:S05]  /*9900*/  BSYNC.RECONVERGENT B1 ;  /* 0x0000000000017941 */ /* 0x000fea0003800200 */
.L_x_12533:
[----:B------:R-:W0:Y:S01]  /*9910*/  LDS.128 R8, [R0+0xf0] ;  /* 0x0000f00000087984 */ /* 0x000e220000000c00 */
[----:B------:R-:W-:Y:S03]  /*9920*/  BSSY.RECONVERGENT B1, `(.L_x_12536) ;  /* 0x0000015000017945 */ /* 0x000fe60003800200 */
[----:B------:R1:W2:Y:S01]  /*9930*/  LDS.64 R4, [R0+0x100] ;  /* 0x0001000000047984 */ /* 0x0002a20000000a00 */
        /* <DEDUP_REMOVED lines=15> */
.L_x_12537:
[----:B------:R-:W-:Y:S01]  /*9a30*/  IMAD.MOV.U32 R0, RZ, RZ, R13 ;  /* 0x000000ffff007224 */ /* 0x000fe200078e000d */
[----:B------:R-:W-:Y:S01]  /*9a40*/  MOV R2, R3 ;  /* 0x0000000300027202 */ /* 0x000fe20000000f00 */
[----:B------:R-:W-:Y:S02]  /*9a50*/  IMAD.MOV.U32 R3, RZ, RZ, R16 ;  /* 0x000000ffff037224 */ /* 0x000fe400078e0010 */
[----:B------:R-:W-:-:S07]  /*9a60*/  IMAD.MOV.U32 R13, RZ, RZ, R12 ;  /* 0x000000ffff0d7224 */ /* 0x000fce00078e000c */
.L_x_12538:
[----:B------:R-:W-:Y:S05]  /*9a70*/  BSYNC.RECONVERGENT B1 ;  /* 0x0000000000017941 */ /* 0x000fea0003800200 */
.L_x_12536:
        /* <DEDUP_REMOVED lines=9> */
.L_x_12540:
[----:B------:R-:W-:Y:S02]  /*9b10*/  IMAD.MOV.U32 R19, RZ, RZ, R0 ;  /* 0x000000ffff137224 */ /* 0x000fe400078e0000 */
[----:B------:R-:W-:Y:S02]  /*9b20*/  IMAD.MOV.U32 R21, RZ, RZ, R2 ;  /* 0x000000ffff157224 */ /* 0x000fe400078e0002 */
[----:B------:R-:W-:Y:S02]  /*9b30*/  IMAD.MOV.U32 R0, RZ, RZ, R15 ;  /* 0x000000ffff007224 */ /* 0x000fe400078e000f */
[----:B------:R-:W-:-:S07]  /*9b40*/  IMAD.MOV.U32 R2, RZ, RZ, R17 ;  /* 0x000000ffff027224 */ /* 0x000fce00078e0011 */
.L_x_12541:
[----:B------:R-:W-:Y:S05]  /*9b50*/  BSYNC.RECONVERGENT B1 ;  /* 0x0000000000017941 */ /* 0x000fea0003800200 */
.L_x_12539:
        /* <DEDUP_REMOVED lines=9> */
.L_x_12543:
[----:B------:R-:W-:Y:S01]  /*9bf0*/  MOV R6, R19 ;  /* 0x0000001300067202 */ /* 0x000fe20000000f00 */
[----:B------:R-:W-:Y:S02]  /*9c00*/  IMAD.MOV.U32 R10, RZ, RZ, R21 ;  /* 0x000000ffff0a7224 */ /* 0x000fe400078e0015 */
[----:B------:R-:W-:Y:S02]  /*9c10*/  IMAD.MOV.U32 R19, RZ, RZ, R14 ;  /* 0x000000ffff137224 */ /* 0x000fe400078e000e */
[----:B------:R-:W-:-:S07]  /*9c20*/  IMAD.MOV.U32 R21, RZ, RZ, R18 ;  /* 0x000000ffff157224 */ /* 0x000fce00078e0012 */
.L_x_12544:
[----:B------:R-:W-:Y:S05]  /*9c30*/  BSYNC.RECONVERGENT B1 ;  /* 0x0000000000017941 */ /* 0x000fea0003800200 */
.L_x_12542:
        /* <DEDUP_REMOVED lines=16> */
.L_x_12546:
[----:B------:R-:W-:Y:S01]  /*9d40*/  IMAD.MOV.U32 R12, RZ, RZ, R13 ;  /* 0x000000ffff0c7224 */ /* 0x000fe200078e000d */
[----:B------:R-:W-:Y:S01]  /*9d50*/  MOV R13, R0 ;  /* 0x00000000000d7202 */ /* 0x000fe20000000f00 */
[----:B------:R-:W-:Y:S02]  /*9d60*/  IMAD.MOV.U32 R14, RZ, RZ, R3 ;  /* 0x000000ffff0e7224 */ /* 0x000fe400078e0003 */
[----:B------:R-:W-:-:S07]  /*9d70*/  IMAD.MOV.U32 R3, RZ, RZ, R2 ;  /* 0x000000ffff037224 */ /* 0x000fce00078e0002 */
.L_x_12547:
[----:B------:R-:W-:Y:S05]  /*9d80*/  BSYNC.RECONVERGENT B1 ;  /* 0x0000000000017941 */ /* 0x000fea0003800200 */
.L_x_12545:
        /* <DEDUP_REMOVED lines=9> */
.L_x_12549:
[----:B------:R-:W-:Y:S02]  /*9e20*/  IMAD.MOV.U32 R7, RZ, RZ, R12 ;  /* 0x000000ffff077224 */ /* 0x000fe400078e000c */
[----:B------:R-:W-:Y:S02]  /*9e30*/  IMAD.MOV.U32 R11, RZ, RZ, R14 ;  /* 0x000000ffff0b7224 */ /* 0x000fe400078e000e */
[----:B------:R-:W-:Y:S02]  /*9e40*/  IMAD.MOV.U32 R12, RZ, RZ, R19 ;  /* 0x000000ffff0c7224 */ /* 0x000fe400078e0013 */
[----:B------:R-:W-:-:S07]  /*9e50*/  IMAD.MOV.U32 R14, RZ, RZ, R21 ;  /* 0x000000ffff0e7224 */ /* 0x000fce00078e0015 */
.L_x_12550:
[----:B------:R-:W-:Y:S05]  /*9e60*/  BSYNC.RECONVERGENT B1 ;  /* 0x0000000000017941 */ /* 0x000fea0003800200 */
.L_x_12548:
        /* <DEDUP_REMOVED lines=9> */
.L_x_12552:
[----:B------:R-:W-:Y:S01]  /*9f00*/  IMAD.MOV.U32 R0, RZ, RZ, R7 ;  /* 0x000000ffff007224 */ /* 0x000fe200078e0007 */
[----:B------:R-:W-:Y:S01]  /*9f10*/  MOV R7, R6 ;  /* 0x0000000600077202 */ /* 0x000fe20000000f00 */
[----:B------:R-:W-:Y:S02]  /*9f20*/  IMAD.MOV.U32 R2, RZ, RZ, R11 ;  /* 0x000000ffff027224 */ /* 0x000fe400078e000b */
[----:B------:R-:W-:-:S07]  /*9f30*/  IMAD.MOV.U32 R11, RZ, RZ, R10 ;  /* 0x000000ffff0b7224 */ /* 0x000fce00078e000a */
.L_x_12553:
[----:B------:R-:W-:Y:S05]  /*9f40*/  BSYNC.RECONVERGENT B1 ;  /* 0x0000000000017941 */ /* 0x000fea0003800200 */
.L_x_12551:
        /* <DEDUP_REMOVED lines=16> */
.L_x_12555:
[----:B------:R-:W-:Y:S02]  /*a050*/  IMAD.MOV.U32 R4, RZ, RZ, R13 ;  /* 0x000000ffff047224 */ /* 0x000fe400078e000d */
[----:B------:R-:W-:Y:S02]  /*a060*/  IMAD.MOV.U32 R6, RZ, RZ, R3 ;  /* 0x000000ffff067224 */ /* 0x000fe400078e0003 */
[----:B------:R-:W-:Y:S02]  /*a070*/  IMAD.MOV.U32 R3, RZ, RZ, R14 ;  /* 0x000000ffff037224 */ /* 0x000fe400078e000e */
[----:B------:R-:W-:-:S07]  /*a080*/  IMAD.MOV.U32 R13, RZ, RZ, R12 ;  /* 0x000000ffff0d7224 */ /* 0x000fce00078e000c */
.L_x_12556:
[----:B------:R-:W-:Y:S05]  /*a090*/  BSYNC.RECONVERGENT B1 ;  /* 0x0000000000017941 */ /* 0x000fea0003800200 */
.L_x_12554:
        /* <DEDUP_REMOVED lines=9> */
.L_x_12558:
[----:B------:R-:W-:Y:S02]  /*a130*/  IMAD.MOV.U32 R15, RZ, RZ, R4 ;  /* 0x000000ffff0f7224 */ /* 0x000fe400078e0004 */
[----:B------:R-:W-:Y:S02]  /*a140*/  IMAD.MOV.U32 R17, RZ, RZ, R6 ;  /* 0x000000ffff117224 */ /* 0x000fe400078e0006 */
[----:B------:R-:W-:Y:S02]  /*a150*/  IMAD.MOV.U32 R4, RZ, RZ, R7 ;  /* 0x000000ffff047224 */ /* 0x000fe400078e0007 */
[----:B------:R-:W-:-:S07]  /*a160*/  IMAD.MOV.U32 R6, RZ, RZ, R11 ;  /* 0x000000ffff067224 */ /* 0x000fce00078e000b */
.L_x_12559:
[----:B------:R-:W-:Y:S05]  /*a170*/  BSYNC.RECONVERGENT B1 ;  /* 0x0000000000017941 */ /* 0x000fea0003800200 */
.L_x_12557:
        /* <DEDUP_REMOVED lines=9> */
.L_x_12561:
[----:B------:R-:W-:Y:S02]  /*a210*/  IMAD.MOV.U32 R16, RZ, RZ, R15 ;  /* 0x000000ffff107224 */ /* 0x000fe400078e000f */
[----:B------:R-:W-:Y:S02]  /*a220*/  IMAD.MOV.U32 R14, RZ, RZ, R17 ;  /* 0x000000ffff0e7224 */ /* 0x000fe400078e0011 */
[----:B------:R-:W-:Y:S02]  /*a230*/  IMAD.MOV.U32 R15, RZ, RZ, R0 ;  /* 0x000000ffff0f7224 */ /* 0x000fe400078e0000 */
[----:B------:R-:W-:-:S07]  /*a240*/  IMAD.MOV.U32 R17, RZ, RZ, R2 ;  /* 0x000000ffff117224 */ /* 0x000fce00078e0002 */
.L_x_12562:
[----:B------:R-:W-:Y:S05]  /*a250*/  BSYNC.RECONVERGENT B1 ;  /* 0x0000000000017941 */ /* 0x000fea0003800200 */
.L_x_12560:
        /* <DEDUP_REMOVED lines=16> */
.L_x_12564:
[----:B------:R-:W-:Y:S02]  /*a360*/  IMAD.MOV.U32 R2, RZ, RZ, R3 ;  /* 0x000000ffff027224 */ /* 0x000fe400078e0003 */
[----:B------:R-:W-:Y:S02]  /*a370*/  IMAD.MOV.U32 R12, RZ, RZ, R13 ;  /* 0x000000ffff0c7224 */ /* 0x000fe400078e000d */
[----:B------:R-:W-:Y:S02]  /*a380*/  IMAD.MOV.U32 R3, RZ, RZ, R6 ;  /* 0x000000ffff037224 */ /* 0x000fe400078e0006 */
[----:B------:R-:W-:-:S07]  /*a390*/  IMAD.MOV.U32 R13, RZ, RZ, R4 ;  /* 0x000000ffff0d7224 */ /* 0x000fce00078e0004 */
.L_x_12565:
[----:B------:R-:W-:Y:S05]  /*a3a0*/  BSYNC.RECONVERGENT B1 ;  /* 0x0000000000017941 */ /* 0x000fea0003800200 */
.L_x_12563:
        /* <DEDUP_REMOVED lines=9> */
.L_x_12567:
[----:B------:R-:W-:Y:S01]  /*a440*/  IMAD.MOV.U32 R5, RZ, RZ, R12 ;  /* 0x000000ffff057224 */ /* 0x000fe200078e000c */
[----:B------:R-:W-:Y:S01]  /*a450*/  MOV R7, R2 ;  /* 0x0000000200077202 */ /* 0x000fe20000000f00 */
[----:B------:R-:W-:Y:S02]  /*a460*/  IMAD.MOV.U32 R2, RZ, RZ, R17 ;  /* 0x000000ffff027224 */ /* 0x000fe400078e0011 */
[----:B------:R-:W-:-:S07]  /*a470*/  IMAD.MOV.U32 R12, RZ, RZ, R15 ;  /* 0x000000ffff0c7224 */ /* 0x000fce00078e000f */
.L_x_12568:
[----:B------:R-:W-:Y:S05]  /*a480*/  BSYNC.RECONVERGENT B1 ;  /* 0x0000000000017941 */ /* 0x000fea0003800200 */
.L_x_12566:
        /* <DEDUP_REMOVED lines=8> */
.L_x_12569:
[----:B------:R-:W-:Y:S02]  /*a510*/  IMAD.MOV.U32 R17, RZ, RZ, R16 ;  /* 0x000000ffff117224 */ /* 0x000fe400078e0010 */
[----:B------:R-:W-:Y:S02]  /*a520*/  IMAD.MOV.U32 R15, RZ, RZ, R14 ;  /* 0x000000ffff0f7224 */ /* 0x000fe400078e000e */
[----:B------:R-:W-:Y:S02]  /*a530*/  IMAD.MOV.U32 R16, RZ, RZ, R5 ;  /* 0x000000ffff107224 */ /* 0x000fe400078e0005 */
[----:B------:R-:W-:-:S07]  /*a540*/  IMAD.MOV.U32 R14, RZ, RZ, R7 ;  /* 0x000000ffff0e7224 */ /* 0x000fce00078e0007 */
.L_x_12319:
[----:B------:R-:W-:Y:S05]  /*a550*/  BSYNC.RECONVERGENT B0 ;  /* 0x0000000000007941 */ /* 0x000fea0003800200 */
.L_x_12318:
[----:B------:R-:W-:Y:S05]  /*a560*/  @P2 EXIT ;  /* 0x000000000000294d */ /* 0x000fea0003800000 */
[----:B-1----:R-:W1:Y:S01]  /*a570*/  LDC.64 R4, c[0x0][0x388] ;  /* 0x0000e200ff047b82 */ /* 0x002e620000000a00 */
[----:B------:R-:W-:-:S07]  /*a580*/  IMAD.SHL.U32 R9, R20, 0x4, RZ ;  /* 0x0000000414097824 */ /* 0x000fce00078e00ff */
[----:B--2---:R-:W2:Y:S08]  /*a590*/  LDC.64 R6, c[0x0][0x390] ;  /* 0x0000e400ff067b82 */ /* 0x004eb00000000a00 */
[----:B------:R-:W5:Y:S01]  /*a5a0*/  LDC R19, c[0x0][0x3ac] ;  /* 0x0000eb00ff137b82 */ /* 0x000f620000000800 */
[----:B-1----:R-:W-:-:S05]  /*a5b0*/  IMAD.WIDE.U32 R4, R9, 0x4, R4 ;  /* 0x0000000409047825 */ /* 0x002fca00078e0004 */
[----:B------:R-:W-:Y:S01]  /*a5c0*/  STG.E desc[UR4][R4.64], R16 ;  /* 0x0000001004007986 */ /* 0x000fe2000c101904 */
[----:B--2---:R-:W-:-:S04]  /*a5d0*/  IMAD.WIDE.U32 R6, R9, 0x4, R6 ;  /* 0x0000000409067825 */ /* 0x004fc800078e0006 */
[----:B-----5:R-:W-:Y:S01]  /*a5e0*/  FFMA.FTZ R9, RZ, R19, R14 ;  /* 0x00000013ff097223 */ /* 0x020fe2000001000e */
[----:B------:R-:W-:Y:S01]  /*a5f0*/  FADD.FTZ R11, R15, R19 ;  /* 0x000000130f0b7221 */ /* 0x000fe20000010000 */
[C---:B0--34-:R-:W-:Y:S01]  /*a600*/  FFMA.FTZ R15, R19.reuse, 2, R2 ;  /* 0x40000000130f7823 */ /* 0x059fe20000010002 */
[----:B------:R-:W-:Y:S02]  /*a610*/  FFMA.FTZ R3, R19, 3, R3 ;  /* 0x4040000013037823 */ /* 0x000fe40000010003 */
        /* <DEDUP_REMOVED lines=8> */
.L_x_12570:
        /* <DEDUP_REMOVED lines=14> */
.L_x_12933:


//--------------------- .text._ZN17fastertransformer20batch_topK_kernel_v2IfLi1ELi32EEEvPiPT_S1_ --------------------------
	.section	.text._ZN17fastertransformer20batch_topK_kernel_v2IfLi1ELi32EEEvPiPT_S1_,"ax",@progbits
	.align	128
        .global         _ZN17fastertransformer20batch_topK_kernel_v2IfLi1ELi32EEEvPiPT_S1_
        .type           _ZN17fastertransformer20batch_topK_kernel_v2IfLi1ELi32EEEvPiPT_S1_,@function
        .size           _ZN17fastertransformer20batch_topK_kernel_v2IfLi1ELi32EEEvPiPT_S1_,(.L_x_12934 - _ZN17fastertransformer20batch_topK_kernel_v2IfLi1ELi32EEEvPiPT_S1_)
        .other          _ZN17fastertransformer20batch_topK_kernel_v2IfLi1ELi32EEEvPiPT_S1_,@"STO_CUDA_ENTRY STV_DEFAULT"
_ZN17fastertransformer20batch_topK_kernel_v2IfLi1ELi32EEEvPiPT_S1_:
.text._ZN17fastertransformer20batch_topK_kernel_v2IfLi1ELi32EEEvPiPT_S1_:
[----:B------:R-:W-:Y:S01]  /*0000*/  LDC R1, c[0x0][0x37c] ;  /* 0x0000df00ff017b82 */ /* 0x000fe20000000800 */
[----:B------:R-:W0:Y:S01]  /*0010*/  S2R R3, SR_LANEID ;  /* 0x0000000000037919 */ /* 0x000e220000000000 */
[----:B------:R-:W-:Y:S01]  /*0020*/  IMAD.MOV.U32 R0, RZ, RZ, -0x1 ;  /* 0xffffffffff007424 */ /* 0x000fe200078e00ff */
[----:B------:R-:W-:Y:S01]  /*0030*/  BSSY.RECONVERGENT B0, `(.L_x_12571) ;  /* 0x0000015000007945 */ /* 0x000fe20003800200 */
[----:B------:R-:W-:Y:S01]  /*0040*/  IMAD.MOV.U32 R2, RZ, RZ, -0x800001 ;  /* 0xff7fffffff027424 */ /* 0x000fe200078e00ff */
[----:B------:R-:W1:Y:S01]  /*0050*/  S2R R4, SR_TID.X ;  /* 0x0000000000047919 */ /* 0x000e620000002100 */
[C---:B0-----:R-:W-:Y:S02]  /*0060*/  ISETP.GT.AND P1, PT, R3.reuse, 0x1d, PT ;  /* 0x0000001d0300780c */ /* 0x041fe40003f24270 */
[----:B------:R-:W-:Y:S02]  /*0070*/  ISETP.GT.AND P0, PT, R3, 0x1e, PT ;  /* 0x0000001e0300780c */ /* 0x000fe40003f04270 */
[----:B-1----:R-:W-:-:S02]  /*0080*/  ISETP.NE.AND P5, PT, R4, RZ, PT ;  /* 0x000000ff0400720c */ /* 0x002fc40003fa5270 */
[----:B------:R-:W-:Y:S02]  /*0090*/  SEL R5, R0, 0xffffffff, !P0 ;  /* 0xffffffff00057807 */ /* 0x000fe40004000000 */
[----:B------:R-:W-:Y:S02]  /*00a0*/  FSEL R4, R2, -3.40282346638528859812e+38, !P0 ;  /* 0xff7fffff02047808 */ /* 0x000fe40004000000 */
[C---:B------:R-:W-:Y:S02]  /*00b0*/  ISETP.GT.AND P2, PT, R3.reuse, 0x1b, PT ;  /* 0x0000001b0300780c */ /* 0x040fe40003f44270 */
[C---:B------:R-:W-:Y:S01]  /*00c0*/  ISETP.GT.AND P3, PT, R3.reuse, 0x17, PT ;  /* 0x000000170300780c */ /* 0x040fe20003f64270 */
[----:B------:R0:W1:Y:S01]  /*00d0*/  SHFL.DOWN PT, R7, R4, 0x2, 0x1f ;  /* 0x08401f0004077f89 */ /* 0x00006200000e0000 */
[----:B------:R-:W-:-:S03]  /*00e0*/  ISETP.GT.AND P4, PT, R3, 0xf, PT ;  /* 0x0000000f0300780c */ /* 0x000fc60003f84270 */
[----:B------:R0:W2:Y:S01]  /*00f0*/  SHFL.DOWN PT, R3, R5, 0x2, 0x1f ;  /* 0x08401f0005037f89 */ /* 0x0000a200000e0000 */
[----:B------:R-:W-:Y:S09]  /*0100*/  @P1 BRA `(.L_x_12572) ;  /* 0x00000000001c1947 */ /* 0x000ff20003800000 */
[CC--:B-1----:R-:W-:Y:S02]  /*0110*/  FSETP.GEU.FTZ.AND P0, PT, R2.reuse, R7.reuse, PT ;  /* 0x000000070200720b */ /* 0x0c2fe40003f1e000 */
[----:B------:R-:W-:Y:S02]  /*0120*/  FSETP.NEU.FTZ.AND P1, PT, R2, R7, PT ;  /* 0x000000070200720b */ /* 0x000fe40003f3d000 */
[----:B------:R-:W-:Y:S02]  /*0130*/  ISETP.EQ.OR P0, PT, R0, -0x1, !P0 ;  /* 0xffffffff0000780c */ /* 0x000fe40004702670 */
[----:B--2---:R-:W-:-:S04]  /*0140*/  ISETP.GE.OR P1, PT, R3, R0, P1 ;  /* 0x000000000300720c */ /* 0x004fc80000f26670 */
[----:B------:R-:W-:-:S13]  /*0150*/  PLOP3.LUT P0, PT, P0, P1, PT, 0x8, 0x80 ;  /* 0x000000000080781c */ /* 0x000fda0000702170 */
[----:B0-----:R-:W-:Y:S02]  /*0160*/  @!P0 IMAD.MOV.U32 R4, RZ, RZ, R7 ;  /* 0x000000ffff048224 */ /* 0x001fe400078e0007 */
[----:B------:R-:W-:-:S07]  /*0170*/  @!P0 IMAD.MOV.U32 R5, RZ, RZ, R3 ;  /* 0x000000ffff058224 */ /* 0x000fce00078e0003 */
.L_x_12572:
[----:B------:R-:W-:Y:S05]  /*0180*/  BSYNC.RECONVERGENT B0 ;  /* 0x0000000000007941 */ /* 0x000fea0003800200 */
.L_x_12571:
[----:B------:R3:W4:Y:S01]  /*0190*/  SHFL.DOWN PT, R0, R5, 0x4, 0x1f ;  /* 0x08801f0005007f89 */ /* 0x00072200000e0000 */
[----:B------:R-:W-:Y:S03]  /*01a0*/  BSSY.RECONVERGENT B0, `(.L_x_12573) ;  /* 0x000000a000007945 */ /* 0x000fe60003800200 */
[----:B--2---:R3:W2:Y:S01]  /*01b0*/  SHFL.DOWN PT, R3, R4, 0x4, 0x1f ;  /* 0x08801f0004037f89 */ /* 0x0046a200000e0000 */
[----:B------:R-:W-:Y:S05]  /*01c0*/  @P2 BRA `(.L_x_12574) ;  /* 0x00000000001c2947 */ /* 0x000fea0003800000 */
[CC--:B--2---:R-:W-:Y:S02]  /*01d0*/  FSETP.GEU.FTZ.AND P0, PT, R4.reuse, R3.reuse, PT ;  /* 0x000000030400720b */ /* 0x0c4fe40003f1e000 */
[----:B------:R-:W-:Y:S02]  /*01e0*/  FSETP.NEU.FTZ.AND P1, PT, R4, R3, PT ;  /* 0x000000030400720b */ /* 0x000fe40003f3d000 */
[----:B------:R-:W-:Y:S02]  /*01f0*/  ISETP.EQ.OR P0, PT, R5, -0x1, !P0 ;  /* 0xffffffff0500780c */ /* 0x000fe40004702670 */
[----:B----4-:R-:W-:-:S04]  /*0200*/  ISETP.GE.OR P1, PT, R0, R5, P1 ;  /* 0x000000050000720c */ /* 0x010fc80000f26670 */
[----:B------:R-:W-:-:S13]  /*0210*/  PLOP3.LUT P0, PT, P0, P1, PT, 0x8, 0x80 ;  /* 0x000000000080781c */ /* 0x000fda0000702170 */
[----:B0--3--:R-:W-:Y:S02]  /*0220*/  @!P0 IMAD.MOV.U32 R4, RZ, RZ, R3 ;  /* 0x000000ffff048224 */ /* 0x009fe400078e0003 */
[----:B------:R-:W-:-:S07]  /*0230*/  @!P0 IMAD.MOV.U32 R5, RZ, RZ, R0 ;  /* 0x000000ffff058224 */ /* 0x000fce00078e0000 */
.L_x_12574:
[----:B------:R-:W-:Y:S05]  /*0240*/  BSYNC.RECONVERGENT B0 ;  /* 0x0000000000007941 */ /* 0x000fea0003800200 */
.L_x_12573:
[----:B----4-:R4:W5:Y:S01]  /*0250*/  SHFL.DOWN PT, R0, R5, 0x8, 0x1f ;  /* 0x09001f0005007f89 */ /* 0x01096200000e0000 */
[----:B------:R-:W-:Y:S03]  /*0260*/  BSSY.RECONVERGENT B0, `(.L_x_12575) ;  /* 0x000000a000007945 */ /* 0x000fe60003800200 */
[----:B--2---:R4:W2:Y:S01]  /*0270*/  SHFL.DOWN PT, R3, R4, 0x8, 0x1f ;  /* 0x09001f0004037f89 */ /* 0x0048a200000e0000 */
[----:B------:R-:W-:Y:S05]  /*0280*/  @P3 BRA `(.L_x_12576) ;  /* 0x00000000001c3947 */ /* 0x000fea0003800000 */
[CC--:B--2---:R-:W-:Y:S02]  /*0290*/  FSETP.GEU.FTZ.AND P0, PT, R4.reuse, R3.reuse, PT ;  /* 0x000000030400720b */ /* 0x0c4fe40003f1e000 */
[----:B------:R-:W-:Y:S02]  /*02a0*/  FSETP.NEU.FTZ.AND P1, PT, R4, R3, PT ;  /* 0x000000030400720b */ /* 0x000fe40003f3d000 */
[----:B------:R-:W-:Y:S02]  /*02b0*/  ISETP.EQ.OR P0, PT, R5, -0x1, !P0 ;  /* 0xffffffff0500780c */ /* 0x000fe40004702670 */
[----:B-----5:R-:W-:-:S04]  /*02c0*/  ISETP.GE.OR P1, PT, R0, R5, P1 ;  /* 0x000000050000720c */ /* 0x020fc80000f26670 */
[----:B------:R-:W-:-:S13]  /*02d0*/  PLOP3.LUT P0, PT, P0, P1, PT, 0x8, 0x80 ;  /* 0x000000000080781c */ /* 0x000fda0000702170 */
[----:B0--34-:R-:W-:Y:S02]  /*02e0*/  @!P0 IMAD.MOV.U32 R5, RZ, RZ, R0 ;  /* 0x000000ffff058224 */ /* 0x019fe400078e0000 */
[----:B------:R-:W-:-:S07]  /*02f0*/  @!P0 IMAD.MOV.U32 R4, RZ, RZ, R3 ;  /* 0x000000ffff048224 */ /* 0x000fce00078e0003 */
.L_x_12576:
[----:B------:R-:W-:Y:S05]  /*0300*/  BSYNC.RECONVERGENT B0 ;  /* 0x0000000000007941 */ /* 0x000fea0003800200 */
.L_x_12575:
[----:B-----5:R5:W0:Y:S01]  /*0310*/  SHFL.DOWN PT, R0, R5, 0x10, 0x1f ;  /* 0x0a001f0005007f89 */ /* 0x020a2200000e0000 */
[----:B------:R-:W-:Y:S03]  /*0320*/  BSSY.RECONVERGENT B0, `(.L_x_12577) ;  /* 0x0000009000007945 */ /* 0x000fe60003800200 */
[----:B--2---:R5:W2:Y:S01]  /*0330*/  SHFL.DOWN PT, R3, R4, 0x10, 0x1f ;  /* 0x0a001f0004037f89 */ /* 0x004aa200000e0000 */
[----:B------:R-:W-:Y:S05]  /*0340*/  @P4 BRA `(.L_x_12578) ;  /* 0x0000000000184947 */ /* 0x000fea0003800000 */
[CC--:B--2---:R-:W-:Y:S02]  /*0350*/  FSETP.GEU.FTZ.AND P0, PT, R4.reuse, R3.reuse, PT ;  /* 0x000000030400720b */ /* 0x0c4fe40003f1e000 */
[----:B------:R-:W-:Y:S02]  /*0360*/  FSETP.NEU.FTZ.AND P1, PT, R4, R3, PT ;  /* 0x000000030400720b */ /* 0x000fe40003f3d000 */
[----:B------:R-:W-:Y:S02]  /*0370*/  ISETP.EQ.OR P0, PT, R5, -0x1, !P0 ;  /* 0xffffffff0500780c */ /* 0x000fe40004702670 */
[----:B0-----:R-:W-:-:S04]  /*0380*/  ISETP.GE.OR P1, PT, R0, R5, P1 ;  /* 0x000000050000720c */ /* 0x001fc80000f26670 */
[----:B------:R-:W-:-:S13]  /*0390*/  PLOP3.LUT P0, PT, P0, P1, PT, 0x8, 0x80 ;  /* 0x000000000080781c */ /* 0x000fda0000702170 */
[----:B---345:R-:W-:-:S07]  /*03a0*/  @!P0 IMAD.MOV.U32 R5, RZ, RZ, R0 ;  /* 0x000000ffff058224 */ /* 0x038fce00078e0000 */
.L_x_12578:
[----:B------:R-:W-:Y:S05]  /*03b0*/  BSYNC.RECONVERGENT B0 ;  /* 0x0000000000007941 */ /* 0x000fea0003800200 */
.L_x_12577:
[----:B------:R-:W-:Y:S06]  /*03c0*/  BAR.SYNC.DEFER_BLOCKING 0x0 ;  /* 0x0000000000007b1d */ /* 0x000fec0000010000 */
[----:B------:R-:W-:Y:S05]  /*03d0*/  @P5 EXIT ;  /* 0x000000000000594d */ /* 0x000fea0003800000 */
[----:B-1----:R-:W1:Y:S01]  /*03e0*/  S2R R7, SR_CTAID.X ;  /* 0x0000000000077919 */ /* 0x002e620000002500 */
[----:B--2---:R-:W1:Y:S01]  /*03f0*/  LDC.64 R2, c[0x0][0x390] ;  /* 0x0000e400ff027b82 */ /* 0x004e620000000a00 */
[----:B------:R-:W2:Y:S01]  /*0400*/  LDCU.64 UR4, c[0x0][0x358] ;  /* 0x00006b00ff0477ac */ /* 0x000ea20008000a00 */
[----:B-1----:R-:W-:-:S05]  /*0410*/  IMAD.WIDE.U32 R2, R7, 0x4, R2 ;  /* 0x0000000407027825 */ /* 0x002fca00078e0002 */
[----:B--2---:R-:W-:Y:S01]  /*0420*/  STG.E desc[UR4][R2.64], R5 ;  /* 0x0000000502007986 */ /* 0x004fe2000c101904 */
[----:B------:R-:W-:Y:S05]  /*0430*/  EXIT ;  /* 0x000000000000794d */ /* 0x000fea0003800000 */
.L_x_12579:
        /* <DEDUP_REMOVED lines=12> */
.L_x_12934:


//--------------------- .text._ZN17fastertransformer17batch_topK_kernelIfLi1ELi256EEEvPiPT_S1_ --------------------------
	.section	.text._ZN17fastertransformer17batch_topK_kernelIfLi1ELi256EEEvPiPT_S1_,"ax",@progbits
	.align	128
        .global         _ZN17fastertransformer17batch_topK_kernelIfLi1ELi256EEEvPiPT_S1_
        .type           _ZN17fastertransformer17batch_topK_kernelIfLi1ELi256EEEvPiPT_S1_,@function
        .size           _ZN17fastertransformer17batch_topK_kernelIfLi1ELi256EEEvPiPT_S1_,(.L_x_12935 - _ZN17fastertransformer17batch_topK_kernelIfLi1ELi256EEEvPiPT_S1_)
        .other          _ZN17fastertransformer17batch_topK_kernelIfLi1ELi256EEEvPiPT_S1_,@"STO_CUDA_ENTRY STV_DEFAULT"
_ZN17fastertransformer17batch_topK_kernelIfLi1ELi256EEEvPiPT_S1_:
.text._ZN17fastertransformer17batch_topK_kernelIfLi1ELi256EEEvPiPT_S1_:
[----:B------:R-:W-:Y:S01]  /*0000*/  LDC R1, c[0x0][0x37c] ;  /* 0x0000df00ff017b82 */ /* 0x000fe20000000800 */
[----:B------:R-:W0:Y:S02]  /*0010*/  S2R R0, SR_TID.X ;  /* 0x0000000000007919 */ /* 0x000e240000002100 */
[----:B0-----:R-:W-:-:S13]  /*0020*/  ISETP.NE.AND P0, PT, R0, RZ, PT ;  /* 0x000000ff0000720c */ /* 0x001fda0003f05270 */
[----:B------:R-:W-:Y:S05]  /*0030*/  @P0 EXIT ;  /* 0x000000000000094d */ /* 0x000fea0003800000 */
[----:B------:R-:W0:Y:S01]  /*0040*/  S2R R7, SR_CTAID.X ;  /* 0x0000000000077919 */ /* 0x000e220000002500 */
[----:B------:R-:W0:Y:S01]  /*0050*/  LDC.64 R2, c[0x0][0x380] ;  /* 0x0000e000ff027b82 */ /* 0x000e220000000a00 */
[----:B------:R-:W1:Y:S07]  /*0060*/  LDCU.64 UR4, c[0x0][0x358] ;  /* 0x00006b00ff0477ac */ /* 0x000e6e0008000a00 */
[----:B------:R-:W2:Y:S01]  /*0070*/  LDC.64 R4, c[0x0][0x390] ;  /* 0x0000e400ff047b82 */ /* 0x000ea20000000a00 */
[----:B0-----:R-:W-:-:S06]  /*0080*/  IMAD.WIDE.U32 R2, R7, 0x4, R2 ;  /* 0x0000000407027825 */ /* 0x001fcc00078e0002 */
[----:B-1----:R-:W3:Y:S01]  /*0090*/  LDG.E R3, desc[UR4][R2.64] ;  /* 0x0000000402037981 */ /* 0x002ee2000c1e1900 */
[----:B--2---:R-:W-:-:S05]  /*00a0*/  IMAD.WIDE.U32 R4, R7, 0x4, R4 ;  /* 0x0000000407047825 */ /* 0x004fca00078e0004 */
[----:B---3--:R-:W-:Y:S01]  /*00b0*/  STG.E desc[UR4][R4.64], R3 ;  /* 0x0000000304007986 */ /* 0x008fe2000c101904 */
[----:B------:R-:W-:Y:S05]  /*00c0*/  EXIT ;  /* 0x000000000000794d */ /* 0x000fea0003800000 */
.L_x_12580:
        /* <DEDUP_REMOVED lines=11> */
.L_x_12935:


//--------------------- .text._ZN17fastertransformer16beam_topK_kernelIfLi1ELi256EEEvPKT_PiPS1_PKbPKiiS1_f --------------------------
	.section	.text._ZN17fastertransformer16beam_topK_kernelIfLi1ELi256EEEvPKT_PiPS1_PKbPKiiS1_f,"ax",@progbits
	.align	128
        .global         _ZN17fastertransformer16beam_topK_kernelIfLi1ELi256EEEvPKT_PiPS1_PKbPKiiS1_f
        .type           _ZN17fastertransformer16beam_topK_kernelIfLi1ELi256EEEvPKT_PiPS1_PKbPKiiS1_f,@function
        .size           _ZN17fastertransformer16beam_topK_kernelIfLi1ELi256EEEvPKT_PiPS1_PKbPKiiS1_f,(.L_x_12936 - _ZN17fastertransformer16beam_topK_kernelIfLi1ELi256EEEvPKT_PiPS1_PKbPKiiS1_f)
        .other          _ZN17fastertransformer16beam_topK_kernelIfLi1ELi256EEEvPKT_PiPS1_PKbPKiiS1_f,@"STO_CUDA_ENTRY STV_DEFAULT"
_ZN17fastertransformer16beam_topK_kernelIfLi1ELi256EEEvPKT_PiPS1_PKbPKiiS1_f:
.text._ZN17fastertransformer16beam_topK_kernelIfLi1ELi256EEEvPKT_PiPS1_PKbPKiiS1_f:
[----:B------:R-:W-:Y:S01]  /*0000*/  LDC R1, c[0x0][0x37c] ;  /* 0x0000df00ff017b82 */ /* 0x000fe20000000800 */
[----:B------:R-:W0:Y:S01]  /*0010*/  S2R R0, SR_TID.X ;  /* 0x0000000000007919 */ /* 0x000e220000002100 */
[----:B------:R-:W0:Y:S01]  /*0020*/  LDCU UR8, c[0x0][0x3a8] ;  /* 0x00007500ff0877ac */ /* 0x000e220008000800 */
[----:B------:R-:W-:Y:S01]  /*0030*/  BSSY.RECONVERGENT B0, `(.L_x_12581) ;  /* 0x00000eb000007945 */ /* 0x000fe20003800200 */
[----:B------:R-:W-:Y:S01]  /*0040*/  IMAD.MOV.U32 R3, RZ, RZ, -0x800001 ;  /* 0xff7fffffff037424 */ /* 0x000fe200078e00ff */
[----:B------:R-:W1:Y:S01]  /*0050*/  S2R R13, SR_CTAID.X ;  /* 0x00000000000d7919 */ /* 0x000e620000002500 */
[----:B------:R-:W2:Y:S01]  /*0060*/  LDCU.64 UR6, c[0x0][0x358] ;  /* 0x00006b00ff0677ac */ /* 0x000ea20008000a00 */
[----:B------:R-:W-:Y:S01]  /*0070*/  IMAD.MOV.U32 R2, RZ, RZ, -0x1 ;  /* 0xffffffffff027424 */ /* 0x000fe200078e00ff */
[----:B0-----:R-:W-:-:S13]  /*0080*/  ISETP.GE.AND P0, PT, R0, UR8, PT ;  /* 0x0000000800007c0c */ /* 0x001fda000bf06270 */
[----:B-12---:R-:W-:Y:S05]  /*0090*/  @P0 BRA `(.L_x_12582) ;  /* 0x0000000c00900947 */ /* 0x006fea0003800000 */
[----:B------:R-:W0:Y:S02]  /*00a0*/  LDCU UR4, c[0x0][0x3b0] ;  /* 0x00007600ff0477ac */ /* 0x000e240008000800 */
[----:B0-----:R-:W-:-:S13]  /*00b0*/  FSETP.NEU.FTZ.AND P0, PT, RZ, UR4, PT ;  /* 0x00000004ff007c0b */ /* 0x001fda000bf1d000 */
[----:B------:R-:W-:Y:S05]  /*00c0*/  @P0 BRA `(.L_x_12583) ;  /* 0x00000004005c0947 */ /* 0x000fea0003800000 */
[----:B------:R-:W-:Y:S01]  /*00d0*/  LOP3.LUT R2, RZ, R0, RZ, 0x33, !PT ;  /* 0x00000000ff027212 */ /* 0x000fe200078e33ff */
[----:B------:R-:W-:Y:S01]  /*00e0*/  BSSY.RECONVERGENT B1, `(.L_x_12584) ;  /* 0x000003e000017945 */ /* 0x000fe20003800200 */
[----:B------:R-:W-:Y:S02]  /*00f0*/  IMAD.MOV.U32 R4, RZ, RZ, R0 ;  /* 0x000000ffff047224 */ /* 0x000fe400078e0000 */
[----:B------:R-:W-:Y:S02]  /*0100*/  IMAD.MOV.U32 R3, RZ, RZ, -0x800001 ;  /* 0xff7fffffff037424 */ /* 0x000fe400078e00ff */
[----:B------:R-:W-:-:S05]  /*0110*/  VIADD R2, R2, UR8 ;  /* 0x0000000802027c36 */ /* 0x000fca0008000000 */
[C---:B------:R-:W-:Y:S02]  /*0120*/  ISETP.GE.U32.AND P0, PT, R2.reuse, 0x300, PT ;  /* 0x000003000200780c */ /* 0x040fe40003f06070 */
[----:B------:R-:W-:Y:S01]  /*0130*/  LEA.HI R5, R2, 0x1, RZ, 0x18 ;  /* 0x0000000102057811 */ /* 0x000fe200078fc0ff */
[----:B------:R-:W-:-:S03]  /*0140*/  IMAD.MOV.U32 R2, RZ, RZ, -0x1 ;  /* 0xffffffffff027424 */ /* 0x000fc600078e00ff */
[----:B------:R-:W-:-:S07]  /*0150*/  LOP3.LUT R8, R5, 0x3, RZ, 0xc0, !PT ;  /* 0x0000000305087812 */ /* 0x000fce00078ec0ff */
[----:B------:R-:W-:Y:S05]  /*0160*/  @!P0 BRA `(.L_x_12585) ;  /* 0x0000000000d48947 */ /* 0x000fea0003800000 */
[----:B------:R-:W0:Y:S01]  /*0170*/  LDC.64 R2, c[0x0][0x380] ;  /* 0x0000e000ff027b82 */ /* 0x000e220000000a00 */
[----:B------:R-:W-:Y:S01]  /*0180*/  LOP3.LUT R6, R5, 0x1fffffc, RZ, 0xc0, !PT ;  /* 0x01fffffc05067812 */ /* 0x000fe200078ec0ff */
[----:B------:R-:W-:Y:S01]  /*0190*/  BSSY.RECONVERGENT B2, `(.L_x_12586) ;  /* 0x0000031000027945 */ /* 0x000fe20003800200 */
[----:B------:R-:W-:Y:S02]  /*01a0*/  VIADD R9, R0, 0x200 ;  /* 0x0000020000097836 */ /* 0x000fe40000000000 */
[----:B------:R-:W-:Y:S02]  /*01b0*/  IMAD R11, R13, UR8, R0 ;  /* 0x000000080d0b7c24 */ /* 0x000fe4000f8e0200 */
[----:B------:R-:W-:Y:S01]  /*01c0*/  IMAD.MOV R10, RZ, RZ, -R6 ;  /* 0x000000ffff0a7224 */ /* 0x000fe200078e0a06 */
[----:B0-----:R-:W-:Y:S01]  /*01d0*/  IADD3 R4, P0, PT, R2, 0x800, RZ ;  /* 0x0000080002047810 */ /* 0x001fe20007f1e0ff */
[----:B------:R-:W-:-:S04]  /*01e0*/  IMAD.MOV.U32 R2, RZ, RZ, -0x1 ;  /* 0xffffffffff027424 */ /* 0x000fc800078e00ff */
[----:B------:R-:W-:Y:S02]  /*01f0*/  IMAD.X R5, RZ, RZ, R3, P0 ;  /* 0x000000ffff057224 */ /* 0x000fe400000e0603 */
[----:B------:R-:W-:-:S07]  /*0200*/  IMAD.MOV.U32 R3, RZ, RZ, -0x800001 ;  /* 0xff7fffffff037424 */ /* 0x000fce00078e00ff */
.L_x_12587:
[----:B------:R-:W-:-:S05]  /*0210*/  IMAD.WIDE R6, R11, 0x4, R4 ;  /* 0x000000040b067825 */ /* 0x000fca00078e0204 */
[----:B------:R-:W2:Y:S04]  /*0220*/  LDG.E R12, desc[UR6][R6.64+-0x800] ;  /* 0xfff80006060c7981 */ /* 0x000ea8000c1e1900 */
[----:B------:R-:W3:Y:S04]  /*0230*/  LDG.E R14, desc[UR6][R6.64+-0x400] ;  /* 0xfffc0006060e7981 */ /* 0x000ee8000c1e1900 */
[----:B------:R-:W4:Y:S04]  /*0240*/  LDG.E R16, desc[UR6][R6.64] ;  /* 0x0000000606107981 */ /* 0x000f28000c1e1900 */
[----:B------:R0:W5:Y:S01]  /*0250*/  LDG.E R18, desc[UR6][R6.64+0x400] ;  /* 0x0004000606127981 */ /* 0x000162000c1e1900 */
[----:B------:R-:W-:-:S02]  /*0260*/  VIADD R15, R11, 0x100 ;  /* 0x000001000b0f7836 */ /* 0x000fc40000000000 */
[----:B------:R-:W-:Y:S02]  /*0270*/  VIADD R10, R10, 0x4 ;  /* 0x000000040a0a7836 */ /* 0x000fe40000000000 */
[----:B------:R-:W-:Y:S02]  /*0280*/  VIADD R9, R9, 0x400 ;  /* 0x0000040009097836 */ /* 0x000fe40000000000 */
[C---:B0-----:R-:W-:Y:S01]  /*0290*/  VIADD R7, R11.reuse, 0x200 ;  /* 0x000002000b077836 */ /* 0x041fe20000000000 */
[CC--:B--2---:R-:W-:Y:S02]  /*02a0*/  FSETP.GT.FTZ.AND P0, PT, R12.reuse, R3.reuse, PT ;  /* 0x000000030c00720b */ /* 0x0c4fe40003f14000 */
[----:B------:R-:W-:Y:S02]  /*02b0*/  FSETP.NEU.FTZ.AND P1, PT, R12, R3, PT ;  /* 0x000000030c00720b */ /* 0x000fe40003f3d000 */
[----:B------:R-:W-:Y:S02]  /*02c0*/  ISETP.EQ.OR P0, PT, R2, -0x1, P0 ;  /* 0xffffffff0200780c */ /* 0x000fe40000702670 */
[----:B------:R-:W-:-:S04]  /*02d0*/  ISETP.GE.OR P1, PT, R11, R2, P1 ;  /* 0x000000020b00720c */ /* 0x000fc80000f26670 */
[----:B------:R-:W-:-:S13]  /*02e0*/  PLOP3.LUT P0, PT, P0, P1, PT, 0x8, 0x80 ;  /* 0x000000000080781c */ /* 0x000fda0000702170 */
[----:B------:R-:W-:Y:S02]  /*02f0*/  @!P0 IMAD.MOV.U32 R3, RZ, RZ, R12 ;  /* 0x000000ffff038224 */ /* 0x000fe400078e000c */
[----:B------:R-:W-:-:S03]  /*0300*/  @!P0 IMAD.MOV.U32 R2, RZ, RZ, R11 ;  /* 0x000000ffff028224 */ /* 0x000fc600078e000b */
[CC--:B---3--:R-:W-:Y:S02]  /*0310*/  FSETP.GT.FTZ.AND P0, PT, R14.reuse, R3.reuse, PT ;  /* 0x000000030e00720b */ /* 0x0c8fe40003f14000 */
[----:B------:R-:W-:Y:S02]  /*0320*/  FSETP.NEU.FTZ.AND P1, PT, R14, R3, PT ;  /* 0x000000030e00720b */ /* 0x000fe40003f3d000 */
[----:B------:R-:W-:Y:S02]  /*0330*/  ISETP.EQ.OR P0, PT, R2, -0x1, P0 ;  /* 0xffffffff0200780c */ /* 0x000fe40000702670 */
[----:B------:R-:W-:-:S04]  /*0340*/  ISETP.GE.OR P1, PT, R15, R2, P1 ;  /* 0x000000020f00720c */ /* 0x000fc80000f26670 */
[----:B------:R-:W-:-:S13]  /*0350*/  PLOP3.LUT P0, PT, P0, P1, PT, 0x8, 0x80 ;  /* 0x000000000080781c */ /* 0x000fda0000702170 */
[----:B------:R-:W-:Y:S02]  /*0360*/  @!P0 IMAD.MOV.U32 R3, RZ, RZ, R14 ;  /* 0x000000ffff038224 */ /* 0x000fe400078e000e */
[----:B------:R-:W-:-:S03]  /*0370*/  @!P0 IMAD.MOV.U32 R2, RZ, RZ, R15 ;  /* 0x000000ffff028224 */ /* 0x000fc600078e000f */
[CC--:B----4-:R-:W-:Y:S02]  /*0380*/  FSETP.GT.FTZ.AND P0, PT, R16.reuse, R3.reuse, PT ;  /* 0x000000031000720b */ /* 0x0d0fe40003f14000 */
[----:B------:R-:W-:Y:S02]  /*0390*/  FSETP.NEU.FTZ.AND P1, PT, R16, R3, PT ;  /* 0x000000031000720b */ /* 0x000fe40003f3d000 */
[----:B------:R-:W-:Y:S02]  /*03a0*/  ISETP.EQ.OR P0, PT, R2, -0x1, P0 ;  /* 0xffffffff0200780c */ /* 0x000fe40000702670 */
[----:B------:R-:W-:-:S04]  /*03b0*/  ISETP.GE.OR P1, PT, R7, R2, P1 ;  /* 0x000000020700720c */ /* 0x000fc80000f26670 */
[----:B------:R-:W-:-:S13]  /*03c0*/  PLOP3.LUT P0, PT, P0, P1, PT, 0x8, 0x80 ;  /* 0x000000000080781c */ /* 0x000fda0000702170 */
[----:B------:R-:W-:Y:S02]  /*03d0*/  @!P0 IMAD.MOV.U32 R3, RZ, RZ, R16 ;  /* 0x000000ffff038224 */ /* 0x000fe400078e0010 */
[----:B------:R-:W-:Y:S02]  /*03e0*/  @!P0 IMAD.MOV.U32 R2, RZ, RZ, R7 ;  /* 0x000000ffff028224 */ /* 0x000fe400078e0007 */
[C---:B------:R-:W-:Y:S01]  /*03f0*/  VIADD R7, R11.reuse, 0x300 ;  /* 0x000003000b077836 */ /* 0x040fe20000000000 */
[CC--:B-----5:R-:W-:Y:S01]  /*0400*/  FSETP.GT.FTZ.AND P0, PT, R18.reuse, R3.reuse, PT ;  /* 0x000000031200720b */ /* 0x0e0fe20003f14000 */
[----:B------:R-:W-:Y:S01]  /*0410*/  VIADD R11, R11, 0x400 ;  /* 0x000004000b0b7836 */ /* 0x000fe20000000000 */
[----:B------:R-:W-:Y:S02]  /*0420*/  FSETP.NEU.FTZ.AND P1, PT, R18, R3, PT ;  /* 0x000000031200720b */ /* 0x000fe40003f3d000 */
[----:B------:R-:W-:Y:S02]  /*0430*/  ISETP.EQ.OR P0, PT, R2, -0x1, P0 ;  /* 0xffffffff0200780c */ /* 0x000fe40000702670 */
[----:B------:R-:W-:-:S04]  /*0440*/  ISETP.GE.OR P1, PT, R7, R2, P1 ;  /* 0x000000020700720c */ /* 0x000fc80000f26670 */
[----:B------:R-:W-:Y:S02]  /*0450*/  PLOP3.LUT P0, PT, P0, P1, PT, 0x8, 0x80 ;  /* 0x000000000080781c */ /* 0x000fe40000702170 */
[----:B------:R-:W-:-:S11]  /*0460*/  ISETP.NE.AND P1, PT, R10, RZ, PT ;  /* 0x000000ff0a00720c */ /* 0x000fd60003f25270 */
[----:B------:R-:W-:Y:S02]  /*0470*/  @!P0 IMAD.MOV.U32 R2, RZ, RZ, R7 ;  /* 0x000000ffff028224 */ /* 0x000fe400078e0007 */
[----:B------:R-:W-:Y:S01]  /*0480*/  @!P0 IMAD.MOV.U32 R3, RZ, RZ, R18 ;  /* 0x000000ffff038224 */ /* 0x000fe200078e0012 */
[----:B------:R-:W-:Y:S06]  /*0490*/  @P1 BRA `(.L_x_12587) ;  /* 0xfffffffc005c1947 */ /* 0x000fec000383ffff */
[----:B------:R-:W-:Y:S05]  /*04a0*/  BSYNC.RECONVERGENT B2 ;  /* 0x0000000000027941 */ /* 0x000fea0003800200 */
.L_x_12586:
[----:B------:R-:W-:-:S07]  /*04b0*/  VIADD R4, R9, 0xfffffe00 ;  /* 0xfffffe0009047836 */ /* 0x000fce0000000000 */
.L_x_12585:
[----:B------:R-:W-:Y:S05]  /*04c0*/  BSYNC.RECONVERGENT B1 ;  /* 0x0000000000017941 */ /* 0x000fea0003800200 */
.L_x_12584:
[----:B------:R-:W-:-:S13]  /*04d0*/  ISETP.NE.AND P0, PT, R8, RZ, PT ;  /* 0x000000ff0800720c */ /* 0x000fda0003f05270 */
[----:B------:R-:W-:Y:S05]  /*04e0*/  @!P0 BRA `(.L_x_12582) ;  /* 0x00000008007c8947 */ /* 0x000fea0003800000 */
[----:B------:R-:W0:Y:S01]  /*04f0*/  LDC.64 R6, c[0x0][0x380] ;  /* 0x0000e000ff067b82 */ /* 0x000e220000000a00 */
[----:B------:R-:W1:Y:S01]  /*0500*/  LDCU UR4, c[0x0][0x3a8] ;  /* 0x00007500ff0477ac */ /* 0x000e620008000800 */
[----:B------:R-:W-:Y:S01]  /*0510*/  BSSY.RECONVERGENT B1, `(.L_x_12588) ;  /* 0x0000011000017945 */ /* 0x000fe20003800200 */
[----:B------:R-:W-:Y:S02]  /*0520*/  IMAD.MOV R8, RZ, RZ, -R8 ;  /* 0x000000ffff087224 */ /* 0x000fe400078e0a08 */
[----:B-1----:R-:W-:-:S07]  /*0530*/  IMAD R9, R13, UR4, R4 ;  /* 0x000000040d097c24 */ /* 0x002fce000f8e0204 */
.L_x_12590:
[----:B0-----:R-:W-:-:S06]  /*0540*/  IMAD.WIDE R4, R9, 0x4, R6 ;  /* 0x0000000409047825 */ /* 0x001fcc00078e0206 */
[----:B------:R-:W2:Y:S01]  /*0550*/  LDG.E R4, desc[UR6][R4.64] ;  /* 0x0000000604047981 */ /* 0x000ea2000c1e1900 */
[----:B------:R-:W-:Y:S01]  /*0560*/  VIADD R8, R8, 0x1 ;  /* 0x0000000108087836 */ /* 0x000fe20000000000 */
[CC--:B--2---:R-:W-:Y:S02]  /*0570*/  FSETP.GT.FTZ.AND P0, PT, R4.reuse, R3.reuse, PT ;  /* 0x000000030400720b */ /* 0x0c4fe40003f14000 */
[----:B------:R-:W-:Y:S02]  /*0580*/  FSETP.NEU.FTZ.AND P1, PT, R4, R3, PT ;  /* 0x000000030400720b */ /* 0x000fe40003f3d000 */
[----:B------:R-:W-:Y:S02]  /*0590*/  ISETP.EQ.OR P0, PT, R2, -0x1, P0 ;  /* 0xffffffff0200780c */ /* 0x000fe40000702670 */
[----:B------:R-:W-:-:S04]  /*05a0*/  ISETP.GE.OR P1, PT, R9, R2, P1 ;  /* 0x000000020900720c */ /* 0x000fc80000f26670 */
[----:B------:R-:W-:Y:S02]  /*05b0*/  PLOP3.LUT P0, PT, P0, P1, PT, 0x8, 0x80 ;  /* 0x000000000080781c */ /* 0x000fe40000702170 */
[----:B------:R-:W-:-:S11]  /*05c0*/  ISETP.NE.AND P1, PT, R8, RZ, PT ;  /* 0x000000ff0800720c */ /* 0x000fd60003f25270 */
[----:B------:R-:W-:Y:S02]  /*05d0*/  @!P0 IMAD.MOV.U32 R3, RZ, RZ, R4 ;  /* 0x000000ffff038224 */ /* 0x000fe400078e0004 */
[----:B------:R-:W-:Y:S01]  /*05e0*/  @!P0 IMAD.MOV.U32 R2, RZ, RZ, R9 ;  /* 0x000000ffff028224 */ /* 0x000fe200078e0009 */
[----:B------:R-:W-:Y:S06]  /*05f0*/  @!P1 BRA `(.L_x_12589) ;  /* 0x0000000000089947 */ /* 0x000fec0003800000 */
[----:B------:R-:W-:Y:S01]  /*0600*/  VIADD R9, R9, 0x100 ;  /* 0x0000010009097836 */ /* 0x000fe20000000000 */
[----:B------:R-:W-:Y:S06]  /*0610*/  BRA `(.L_x_12590) ;  /* 0xfffffffc00c87947 */ /* 0x000fec000383ffff */
.L_x_12589:
[----:B------:R-:W-:Y:S05]  /*0620*/  BSYNC.RECONVERGENT B1 ;  /* 0x0000000000017941 */ /* 0x000fea0003800200 */
.L_x_12588:
[----:B------:R-:W-:Y:S05]  /*0630*/  BRA `(.L_x_12582) ;  /* 0x0000000800287947 */ /* 0x000fea0003800000 */
.L_x_12583:
[----:B------:R-:W0:Y:S01]  /*0640*/  LDCU.64 UR4, c[0x0][0x398] ;  /* 0x00007300ff0477ac */ /* 0x000e220008000a00 */
[----:B------:R-:W-:Y:S01]  /*0650*/  LOP3.LUT R2, RZ, R0, RZ, 0x33, !PT ;  /* 0x00000000ff027212 */ /* 0x000fe200078e33ff */
[----:B------:R-:W1:Y:S01]  /*0660*/  LDC.64 R4, c[0x0][0x3a0] ;  /* 0x0000e800ff047b82 */ /* 0x000e620000000a00 */
[----:B------:R-:W-:Y:S01]  /*0670*/  BSSY.RECONVERGENT B1, `(.L_x_12591) ;  /* 0x0000067000017945 */ /* 0x000fe20003800200 */
[----:B------:R-:W-:Y:S02]  /*0680*/  IMAD.MOV.U32 R16, RZ, RZ, R0 ;  /* 0x000000ffff107224 */ /* 0x000fe400078e0000 */
[----:B------:R-:W-:Y:S02]  /*0690*/  VIADD R2, R2, UR8 ;  /* 0x0000000802027c36 */ /* 0x000fe40008000000 */
[----:B------:R-:W-:-:S03]  /*06a0*/  IMAD.MOV.U32 R3, RZ, RZ, -0x800001 ;  /* 0xff7fffffff037424 */ /* 0x000fc600078e00ff */
[----:B------:R-:W-:-:S04]  /*06b0*/  LEA.HI R8, R2, 0x1, RZ, 0x18 ;  /* 0x0000000102087811 */ /* 0x000fc800078fc0ff */
[----:B------:R-:W-:Y:S02]  /*06c0*/  LOP3.LUT R12, R8, 0x3, RZ, 0xc0, !PT ;  /* 0x00000003080c7812 */ /* 0x000fe400078ec0ff */
[----:B0-----:R-:W-:-:S05]  /*06d0*/  IADD3 R6, P0, PT, R13, UR4, RZ ;  /* 0x000000040d067c10 */ /* 0x001fca000ff1e0ff */
[----:B------:R-:W-:Y:S01]  /*06e0*/  IMAD.X R7, RZ, RZ, UR5, P0 ;  /* 0x00000005ff077e24 */ /* 0x000fe200080e06ff */
[----:B------:R-:W-:Y:S01]  /*06f0*/  ISETP.GE.U32.AND P0, PT, R2, 0x300, PT ;  /* 0x000003000200780c */ /* 0x000fe20003f06070 */
[----:B------:R-:W-:Y:S02]  /*0700*/  IMAD.MOV.U32 R2, RZ, RZ, -0x1 ;  /* 0xffffffffff027424 */ /* 0x000fe400078e00ff */
[----:B-1----:R-:W-:-:S10]  /*0710*/  IMAD.WIDE.U32 R4, R13, 0x4, R4 ;  /* 0x000000040d047825 */ /* 0x002fd400078e0004 */
[----:B------:R-:W-:Y:S05]  /*0720*/  @!P0 BRA `(.L_x_12592) ;  /* 0x00000004006c8947 */ /* 0x000fea0003800000 */
[----:B------:R-:W2:Y:S01]  /*0730*/  LDG.E.U8 R2, desc[UR6][R6.64] ;  /* 0x0000000606027981 */ /* 0x000ea2000c1e1100 */
[----:B------:R-:W0:Y:S03]  /*0740*/  LDCU.64 UR4, c[0x0][0x380] ;  /* 0x00007000ff0477ac */ /* 0x000e260008000a00 */
[----:B------:R1:W5:Y:S01]  /*0750*/  LDG.E R17, desc[UR6][R4.64] ;  /* 0x0000000604117981 */ /* 0x000362000c1e1900 */
[----:B------:R-:W-:Y:S01]  /*0760*/  LOP3.LUT R8, R8, 0x1fffffc, RZ, 0xc0, !PT ;  /* 0x01fffffc08087812 */ /* 0x000fe200078ec0ff */
[----:B------:R-:W-:Y:S01]  /*0770*/  BSSY.RECONVERGENT B2, `(.L_x_12593) ;  /* 0x0000055000027945 */ /* 0x000fe20003800200 */
[----:B------:R-:W-:Y:S02]  /*0780*/  VIADD R16, R0, 0x200 ;  /* 0x0000020000107836 */ /* 0x000fe40000000000 */
[----:B------:R-:W-:Y:S02]  /*0790*/  IMAD R15, R13, UR8, R0 ;  /* 0x000000080d0f7c24 */ /* 0x000fe4000f8e0200 */
[----:B------:R-:W-:-:S02]  /*07a0*/  IMAD.MOV R14, RZ, RZ, -R8 ;  /* 0x000000ffff0e7224 */ /* 0x000fc400078e0a08 */
[----:B------:R-:W-:Y:S01]  /*07b0*/  IMAD.MOV.U32 R3, RZ, RZ, -0x800001 ;  /* 0xff7fffffff037424 */ /* 0x000fe200078e00ff */
[----:B0-----:R-:W-:-:S04]  /*07c0*/  UIADD3 UR4, UP0, UPT, UR4, 0x800, URZ ;  /* 0x0000080004047890 */ /* 0x001fc8000ff1e0ff */
[----:B------:R-:W-:Y:S02]  /*07d0*/  UIADD3.X UR5, UPT, UPT, URZ, UR5, URZ, UP0, !UPT ;  /* 0x00000005ff057290 */ /* 0x000fe400087fe4ff */
[----:B------:R-:W-:-:S04]  /*07e0*/  IMAD.U32 R8, RZ, RZ, UR4 ;  /* 0x00000004ff087e24 */ /* 0x000fc8000f8e00ff */
[----:B------:R-:W-:Y:S01]  /*07f0*/  IMAD.U32 R9, RZ, RZ, UR5 ;  /* 0x00000005ff097e24 */ /* 0x000fe2000f8e00ff */
[C---:B--2---:R-:W-:Y:S02]  /*0800*/  ISETP.NE.AND P0, PT, R2.reuse, RZ, PT ;  /* 0x000000ff0200720c */ /* 0x044fe40003f05270 */
[----:B------:R-:W-:Y:S01]  /*0810*/  ISETP.NE.AND P1, PT, R2, RZ, PT ;  /* 0x000000ff0200720c */ /* 0x000fe20003f25270 */
[----:B-1----:R-:W-:-:S12]  /*0820*/  IMAD.MOV.U32 R2, RZ, RZ, -0x1 ;  /* 0xffffffffff027424 */ /* 0x002fd800078e00ff */
.L_x_12594:
[----:B------:R-:W-:-:S05]  /*0830*/  IMAD.WIDE R10, R15, 0x4, R8 ;  /* 0x000000040f0a7825 */ /* 0x000fca00078e0208 */
[----:B------:R-:W2:Y:S04]  /*0840*/  LDG.E R22, desc[UR6][R10.64+-0x800] ;  /* 0xfff800060a167981 */ /* 0x000ea8000c1e1900 */
[----:B------:R-:W3:Y:S04]  /*0850*/  LDG.E R18, desc[UR6][R10.64+-0x400] ;  /* 0xfffc00060a127981 */ /* 0x000ee8000c1e1900 */
[----:B------:R-:W4:Y:S04]  /*0860*/  LDG.E R20, desc[UR6][R10.64] ;  /* 0x000000060a147981 */ /* 0x000f28000c1e1900 */
[----:B------:R0:W4:Y:S01]  /*0870*/  LDG.E R24, desc[UR6][R10.64+0x400] ;  /* 0x000400060a187981 */ /* 0x000122000c1e1900 */
[----:B-----5:R-:W-:-:S02]  /*0880*/  @P0 IMAD.MOV.U32 R19, RZ, RZ, R17 ;  /* 0x000000ffff130224 */ /* 0x020fc400078e0011 */
[----:B------:R-:W-:Y:S01]  /*0890*/  @!P0 VIADD R19, R17, 0x1 ;  /* 0x0000000111138836 */ /* 0x000fe20000000000 */
[----:B------:R-:W-:Y:S01]  /*08a0*/  PLOP3.LUT P0, PT, P1, PT, PT, 0x80, 0x8 ;  /* 0x000000000008781c */ /* 0x000fe20000f0f070 */
[----:B------:R-:W-:Y:S02]  /*08b0*/  VIADD R14, R14, 0x4 ;  /* 0x000000040e0e7836 */ /* 0x000fe40000000000 */
[----:B------:R-:W-:Y:S01]  /*08c0*/  VIADD R16, R16, 0x400 ;  /* 0x0000040010107836 */ /* 0x000fe20000000000 */
[----:B------:R-:W-:-:S13]  /*08d0*/  ISETP.NE.AND P2, PT, R19, 0x1, PT ;  /* 0x000000011300780c */ /* 0x000fda0003f45270 */
[----:B------:R-:W1:Y:S01]  /*08e0*/  @P2 LDC R26, c[0x0][0x3b0] ;  /* 0x0000ec00ff1a2b82 */ /* 0x000e620000000800 */
[----:B------:R-:W-:Y:S01]  /*08f0*/  @P2 I2FP.F32.S32 R21, R19 ;  /* 0x0000001300152245 */ /* 0x000fe20000201400 */
[----:B------:R-:W-:Y:S02]  /*0900*/  VIADD R19, R17, 0x1 ;  /* 0x0000000111137836 */ /* 0x000fe40000000000 */
[----:B------:R-:W-:-:S03]  /*0910*/  @P0 IMAD.MOV R19, RZ, RZ, R17 ;  /* 0x000000ffff130224 */ /* 0x000fc600078e0211 */
[----:B------:R-:W1:Y:S02]  /*0920*/  @P2 MUFU.LG2 R21, R21 ;  /* 0x0000001500152308 */ /* 0x000e640000000c00 */
[C---:B------:R-:W-:Y:S02]  /*0930*/  ISETP.NE.AND P5, PT, R19.reuse, 0x1, PT ;  /* 0x000000011300780c */ /* 0x040fe40003fa5270 */
[----:B------:R-:W-:-:S11]  /*0940*/  ISETP.NE.AND P4, PT, R19, 0x1, PT ;  /* 0x000000011300780c */ /* 0x000fd60003f85270 */
[----:B0-----:R-:W-:Y:S02]  /*0950*/  @P5 I2FP.F32.S32 R11, R19 ;  /* 0x00000013000b5245 */ /* 0x001fe40000201400 */
[----:B------:R-:W0:Y:S01]  /*0960*/  @P4 LDC R28, c[0x0][0x3b0] ;  /* 0x0000ec00ff1c4b82 */ /* 0x000e220000000800 */
[----:B-1----:R-:W-:-:S03]  /*0970*/  @P2 FMUL.FTZ R10, R21, R26 ;  /* 0x0000001a150a2220 */ /* 0x002fc60000410000 */
[----:B------:R-:W1:Y:S04]  /*0980*/  @P5 MUFU.LG2 R11, R11 ;  /* 0x0000000b000b5308 */ /* 0x000e680000000c00 */
[----:B------:R-:W1:Y:S04]  /*0990*/  @P5 LDC R26, c[0x0][0x3b0] ;  /* 0x0000ec00ff1a5b82 */ /* 0x000e680000000800 */
[----:B------:R0:W2:Y:S04]  /*09a0*/  @P2 MUFU.EX2 R23, -R10 ;  /* 0x8000000a00172308 */ /* 0x0000a80000000800 */
[----:B0-----:R-:W0:Y:S01]  /*09b0*/  @P4 LDC R10, c[0x0][0x3b0] ;  /* 0x0000ec00ff0a4b82 */ /* 0x001e220000000800 */
[----:B-1----:R-:W-:Y:S01]  /*09c0*/  @P5 FMUL.FTZ R21, R11, R26 ;  /* 0x0000001a0b155220 */ /* 0x002fe20000410000 */
[----:B------:R-:W-:-:S05]  /*09d0*/  VIADD R11, R15, 0x100 ;  /* 0x000001000f0b7836 */ /* 0x000fca0000000000 */
[----:B------:R-:W3:Y:S01]  /*09e0*/  @P5 MUFU.EX2 R21, -R21 ;  /* 0x8000001500155308 */ /* 0x000ee20000000800 */
[----:B--2---:R-:W-:Y:S01]  /*09f0*/  @P2 FMUL.FTZ R22, R22, R23 ;  /* 0x0000001716162220 */ /* 0x004fe20000410000 */
[-C--:B------:R-:W-:Y:S02]  /*0a00*/  @P4 I2FP.F32.S32 R23, R19.reuse ;  /* 0x0000001300174245 */ /* 0x080fe40000201400 */
[----:B------:R-:W-:Y:S01]  /*0a10*/  @P4 I2FP.F32.S32 R19, R19 ;  /* 0x0000001300134245 */ /* 0x000fe20000201400 */
[----:B---3--:R-:W-:Y:S01]  /*0a20*/  @P5 FMUL.FTZ R18, R18, R21 ;  /* 0x0000001512125220 */ /* 0x008fe20000410000 */
[CC--:B------:R-:W-:Y:S02]  /*0a30*/  FSETP.GT.FTZ.AND P2, PT, R22.reuse, R3.reuse, PT ;  /* 0x000000031600720b */ /* 0x0c0fe40003f54000 */
[----:B------:R-:W-:Y:S01]  /*0a40*/  FSETP.NEU.FTZ.AND P3, PT, R22, R3, PT ;  /* 0x000000031600720b */ /* 0x000fe20003f7d000 */
[----:B------:R-:W1:Y:S01]  /*0a50*/  @P4 MUFU.LG2 R23, R23 ;  /* 0x0000001700174308 */ /* 0x000e620000000c00 */
[----:B------:R-:W-:-:S02]  /*0a60*/  ISETP.EQ.OR P2, PT, R2, -0x1, P2 ;  /* 0xffffffff0200780c */ /* 0x000fc40001742670 */
[----:B------:R-:W-:-:S04]  /*0a70*/  ISETP.GE.OR P3, PT, R15, R2, P3 ;  /* 0x000000020f00720c */ /* 0x000fc80001f66670 */
[----:B------:R-:W-:Y:S01]  /*0a80*/  PLOP3.LUT P2, PT, P2, P3, PT, 0x8, 0x80 ;  /* 0x000000000080781c */ /* 0x000fe20001746170 */
[----:B------:R-:W0:Y:S01]  /*0a90*/  @P4 MUFU.LG2 R19, R19 ;  /* 0x0000001300134308 */ /* 0x000e220000000c00 */
[----:B-1----:R-:W-:-:S11]  /*0aa0*/  @P4 FMUL.FTZ R28, R23, R28 ;  /* 0x0000001c171c4220 */ /* 0x002fd60000410000 */
[----:B------:R-:W-:Y:S02]  /*0ab0*/  @!P2 IMAD.MOV.U32 R3, RZ, RZ, R22 ;  /* 0x000000ffff03a224 */ /* 0x000fe400078e0016 */
[----:B------:R-:W-:Y:S01]  /*0ac0*/  @!P2 IMAD.MOV.U32 R2, RZ, RZ, R15 ;  /* 0x000000ffff02a224 */ /* 0x000fe200078e000f */
[----:B------:R-:W4:Y:S02]  /*0ad0*/  @P4 MUFU.EX2 R23, -R28 ;  /* 0x8000001c00174308 */ /* 0x000f240000000800 */
[CC--:B------:R-:W-:Y:S01]  /*0ae0*/  FSETP.GT.FTZ.AND P2, PT, R18.reuse, R3.reuse, PT ;  /* 0x000000031200720b */ /* 0x0c0fe20003f54000 */
[----:B0-----:R-:W-:Y:S01]  /*0af0*/  @P4 FMUL.FTZ R10, R19, R10 ;  /* 0x0000000a130a4220 */ /* 0x001fe20000410000 */
[----:B------:R-:W-:Y:S02]  /*0b00*/  FSETP.NEU.FTZ.AND P3, PT, R18, R3, PT ;  /* 0x000000031200720b */ /* 0x000fe40003f7d000 */
[----:B------:R-:W-:Y:S01]  /*0b10*/  ISETP.EQ.OR P2, PT, R2, -0x1, P2 ;  /* 0xffffffff0200780c */ /* 0x000fe20001742670 */
[----:B------:R-:W0:Y:S01]  /*0b20*/  @P4 MUFU.EX2 R21, -R10 ;  /* 0x8000000a00154308 */ /* 0x000e220000000800 */
[----:B------:R-:W-:-:S04]  /*0b30*/  ISETP.GE.OR P3, PT, R11, R2, P3 ;  /* 0x000000020b00720c */ /* 0x000fc80001f66670 */
[----:B------:R-:W-:Y:S01]  /*0b40*/  PLOP3.LUT P2, PT, P2, P3, PT, 0x8, 0x80 ;  /* 0x000000000080781c */ /* 0x000fe20001746170 */
[----:B----4-:R-:W-:Y:S01]  /*0b50*/  @P4 FMUL.FTZ R20, R20, R23 ;  /* 0x0000001714144220 */ /* 0x010fe20000410000 */
[----:B0-----:R-:W-:-:S11]  /*0b60*/  @P4 FMUL.FTZ R24, R24, R21 ;  /* 0x0000001518184220 */ /* 0x001fd60000410000 */
[----:B------:R-:W-:Y:S02]  /*0b70*/  @!P2 IMAD.MOV.U32 R3, RZ, RZ, R18 ;  /* 0x000000ffff03a224 */ /* 0x000fe400078e0012 */
[----:B------:R-:W-:Y:S02]  /*0b80*/  @!P2 IMAD.MOV.U32 R2, RZ, RZ, R11 ;  /* 0x000000ffff02a224 */ /* 0x000fe400078e000b */
[----:B------:R-:W-:Y:S01]  /*0b90*/  VIADD R11, R15, 0x200 ;  /* 0x000002000f0b7836 */ /* 0x000fe20000000000 */
[CC--:B------:R-:W-:Y:S02]  /*0ba0*/  FSETP.GT.FTZ.AND P2, PT, R20.reuse, R3.reuse, PT ;  /* 0x000000031400720b */ /* 0x0c0fe40003f54000 */
[----:B------:R-:W-:Y:S02]  /*0bb0*/  FSETP.NEU.FTZ.AND P3, PT, R20, R3, PT ;  /* 0x000000031400720b */ /* 0x000fe40003f7d000 */
[----:B------:R-:W-:Y:S02]  /*0bc0*/  ISETP.EQ.OR P2, PT, R2, -0x1, P2 ;  /* 0xffffffff0200780c */ /* 0x000fe40001742670 */
[----:B------:R-:W-:-:S04]  /*0bd0*/  ISETP.GE.OR P3, PT, R11, R2, P3 ;  /* 0x000000020b00720c */ /* 0x000fc80001f66670 */
[----:B------:R-:W-:-:S13]  /*0be0*/  PLOP3.LUT P2, PT, P2, P3, PT, 0x8, 0x80 ;  /* 0x000000000080781c */ /* 0x000fda0001746170 */
[----:B------:R-:W-:Y:S02]  /*0bf0*/  @!P2 IMAD.MOV.U32 R3, RZ, RZ, R20 ;  /* 0x000000ffff03a224 */ /* 0x000fe400078e0014 */
[----:B------:R-:W-:Y:S02]  /*0c00*/  @!P2 IMAD.MOV.U32 R2, RZ, RZ, R11 ;  /* 0x000000ffff02a224 */ /* 0x000fe400078e000b */
[C---:B------:R-:W-:Y:S01]  /*0c10*/  VIADD R11, R15.reuse, 0x300 ;  /* 0x000003000f0b7836 */ /* 0x040fe20000000000 */
[CC--:B------:R-:W-:Y:S01]  /*0c20*/  FSETP.GT.FTZ.AND P2, PT, R24.reuse, R3.reuse, PT ;  /* 0x000000031800720b */ /* 0x0c0fe20003f54000 */
        /* <DEDUP_REMOVED lines=10> */
.L_x_12593:
[----:B------:R-:W-:-:S07]  /*0cd0*/  VIADD R16, R16, 0xfffffe00 ;  /* 0xfffffe0010107836 */ /* 0x000fce0000000000 */
.L_x_12592:
[----:B------:R-:W-:Y:S05]  /*0ce0*/  BSYNC.RECONVERGENT B1 ;  /* 0x0000000000017941 */ /* 0x000fea0003800200 */
.L_x_12591:
[----:B------:R-:W-:-:S13]  /*0cf0*/  ISETP.NE.AND P0, PT, R12, RZ, PT ;  /* 0x000000ff0c00720c */ /* 0x000fda0003f05270 */
[----:B------:R-:W-:Y:S05]  /*0d00*/  @!P0 BRA `(.L_x_12582) ;  /* 0x0000000000748947 */ /* 0x000fea0003800000 */
[----:B------:R-:W2:Y:S01]  /*0d10*/  LDG.E.U8 R6, desc[UR6][R6.64] ;  /* 0x0000000606067981 */ /* 0x000ea2000c1e1100 */
[----:B------:R-:W0:Y:S01]  /*0d20*/  LDC.64 R8, c[0x0][0x380] ;  /* 0x0000e000ff087b82 */ /* 0x000e220000000a00 */
[----:B------:R-:W1:Y:S02]  /*0d30*/  LDCU UR4, c[0x0][0x3a8] ;  /* 0x00007500ff0477ac */ /* 0x000e640008000800 */
[----:B------:R3:W5:Y:S01]  /*0d40*/  LDG.E R10, desc[UR6][R4.64] ;  /* 0x00000006040a7981 */ /* 0x000762000c1e1900 */
[----:B------:R-:W-:Y:S02]  /*0d50*/  IMAD.MOV R12, RZ, RZ, -R12 ;  /* 0x000000ffff0c7224 */ /* 0x000fe400078e0a0c */
[----:B-1----:R-:W-:Y:S01]  /*0d60*/  IMAD R11, R13, UR4, R16 ;  /* 0x000000040d0b7c24 */ /* 0x002fe2000f8e0210 */
[----:B0-23--:R-:W-:-:S13]  /*0d70*/  ISETP.NE.AND P2, PT, R6, RZ, PT ;  /* 0x000000ff0600720c */ /* 0x00dfda0003f45270 */
.L_x_12595:
[----:B------:R-:W-:-:S05]  /*0d80*/  IMAD.WIDE R4, R11, 0x4, R8 ;  /* 0x000000040b047825 */ /* 0x000fca00078e0208 */
[----:B------:R-:W2:Y:S01]  /*0d90*/  LDG.E R6, desc[UR6][R4.64] ;  /* 0x0000000604067981 */ /* 0x000ea2000c1e1900 */
[----:B-----5:R-:W-:Y:S02]  /*0da0*/  IMAD.MOV.U32 R7, RZ, RZ, R10 ;  /* 0x000000ffff077224 */ /* 0x020fe400078e000a */
[----:B------:R-:W-:Y:S02]  /*0db0*/  VIADD R12, R12, 0x1 ;  /* 0x000000010c0c7836 */ /* 0x000fe40000000000 */
[----:B------:R-:W-:-:S05]  /*0dc0*/  @!P2 VIADD R7, R7, 0x1 ;  /* 0x000000010707a836 */ /* 0x000fca0000000000 */
[----:B------:R-:W-:-:S13]  /*0dd0*/  ISETP.NE.AND P0, PT, R7, 0x1, PT ;  /* 0x000000010700780c */ /* 0x000fda0003f05270 */
[----:B------:R-:W0:Y:S01]  /*0de0*/  @P0 LDC R14, c[0x0][0x3b0] ;  /* 0x0000ec00ff0e0b82 */ /* 0x000e220000000800 */
[----:B------:R-:W-:-:S06]  /*0df0*/  @P0 I2FP.F32.S32 R7, R7 ;  /* 0x0000000700070245 */ /* 0x000fcc0000201400 */
[----:B------:R-:W0:Y:S02]  /*0e00*/  @P0 MUFU.LG2 R7, R7 ;  /* 0x0000000700070308 */ /* 0x000e240000000c00 */
[----:B0-----:R-:W-:-:S06]  /*0e10*/  @P0 FMUL.FTZ R14, R7, R14 ;  /* 0x0000000e070e0220 */ /* 0x001fcc0000410000 */
[----:B------:R-:W2:Y:S02]  /*0e20*/  @P0 MUFU.EX2 R15, -R14 ;  /* 0x8000000e000f0308 */ /* 0x000ea40000000800 */
[----:B--2---:R-:W-:-:S05]  /*0e30*/  @P0 FMUL.FTZ R6, R6, R15 ;  /* 0x0000000f06060220 */ /* 0x004fca0000410000 */
[CC--:B------:R-:W-:Y:S02]  /*0e40*/  FSETP.GT.FTZ.AND P0, PT, R6.reuse, R3.reuse, PT ;  /* 0x000000030600720b */ /* 0x0c0fe40003f14000 */
[----:B------:R-:W-:Y:S02]  /*0e50*/  FSETP.NEU.FTZ.AND P1, PT, R6, R3, PT ;  /* 0x000000030600720b */ /* 0x000fe40003f3d000 */
[----:B------:R-:W-:Y:S02]  /*0e60*/  ISETP.EQ.OR P0, PT, R2, -0x1, P0 ;  /* 0xffffffff0200780c */ /* 0x000fe40000702670 */
[----:B------:R-:W-:-:S04]  /*0e70*/  ISETP.GE.OR P1, PT, R11, R2, P1 ;  /* 0x000000020b00720c */ /* 0x000fc80000f26670 */
[----:B------:R-:W-:Y:S02]  /*0e80*/  PLOP3.LUT P0, PT, P0, P1, PT, 0x8, 0x80 ;  /* 0x000000000080781c */ /* 0x000fe40000702170 */
[----:B------:R-:W-:-:S11]  /*0e90*/  ISETP.NE.AND P1, PT, R12, RZ, PT ;  /* 0x000000ff0c00720c */ /* 0x000fd60003f25270 */
[----:B------:R-:W-:Y:S02]  /*0ea0*/  @!P0 IMAD.MOV.U32 R2, RZ, RZ, R11 ;  /* 0x000000ffff028224 */ /* 0x000fe400078e000b */
[----:B------:R-:W-:Y:S02]  /*0eb0*/  @!P0 IMAD.MOV.U32 R3, RZ, RZ, R6 ;  /* 0x000000ffff038224 */ /* 0x000fe400078e0006 */
[----:B------:R-:W-:Y:S01]  /*0ec0*/  VIADD R11, R11, 0x100 ;  /* 0x000001000b0b7836 */ /* 0x000fe20000000000 */
[----:B------:R-:W-:Y:S06]  /*0ed0*/  @P1 BRA `(.L_x_12595) ;  /* 0xfffffffc00a81947 */ /* 0x000fec000383ffff */
.L_x_12582:
[----:B------:R-:W-:Y:S05]  /*0ee0*/  BSYNC.RECONVERGENT B0 ;  /* 0x0000000000007941 */ /* 0x000fea0003800200 */
.L_x_12581:
[----:B------:R-:W0:Y:S01]  /*0ef0*/  S2R R8, SR_LANEID ;  /* 0x0000000000087919 */ /* 0x000e220000000000 */
[----:B------:R-:W-:Y:S01]  /*0f00*/  BSSY.RECONVERGENT B0, `(.L_x_12596) ;  /* 0x0000011000007945 */ /* 0x000fe20003800200 */
[----:B------:R-:W-:Y:S01]  /*0f10*/  ISETP.NE.AND P2, PT, R0, RZ, PT ;  /* 0x000000ff0000720c */ /* 0x000fe20003f45270 */
[----:B------:R1:W2:Y:S04]  /*0f20*/  SHFL.DOWN PT, R5, R2, 0x1, 0x1f ;  /* 0x08201f0002057f89 */ /* 0x0002a800000e0000 */
[----:B------:R1:W3:Y:S01]  /*0f30*/  SHFL.DOWN PT, R4, R3, 0x1, 0x1f ;  /* 0x08201f0003047f89 */ /* 0x0002e200000e0000 */
[C---:B0-----:R-:W-:Y:S02]  /*0f40*/  ISETP.GT.AND P0, PT, R8.reuse, 0x1e, PT ;  /* 0x0000001e0800780c */ /* 0x041fe40003f04270 */
[----:B------:R-:W-:-:S02]  /*0f50*/  ISETP.GT.AND P3, PT, R8, 0x1d, PT ;  /* 0x0000001d0800780c */ /* 0x000fc40003f64270 */
[C---:B------:R-:W-:Y:S02]  /*0f60*/  ISETP.GT.AND P4, PT, R8.reuse, 0x1b, PT ;  /* 0x0000001b0800780c */ /* 0x040fe40003f84270 */
[C---:B------:R-:W-:Y:S02]  /*0f70*/  ISETP.GT.AND P5, PT, R8.reuse, 0x17, PT ;  /* 0x000000170800780c */ /* 0x040fe40003fa4270 */
[----:B------:R-:W-:-:S05]  /*0f80*/  ISETP.GT.AND P6, PT, R8, 0xf, PT ;  /* 0x0000000f0800780c */ /* 0x000fca0003fc4270 */
[----:B-123--:R-:W-:Y:S08]  /*0f90*/  @P0 BRA `(.L_x_12597) ;  /* 0x00000000001c0947 */ /* 0x00eff00003800000 */
[CC--:B------:R-:W-:Y:S02]  /*0fa0*/  FSETP.GEU.FTZ.AND P0, PT, R3.reuse, R4.reuse, PT ;  /* 0x000000040300720b */ /* 0x0c0fe40003f1e000 */
[----:B------:R-:W-:Y:S02]  /*0fb0*/  FSETP.NEU.FTZ.AND P1, PT, R3, R4, PT ;  /* 0x000000040300720b */ /* 0x000fe40003f3d000 */
[----:B------:R-:W-:Y:S02]  /*0fc0*/  ISETP.EQ.OR P0, PT, R2, -0x1, !P0 ;  /* 0xffffffff0200780c */ /* 0x000fe40004702670 */
[----:B------:R-:W-:-:S04]  /*0fd0*/  ISETP.GE.OR P1, PT, R5, R2, P1 ;  /* 0x000000020500720c */ /* 0x000fc80000f26670 */
[----:B------:R-:W-:-:S13]  /*0fe0*/  PLOP3.LUT P0, PT, P0, P1, PT, 0x8, 0x80 ;  /* 0x000000000080781c */ /* 0x000fda0000702170 */
[----:B------:R-:W-:Y:S02]  /*0ff0*/  @!P0 IMAD.MOV.U32 R3, RZ, RZ, R4 ;  /* 0x000000ffff038224 */ /* 0x000fe400078e0004 */
[----:B------:R-:W-:-:S07]  /*1000*/  @!P0 IMAD.MOV.U32 R2, RZ, RZ, R5 ;  /* 0x000000ffff028224 */ /* 0x000fce00078e0005 */
.L_x_12597:
[----:B------:R-:W-:Y:S05]  /*1010*/  BSYNC.RECONVERGENT B0 ;  /* 0x0000000000007941 */ /* 0x000fea0003800200 */
.L_x_12596:
[----:B------:R0:W1:Y:S01]  /*1020*/  SHFL.DOWN PT, R5, R2, 0x2, 0x1f ;  /* 0x08401f0002057f89 */ /* 0x00006200000e0000 */
[----:B------:R-:W-:Y:S03]  /*1030*/  BSSY.RECONVERGENT B0, `(.L_x_12598) ;  /* 0x000000a000007945 */ /* 0x000fe60003800200 */
[----:B------:R0:W2:Y:S01]  /*1040*/  SHFL.DOWN PT, R4, R3, 0x2, 0x1f ;  /* 0x08401f0003047f89 */ /* 0x0000a200000e0000 */
[----:B------:R-:W-:Y:S05]  /*1050*/  @P3 BRA `(.L_x_12599) ;  /* 0x00000000001c3947 */ /* 0x000fea0003800000 */
[CC--:B--2---:R-:W-:Y:S02]  /*1060*/  FSETP.GEU.FTZ.AND P0, PT, R3.reuse, R4.reuse, PT ;  /* 0x000000040300720b */ /* 0x0c4fe40003f1e000 */
[----:B------:R-:W-:Y:S02]  /*1070*/  FSETP.NEU.FTZ.AND P1, PT, R3, R4, PT ;  /* 0x000000040300720b */ /* 0x000fe40003f3d000 */
[----:B------:R-:W-:Y:S02]  /*1080*/  ISETP.EQ.OR P0, PT, R2, -0x1, !P0 ;  /* 0xffffffff0200780c */ /* 0x000fe40004702670 */
[----:B-1----:R-:W-:-:S04]  /*1090*/  ISETP.GE.OR P1, PT, R5, R2, P1 ;  /* 0x000000020500720c */ /* 0x002fc80000f26670 */
[----:B------:R-:W-:-:S13]  /*10a0*/  PLOP3.LUT P0, PT, P0, P1, PT, 0x8, 0x80 ;  /* 0x000000000080781c */ /* 0x000fda0000702170 */
[----:B0-----:R-:W-:Y:S02]  /*10b0*/  @!P0 IMAD.MOV.U32 R3, RZ, RZ, R4 ;  /* 0x000000ffff038224 */ /* 0x001fe400078e0004 */
[----:B------:R-:W-:-:S07]  /*10c0*/  @!P0 IMAD.MOV.U32 R2, RZ, RZ, R5 ;  /* 0x000000ffff028224 */ /* 0x000fce00078e0005 */
.L_x_12599:
[----:B------:R-:W-:Y:S05]  /*10d0*/  BSYNC.RECONVERGENT B0 ;  /* 0x0000000000007941 */ /* 0x000fea0003800200 */
.L_x_12598:
[----:B-1----:R1:W3:Y:S01]  /*10e0*/  SHFL.DOWN PT, R5, R2, 0x4, 0x1f ;  /* 0x08801f0002057f89 */ /* 0x0022e200000e0000 */
[----:B------:R-:W-:Y:S03]  /*10f0*/  BSSY.RECONVERGENT B0, `(.L_x_12600) ;  /* 0x000000a000007945 */ /* 0x000fe60003800200 */
[----:B--2---:R1:W2:Y:S01]  /*1100*/  SHFL.DOWN PT, R4, R3, 0x4, 0x1f ;  /* 0x08801f0003047f89 */ /* 0x0042a200000e0000 */
[----:B------:R-:W-:Y:S05]  /*1110*/  @P4 BRA `(.L_x_12601) ;  /* 0x00000000001c4947 */ /* 0x000fea0003800000 */
[CC--:B--2---:R-:W-:Y:S02]  /*1120*/  FSETP.GEU.FTZ.AND P0, PT, R3.reuse, R4.reuse, PT ;  /* 0x000000040300720b */ /* 0x0c4fe40003f1e000 */
[----:B------:R-:W-:Y:S02]  /*1130*/  FSETP.NEU.FTZ.AND P1, PT, R3, R4, PT ;  /* 0x000000040300720b */ /* 0x000fe40003f3d000 */
[----:B------:R-:W-:Y:S02]  /*1140*/  ISETP.EQ.OR P0, PT, R2, -0x1, !P0 ;  /* 0xffffffff0200780c */ /* 0x000fe40004702670 */
[----:B---3--:R-:W-:-:S04]  /*1150*/  ISETP.GE.OR P1, PT, R5, R2, P1 ;  /* 0x000000020500720c */ /* 0x008fc80000f26670 */
[----:B------:R-:W-:-:S13]  /*1160*/  PLOP3.LUT P0, PT, P0, P1, PT, 0x8, 0x80 ;  /* 0x000000000080781c */ /* 0x000fda0000702170 */
[----:B01----:R-:W-:Y:S02]  /*1170*/  @!P0 IMAD.MOV.U32 R3, RZ, RZ, R4 ;  /* 0x000000ffff038224 */ /* 0x003fe400078e0004 */
[----:B------:R-:W-:-:S07]  /*1180*/  @!P0 IMAD.MOV.U32 R2, RZ, RZ, R5 ;  /* 0x000000ffff028224 */ /* 0x000fce00078e0005 */
.L_x_12601:
[----:B------:R-:W-:Y:S05]  /*1190*/  BSYNC.RECONVERGENT B0 ;  /* 0x0000000000007941 */ /* 0x000fea0003800200 */
.L_x_12600:
[----:B---3--:R3:W4:Y:S01]  /*11a0*/  SHFL.DOWN PT, R5, R2, 0x8, 0x1f ;  /* 0x09001f0002057f89 */ /* 0x00872200000e0000 */
        /* <DEDUP_REMOVED lines=8> */
[----:B01-3--:R-:W-:Y:S02]  /*1230*/  @!P0 IMAD.MOV.U32 R3, RZ, RZ, R4 ;  /* 0x000000ffff038224 */ /* 0x00bfe400078e0004 */
[----:B------:R-:W-:-:S07]  /*1240*/  @!P0 IMAD.MOV.U32 R2, RZ, RZ, R5 ;  /* 0x000000ffff028224 */ /* 0x000fce00078e0005 */
.L_x_12603:
[----:B------:R-:W-:Y:S05]  /*1250*/  BSYNC.RECONVERGENT B0 ;  /* 0x0000000000007941 */ /* 0x000fea0003800200 */
.L_x_12602:
[----:B------:R0:W0:Y:S01]  /*1260*/  SHFL.DOWN PT, R7, R2, 0x10, 0x1f ;  /* 0x0a001f0002077f89 */ /* 0x00002200000e0000 */
[----:B------:R-:W-:Y:S03]  /*1270*/  BSSY.RECONVERGENT B0, `(.L_x_12604) ;  /* 0x0000012000007945 */ /* 0x000fe60003800200 */
[----:B------:R0:W0:Y:S01]  /*1280*/  SHFL.DOWN PT, R6, R3, 0x10, 0x1f ;  /* 0x0a001f0003067f89 */ /* 0x00002200000e0000 */
[----:B------:R-:W-:Y:S05]  /*1290*/  @P6 BRA `(.L_x_12605) ;  /* 0x00000000003c6947 */ /* 0x000fea0003800000 */
[----:B------:R-:W-:Y:S02]  /*12a0*/  ISETP.NE.AND P3, PT, R8, RZ, PT ;  /* 0x000000ff0800720c */ /* 0x000fe40003f65270 */
[CC--:B0-----:R-:W-:Y:S02]  /*12b0*/  FSETP.GEU.FTZ.AND P0, PT, R3.reuse, R6.reuse, PT ;  /* 0x000000060300720b */ /* 0x0c1fe40003f1e000 */
[----:B------:R-:W-:Y:S02]  /*12c0*/  FSETP.NEU.FTZ.AND P1, PT, R3, R6, PT ;  /* 0x000000060300720b */ /* 0x000fe40003f3d000 */
[----:B------:R-:W-:Y:S02]  /*12d0*/  ISETP.EQ.OR P0, PT, R2, -0x1, !P0 ;  /* 0xffffffff0200780c */ /* 0x000fe40004702670 */
[----:B------:R-:W-:-:S04]  /*12e0*/  ISETP.GE.OR P1, PT, R7, R2, P1 ;  /* 0x000000020700720c */ /* 0x000fc80000f26670 */
[----:B------:R-:W-:Y:S01]  /*12f0*/  PLOP3.LUT P0, PT, P0, P1, PT, 0x8, 0x80 ;  /* 0x000000000080781c */ /* 0x000fe20000702170 */
[----:B----4-:R-:W0:Y:S01]  /*1300*/  @!P3 S2R R5, SR_CgaCtaId ;  /* 0x000000000005b919 */ /* 0x010e220000008800 */
[----:B--2---:R-:W-:Y:S02]  /*1310*/  @!P3 MOV R4, 0x400 ;  /* 0x000004000004b802 */ /* 0x004fe40000000f00 */
[----:B------:R-:W-:-:S04]  /*1320*/  @!P3 SHF.R.U32.HI R0, RZ, 0x2, R0 ;  /* 0x00000002ff00b819 */ /* 0x000fc80000011600 */
[----:B------:R-:W-:-:S05]  /*1330*/  @!P3 LOP3.LUT R0, R0, 0xf8, RZ, 0xc0, !PT ;  /* 0x000000f80000b812 */ /* 0x000fca00078ec0ff */
[----:B-1-3--:R-:W-:Y:S02]  /*1340*/  @!P0 IMAD.MOV.U32 R2, RZ, RZ, R7 ;  /* 0x000000ffff028224 */ /* 0x00afe400078e0007 */
[----:B------:R-:W-:Y:S01]  /*1350*/  @!P0 IMAD.MOV.U32 R3, RZ, RZ, R6 ;  /* 0x000000ffff038224 */ /* 0x000fe200078e0006 */
[----:B0-----:R-:W-:-:S05]  /*1360*/  @!P3 LEA R5, R5, R4, 0x18 ;  /* 0x000000040505b211 */ /* 0x001fca00078ec0ff */
[----:B------:R-:W-:-:S05]  /*1370*/  @!P3 IMAD.IADD R0, R0, 0x1, R5 ;  /* 0x000000010000b824 */ /* 0x000fca00078e0205 */
[----:B------:R0:W-:Y:S02]  /*1380*/  @!P3 STS.64 [R0+0x8], R2 ;  /* 0x000008020000b388 */ /* 0x0001e40000000a00 */
.L_x_12605:
[----:B------:R-:W-:Y:S05]  /*1390*/  BSYNC.RECONVERGENT B0 ;  /* 0x0000000000007941 */ /* 0x000fea0003800200 */
.L_x_12604:
[----:B------:R-:W-:Y:S06]  /*13a0*/  BAR.SYNC.DEFER_BLOCKING 0x0 ;  /* 0x0000000000007b1d */ /* 0x000fec0000010000 */
[----:B------:R-:W-:Y:S04]  /*13b0*/  BSSY.RECONVERGENT B0, `(.L_x_12606) ;  /* 0x000003a000007945 */ /* 0x000fe80003800200 */
[----:B------:R-:W-:Y:S05]  /*13c0*/  @P2 BRA `(.L_x_12607) ;  /* 0x0000000000e02947 */ /* 0x000fea0003800000 */
[----:B------:R-:W5:Y:S01]  /*13d0*/  S2UR UR5, SR_CgaCtaId ;  /* 0x00000000000579c3 */ /* 0x000f620000008800 */
[----:B------:R-:W-:Y:S02]  /*13e0*/  UMOV UR4, 0x400 ;  /* 0x0000040000047882 */ /* 0x000fe40000000000 */
[----:B-----5:R-:W-:-:S09]  /*13f0*/  ULEA UR4, UR5, UR4, 0x18 ;  /* 0x0000000405047291 */ /* 0x020fd2000f8ec0ff */
[----:B0-2-4-:R-:W0:Y:S04]  /*1400*/  LDS.128 R4, [UR4+0x10] ;  /* 0x00001004ff047984 */ /* 0x015e280008000c00 */
[----:B------:R-:W2:Y:S01]  /*1410*/  LDS.128 R8, [UR4+0x20] ;  /* 0x00002004ff087984 */ /* 0x000ea20008000c00 */
[CC--:B0-----:R-:W-:Y:S02]  /*1420*/  FSETP.GT.FTZ.AND P0, PT, R5.reuse, R3.reuse, PT ;  /* 0x000000030500720b */ /* 0x0c1fe40003f14000 */
[----:B------:R-:W-:Y:S02]  /*1430*/  FSETP.NEU.FTZ.AND P1, PT, R5, R3, PT ;  /* 0x000000030500720b */ /* 0x000fe40003f3d000 */
[----:B------:R-:W-:Y:S02]  /*1440*/  ISETP.EQ.OR P0, PT, R2, -0x1, P0 ;  /* 0xffffffff0200780c */ /* 0x000fe40000702670 */
[----:B------:R-:W-:-:S04]  /*1450*/  ISETP.GE.OR P1, PT, R4, R2, P1 ;  /* 0x000000020400720c */ /* 0x000fc80000f26670 */
[----:B------:R-:W-:-:S13]  /*1460*/  PLOP3.LUT P0, PT, P0, P1, PT, 0x8, 0x80 ;  /* 0x000000000080781c */ /* 0x000fda0000702170 */
[----:B-1-3--:R-:W-:Y:S02]  /*1470*/  @!P0 IMAD.MOV.U32 R3, RZ, RZ, R5 ;  /* 0x000000ffff038224 */ /* 0x00afe400078e0005 */
[----:B------:R-:W-:-:S03]  /*1480*/  @!P0 IMAD.MOV.U32 R2, RZ, RZ, R4 ;  /* 0x000000ffff028224 */ /* 0x000fc600078e0004 */
[CC--:B------:R-:W-:Y:S02]  /*1490*/  FSETP.GT.FTZ.AND P0, PT, R7.reuse, R3.reuse, PT ;  /* 0x000000030700720b */ /* 0x0c0fe40003f14000 */
[----:B------:R-:W-:Y:S02]  /*14a0*/  FSETP.NEU.FTZ.AND P1, PT, R7, R3, PT ;  /* 0x000000030700720b */ /* 0x000fe40003f3d000 */
[----:B------:R-:W-:Y:S02]  /*14b0*/  ISETP.EQ.OR P0, PT, R2, -0x1, P0 ;  /* 0xffffffff0200780c */ /* 0x000fe40000702670 */
[----:B------:R-:W-:-:S04]  /*14c0*/  ISETP.GE.OR P1, PT, R6, R2, P1 ;  /* 0x000000020600720c */ /* 0x000fc80000f26670 */
[----:B------:R-:W-:-:S13]  /*14d0*/  PLOP3.LUT P0, PT, P0, P1, PT, 0x8, 0x80 ;  /* 0x000000000080781c */ /* 0x000fda0000702170 */
[----:B------:R-:W-:Y:S02]  /*14e0*/  @!P0 IMAD.MOV.U32 R3, RZ, RZ, R7 ;  /* 0x000000ffff038224 */ /* 0x000fe400078e0007 */
[----:B------:R-:W-:Y:S02]  /*14f0*/  @!P0 IMAD.MOV.U32 R2, RZ, RZ, R6 ;  /* 0x000000ffff028224 */ /* 0x000fe400078e0006 */
[----:B------:R-:W0:Y:S01]  /*1500*/  LDS.128 R4, [UR4+0x30] ;  /* 0x00003004ff047984 */ /* 0x000e220008000c00 */
[CC--:B--2---:R-:W-:Y:S02]  /*1510*/  FSETP.GT.FTZ.AND P0, PT, R9.reuse, R3.reuse, PT ;  /* 0x000000030900720b */ /* 0x0c4fe40003f14000 */
[----:B------:R-:W-:Y:S02]  /*1520*/  FSETP.NEU.FTZ.AND P1, PT, R9, R3, PT ;  /* 0x000000030900720b */ /* 0x000fe40003f3d000 */
[----:B------:R-:W-:Y:S02]  /*1530*/  ISETP.EQ.OR P0, PT, R2, -0x1, P0 ;  /* 0xffffffff0200780c */ /* 0x000fe40000702670 */
[----:B------:R-:W-:-:S04]  /*1540*/  ISETP.GE.OR P1, PT, R8, R2, P1 ;  /* 0x000000020800720c */ /* 0x000fc80000f26670 */
[----:B------:R-:W-:-:S13]  /*1550*/  PLOP3.LUT P0, PT, P0, P1, PT, 0x8, 0x80 ;  /* 0x000000000080781c */ /* 0x000fda0000702170 */
[----:B------:R-:W-:Y:S02]  /*1560*/  @!P0 IMAD.MOV.U32 R3, RZ, RZ, R9 ;  /* 0x000000ffff038224 */ /* 0x000fe400078e0009 */
[----:B------:R-:W-:Y:S02]  /*1570*/  @!P0 IMAD.MOV.U32 R2, RZ, RZ, R8 ;  /* 0x000000ffff028224 */ /* 0x000fe400078e0008 */
[----:B------:R-:W1:Y:S01]  /*1580*/  LDS.64 R8, [UR4+0x40] ;  /* 0x00004004ff087984 */ /* 0x000e620008000a00 */
[CC--:B------:R-:W-:Y:S02]  /*1590*/  FSETP.GT.FTZ.AND P0, PT, R11.reuse, R3.reuse, PT ;  /* 0x000000030b00720b */ /* 0x0c0fe40003f14000 */
[----:B------:R-:W-:Y:S02]  /*15a0*/  FSETP.NEU.FTZ.AND P1, PT, R11, R3, PT ;  /* 0x000000030b00720b */ /* 0x000fe40003f3d000 */
[----:B------:R-:W-:Y:S02]  /*15b0*/  ISETP.EQ.OR P0, PT, R2, -0x1, P0 ;  /* 0xffffffff0200780c */ /* 0x000fe40000702670 */
[----:B------:R-:W-:-:S04]  /*15c0*/  ISETP.GE.OR P1, PT, R10, R2, P1 ;  /* 0x000000020a00720c */ /* 0x000fc80000f26670 */
[----:B------:R-:W-:-:S13]  /*15d0*/  PLOP3.LUT P0, PT, P0, P1, PT, 0x8, 0x80 ;  /* 0x000000000080781c */ /* 0x000fda0000702170 */
[----:B------:R-:W-:Y:S02]  /*15e0*/  @!P0 IMAD.MOV.U32 R3, RZ, RZ, R11 ;  /* 0x000000ffff038224 */ /* 0x000fe400078e000b */
[----:B------:R-:W-:-:S03]  /*15f0*/  @!P0 IMAD.MOV.U32 R2, RZ, RZ, R10 ;  /* 0x000000ffff028224 */ /* 0x000fc600078e000a */
[CC--:B0-----:R-:W-:Y:S02]  /*1600*/  FSETP.GT.FTZ.AND P0, PT, R5.reuse, R3.reuse, PT ;  /* 0x000000030500720b */ /* 0x0c1fe40003f14000 */
[----:B------:R-:W-:Y:S02]  /*1610*/  FSETP.NEU.FTZ.AND P1, PT, R5, R3, PT ;  /* 0x000000030500720b */ /* 0x000fe40003f3d000 */
[----:B------:R-:W-:Y:S02]  /*1620*/  ISETP.EQ.OR P0, PT, R2, -0x1, P0 ;  /* 0xffffffff0200780c */ /* 0x000fe40000702670 */
[----:B------:R-:W-:-:S04]  /*1630*/  ISETP.GE.OR P1, PT, R4, R2, P1 ;  /* 0x000000020400720c */ /* 0x000fc80000f26670 */
[----:B------:R-:W-:-:S13]  /*1640*/  PLOP3.LUT P0, PT, P0, P1, PT, 0x8, 0x80 ;  /* 0x000000000080781c */ /* 0x000fda0000702170 */
[----:B------:R-:W-:Y:S02]  /*1650*/  @!P0 IMAD.MOV.U32 R3, RZ, RZ, R5 ;  /* 0x000000ffff038224 */ /* 0x000fe400078e0005 */
[----:B------:R-:W-:-:S03]  /*1660*/  @!P0 IMAD.MOV.U32 R2, RZ, RZ, R4 ;  /* 0x000000ffff028224 */ /* 0x000fc600078e0004 */
[CC--:B------:R-:W-:Y:S02]  /*1670*/  FSETP.GT.FTZ.AND P0, PT, R7.reuse, R3.reuse, PT ;  /* 0x000000030700720b */ /* 0x0c0fe40003f14000 */
[----:B------:R-:W-:Y:S02]  /*1680*/  FSETP.NEU.FTZ.AND P1, PT, R7, R3, PT ;  /* 0x000000030700720b */ /* 0x000fe40003f3d000 */
[----:B------:R-:W-:Y:S02]  /*1690*/  ISETP.EQ.OR P0, PT, R2, -0x1, P0 ;  /* 0xffffffff0200780c */ /* 0x000fe40000702670 */
[----:B------:R-:W-:-:S04]  /*16a0*/  ISETP.GE.OR P1, PT, R6, R2, P1 ;  /* 0x000000020600720c */ /* 0x000fc80000f26670 */
[----:B------:R-:W-:-:S13]  /*16b0*/  PLOP3.LUT P0, PT, P0, P1, PT, 0x8, 0x80 ;  /* 0x000000000080781c */ /* 0x000fda0000702170 */
[----:B------:R-:W-:Y:S02]  /*16c0*/  @!P0 IMAD.MOV.U32 R3, RZ, RZ, R7 ;  /* 0x000000ffff038224 */ /* 0x000fe400078e0007 */
[----:B------:R-:W-:-:S03]  /*16d0*/  @!P0 IMAD.MOV.U32 R2, RZ, RZ, R6 ;  /* 0x000000ffff028224 */ /* 0x000fc600078e0006 */
[CC--:B-1----:R-:W-:Y:S02]  /*16e0*/  FSETP.GT.FTZ.AND P0, PT, R9.reuse, R3.reuse, PT ;  /* 0x000000030900720b */ /* 0x0c2fe40003f14000 */
[----:B------:R-:W-:Y:S02]  /*16f0*/  FSETP.NEU.FTZ.AND P1, PT, R9, R3, PT ;  /* 0x000000030900720b */ /* 0x000fe40003f3d000 */
[----:B------:R-:W-:Y:S02]  /*1700*/  ISETP.EQ.OR P0, PT, R2, -0x1, P0 ;  /* 0xffffffff0200780c */ /* 0x000fe40000702670 */
[----:B------:R-:W-:-:S04]  /*1710*/  ISETP.GE.OR P1, PT, R8, R2, P1 ;  /* 0x000000020800720c */ /* 0x000fc80000f26670 */
[----:B------:R-:W-:-:S13]  /*1720*/  PLOP3.LUT P0, PT, P0, P1, PT, 0x8, 0x80 ;  /* 0x000000000080781c */ /* 0x000fda0000702170 */
[----:B------:R-:W-:Y:S02]  /*1730*/  @!P0 IMAD.MOV.U32 R3, RZ, RZ, R9 ;  /* 0x000000ffff038224 */ /* 0x000fe400078e0009 */
[----:B------:R-:W-:-:S07]  /*1740*/  @!P0 IMAD.MOV.U32 R2, RZ, RZ, R8 ;  /* 0x000000ffff028224 */ /* 0x000fce00078e0008 */
.L_x_12607:
[----:B------:R-:W-:Y:S05]  /*1750*/  BSYNC.RECONVERGENT B0 ;  /* 0x0000000000007941 */ /* 0x000fea0003800200 */
.L_x_12606:
[----:B------:R-:W-:Y:S05]  /*1760*/  @P2 EXIT ;  /* 0x000000000000294d */ /* 0x000fea0003800000 */
[----:B--2-4-:R-:W2:Y:S01]  /*1770*/  LDC.64 R4, c[0x0][0x388] ;  /* 0x0000e200ff047b82 */ /* 0x014ea20000000a00 */
[----:B------:R-:W1:Y:S07]  /*1780*/  LDCU UR4, c[0x0][0x3ac] ;  /* 0x00007580ff0477ac */ /* 0x000e6e0008000800 */
[----:B0-----:R-:W0:Y:S01]  /*1790*/  LDC.64 R6, c[0x0][0x390] ;  /* 0x0000e400ff067b82 */ /* 0x001e220000000a00 */
[----:B-1-3--:R-:W-:Y:S01]  /*17a0*/  FFMA.FTZ R3, RZ, UR4, R3 ;  /* 0x00000004ff037c23 */ /* 0x00afe20008010003 */
[----:B--2---:R-:W-:-:S05]  /*17b0*/  IMAD.WIDE.U32 R4, R13, 0x4, R4 ;  /* 0x000000040d047825 */ /* 0x004fca00078e0004 */
[----:B------:R-:W-:Y:S01]  /*17c0*/  STG.E desc[UR6][R4.64], R2 ;  /* 0x0000000204007986 */ /* 0x000fe2000c101906 */
[----:B0-----:R-:W-:-:S05]  /*17d0*/  IMAD.WIDE.U32 R6, R13, 0x4, R6 ;  /* 0x000000040d067825 */ /* 0x001fca00078e0006 */
[----:B------:R-:W-:Y:S01]  /*17e0*/  STG.E desc[UR6][R6.64], R3 ;  /* 0x0000000306007986 */ /* 0x000fe2000c101906 */
[----:B------:R-:W-:Y:S05]  /*17f0*/  EXIT ;  /* 0x000000000000794d */ /* 0x000fea0003800000 */
.L_x_12608:
        /* <DEDUP_REMOVED lines=16> */
.L_x_12936:


//--------------------- .text._ZN17fastertransformer25topk_stage_2_opt2_generalIfLi128ELi1EEEvPKiPT_PiNS_14BeamHypothesesES2_ii --------------------------
	.section	.text._ZN17fastertransformer25topk_stage_2_opt2_generalIfLi128ELi1EEEvPKiPT_PiNS_14BeamHypothesesES2_ii,"ax",@progbits
	.align	128
        .global         _ZN17fastertransformer25topk_stage_2_opt2_generalIfLi128ELi1EEEvPKiPT_PiNS_14BeamHypothesesES2_ii
        .type           _ZN17fastertransformer25topk_stage_2_opt2_generalIfLi128ELi1EEEvPKiPT_PiNS_14BeamHypothesesES2_ii,@function
        .size           _ZN17fastertransformer25topk_stage_2_opt2_generalIfLi128ELi1EEEvPKiPT_PiNS_14BeamHypothesesES2_ii,(.L_x_12937 - _ZN17fastertransformer25topk_stage_2_opt2_generalIfLi128ELi1EEEvPKiPT_PiNS_14BeamHypothesesES2_ii)
        .other          _ZN17fastertransformer25topk_stage_2_opt2_generalIfLi128ELi1EEEvPKiPT_PiNS_14BeamHypothesesES2_ii,@"STO_CUDA_ENTRY STV_DEFAULT"
_ZN17fastertransformer25topk_stage_2_opt2_generalIfLi128ELi1EEEvPKiPT_PiNS_14BeamHypothesesES2_ii:
.text._ZN17fastertransformer25topk_stage_2_opt2_generalIfLi128ELi1EEEvPKiPT_PiNS_14BeamHypothesesES2_ii:
[----:B------:R-:W-:Y:S01]  /*0000*/  LDC R1, c[0x0][0x37c] ;  /* 0x0000df00ff017b82 */ /* 0x000fe20000000800 */
[----:B------:R-:W0:Y:S01]  /*0010*/  S2R R9, SR_TID.X ;  /* 0x0000000000097919 */ /* 0x000e220000002100 */
[----:B------:R-:W1:Y:S06]  /*0020*/  LDCU UR6, c[0x0][0x428] ;  /* 0x00008500ff0677ac */ /* 0x000e6c0008000800 */
[----:B------:R-:W2:Y:S01]  /*0030*/  S2UR UR19, SR_CTAID.X ;  /* 0x00000000001379c3 */ /* 0x000ea20000002500 */
[----:B------:R-:W3:Y:S01]  /*0040*/  LDCU.64 UR4, c[0x0][0x3c8] ;  /* 0x00007900ff0477ac */ /* 0x000ee20008000a00 */
[----:B------:R-:W4:Y:S01]  /*0050*/  LDCU.64 UR16, c[0x0][0x358] ;  /* 0x00006b00ff1077ac */ /* 0x000f220008000a00 */
[----:B-1----:R-:W-:-:S04]  /*0060*/  IMAD.U32 R7, RZ, RZ, UR6 ;  /* 0x00000006ff077e24 */ /* 0x002fc8000f8e00ff */
[----:B------:R-:W-:Y:S01]  /*0070*/  IMAD R2, R7, R7, RZ ;  /* 0x0000000707027224 */ /* 0x000fe200078e02ff */
[----:B---3--:R-:W-:-:S04]  /*0080*/  UISETP.NE.U32.AND UP0, UPT, UR4, URZ, UPT ;  /* 0x000000ff0400728c */ /* 0x008fc8000bf05070 */
[----:B------:R-:W-:Y:S01]  /*0090*/  UISETP.NE.AND.EX UP0, UPT, UR5, URZ, UPT, UP0 ;  /* 0x000000ff0500728c */ /* 0x000fe2000bf05300 */
[----:B------:R-:W-:Y:S02]  /*00a0*/  R2UR UR15, R2 ;  /* 0x00000000020f72ca */ /* 0x000fe400000e0000 */
[----:B0-----:R-:W-:-:S11]  /*00b0*/  ISETP.NE.AND P0, PT, R9, RZ, PT ;  /* 0x000000ff0900720c */ /* 0x001fd60003f05270 */
[----:B--2---:R-:W-:Y:S02]  /*00c0*/  UIMAD UR18, UR15, UR19, URZ ;  /* 0x000000130f1272a4 */ /* 0x004fe4000f8e02ff */
[----:B------:R-:W0:Y:S01]  /*00d0*/  @!P0 S2R R3, SR_CgaCtaId ;  /* 0x0000000000038919 */ /* 0x000e220000008800 */
[----:B------:R-:W-:-:S04]  /*00e0*/  @!P0 MOV R0, 0x400 ;  /* 0x0000040000008802 */ /* 0x000fc80000000f00 */
[----:B0-----:R-:W-:-:S05]  /*00f0*/  @!P0 LEA R0, R3, R0, 0x18 ;  /* 0x0000000003008211 */ /* 0x001fca00078ec0ff */
[----:B------:R0:W-:Y:S04]  /*0100*/  @!P0 STS [R0+0x2c], RZ ;  /* 0x00002cff00008388 */ /* 0x0001e80000000800 */
[----:B------:R0:W-:Y:S01]  /*0110*/  @!P0 STS.U8 [R0+0x30], RZ ;  /* 0x000030ff00008388 */ /* 0x0001e20000000000 */
[----:B------:R-:W-:Y:S06]  /*0120*/  BAR.SYNC.DEFER_BLOCKING 0x0 ;  /* 0x0000000000007b1d */ /* 0x000fec0000010000 */
[----:B----4-:R-:W-:Y:S05]  /*0130*/  BRA.U !UP0, `(.L_x_12609) ;  /* 0x00000001084c7547 */ /* 0x010fea000b800000 */
[----:B------:R-:W1:Y:S01]  /*0140*/  LDCU UR6, c[0x0][0x40c] ;  /* 0x00008180ff0677ac */ /* 0x000e620008000800 */
[----:B------:R-:W1:Y:S01]  /*0150*/  LDCU UR7, c[0x0][0x404] ;  /* 0x00008080ff0777ac */ /* 0x000e620008000800 */
[----:B------:R-:W2:Y:S01]  /*0160*/  LDCU.64 UR4, c[0x0][0x3c8] ;  /* 0x00007900ff0477ac */ /* 0x000ea20008000a00 */
[----:B-1----:R-:W-:-:S04]  /*0170*/  UIMAD UR6, UR6, UR7, UR19 ;  /* 0x00000007060672a4 */ /* 0x002fc8000f8e0213 */
[----:B--2---:R-:W-:-:S06]  /*0180*/  UIMAD.WIDE UR4, UR6, 0x4, UR4 ;  /* 0x00000004060478a5 */ /* 0x004fcc000f8e0204 */
[----:B------:R-:W-:Y:S02]  /*0190*/  IMAD.U32 R4, RZ, RZ, UR4 ;  /* 0x00000004ff047e24 */ /* 0x000fe4000f8e00ff */
[----:B------:R-:W-:-:S05]  /*01a0*/  IMAD.U32 R5, RZ, RZ, UR5 ;  /* 0x00000005ff057e24 */ /* 0x000fca000f8e00ff */
[----:B------:R-:W2:Y:S01]  /*01b0*/  LDG.E R4, desc[UR16][R4.64] ;  /* 0x0000001004047981 */ /* 0x000ea2000c1e1900 */
[----:B------:R-:W-:Y:S01]  /*01c0*/  IMAD.U32 R11, RZ, RZ, UR6 ;  /* 0x00000006ff0b7e24 */ /* 0x000fe2000f8e00ff */
[----:B------:R-:W-:Y:S01]  /*01d0*/  BSSY.RECONVERGENT B0, `(.L_x_12609) ;  /* 0x0000009000007945 */ /* 0x000fe20003800200 */
[----:B--2---:R-:W-:-:S13]  /*01e0*/  LOP3.LUT P0, RZ, R4, R9, RZ, 0xfc, !PT ;  /* 0x0000000904ff7212 */ /* 0x004fda000780fcff */
[----:B------:R-:W1:Y:S01]  /*01f0*/  @!P0 LDC.64 R2, c[0x0][0x3c0] ;  /* 0x0000f000ff028b82 */ /* 0x000e620000000a00 */
[----:B------:R-:W-:Y:S02]  /*0200*/  @!P0 IMAD.MOV.U32 R9, RZ, RZ, 0x7f7fffff ;  /* 0x7f7fffffff098424 */ /* 0x000fe400078e00ff */
[----:B-1----:R-:W-:-:S05]  /*0210*/  @!P0 IMAD.WIDE R2, R11, 0x4, R2 ;  /* 0x000000040b028825 */ /* 0x002fca00078e0202 */
[----:B------:R1:W-:Y:S01]  /*0220*/  @!P0 STG.E desc[UR16][R2.64], R9 ;  /* 0x0000000902008986 */ /* 0x0003e2000c101910 */
[----:B------:R-:W-:Y:S05]  /*0230*/  @!P0 BRA `(.L_x_12610) ;  /* 0x0000000000088947 */ /* 0x000fea0003800000 */
[----:B------:R-:W-:-:S13]  /*0240*/  ISETP.NE.AND P0, PT, R4, R7, PT ;  /* 0x000000070400720c */ /* 0x000fda0003f05270 */
[----:B------:R-:W-:Y:S05]  /*0250*/  @!P0 EXIT ;  /* 0x000000000000894d */ /* 0x000fea0003800000 */
.L_x_12610:
[----:B------:R-:W-:Y:S05]  /*0260*/  BSYNC.RECONVERGENT B0 ;  /* 0x0000000000007941 */ /* 0x000fea0003800200 */
.L_x_12609:
[----:B------:R-:W-:-:S13]  /*0270*/  ISETP.GE.AND P0, PT, R7, 0x1, PT ;  /* 0x000000010700780c */ /* 0x000fda0003f06270 */
[----:B------:R-:W-:Y:S05]  /*0280*/  @!P0 BRA `(.L_x_12611) ;  /* 0x0000003000cc8947 */ /* 0x000fea0003800000 */
[----:B------:R-:W2:Y:S01]  /*0290*/  LDCU UR12, c[0x0][0x40c] ;  /* 0x00008180ff0c77ac */ /* 0x000ea20008000800 */
[C---:B------:R-:W-:Y:S01]  /*02a0*/  LOP3.LUT R6, R7.reuse, 0xf, RZ, 0xc0, !PT ;  /* 0x0000000f07067812 */ /* 0x040fe200078ec0ff */
[----:B-1----:R-:W-:Y:S01]  /*02b0*/  IMAD.MOV.U32 R2, RZ, RZ, RZ ;  /* 0x000000ffff027224 */ /* 0x002fe200078e00ff */
[C---:B------:R-:W-:Y:S01]  /*02c0*/  LOP3.LUT R5, R7.reuse, 0x7, RZ, 0xc0, !PT ;  /* 0x0000000707057812 */ /* 0x040fe200078ec0ff */
[----:B------:R-:W2:Y:S01]  /*02d0*/  LDCU UR13, c[0x0][0x404] ;  /* 0x00008080ff0d77ac */ /* 0x000ea20008000800 */
[C---:B------:R-:W-:Y:S02]  /*02e0*/  LOP3.LUT R4, R7.reuse, 0x7ffffff0, RZ, 0xc0, !PT ;  /* 0x7ffffff007047812 */ /* 0x040fe400078ec0ff */
[----:B------:R-:W-:Y:S01]  /*02f0*/  LOP3.LUT R3, R7, 0x3, RZ, 0xc0, !PT ;  /* 0x0000000307037812 */ /* 0x000fe200078ec0ff */
[----:B------:R-:W1:Y:S01]  /*0300*/  LDCU.64 UR8, c[0x0][0x388] ;  /* 0x00007100ff0877ac */ /* 0x000e620008000a00 */
[----:B------:R-:W3:Y:S01]  /*0310*/  LDCU.128 UR4, c[0x0][0x3c0] ;  /* 0x00007800ff0477ac */ /* 0x000ee20008000c00 */
[----:B------:R-:W4:Y:S01]  /*0320*/  LDCU.64 UR10, c[0x0][0x420] ;  /* 0x00008400ff0a77ac */ /* 0x000f220008000a00 */
[----:B--2---:R-:W-:-:S02]  /*0330*/  UIMAD UR14, UR12, UR13, UR19 ;  /* 0x0000000d0c0e72a4 */ /* 0x004fc4000f8e0213 */
[----:B-1----:R-:W-:-:S04]  /*0340*/  UIMAD.WIDE.U32 UR8, UR18, 0x4, UR8 ;  /* 0x00000004120878a5 */ /* 0x002fc8000f8e0008 */
[----:B0-----:R-:W-:Y:S01]  /*0350*/  IMAD R0, R7, UR14, RZ ;  /* 0x0000000e07007c24 */ /* 0x001fe2000f8e02ff */
[----:B---3--:R-:W-:Y:S02]  /*0360*/  UIMAD.WIDE UR6, UR14, 0x4, UR6 ;  /* 0x000000040e0678a5 */ /* 0x008fe4000f8e0206 */
[----:B------:R-:W-:Y:S02]  /*0370*/  UIMAD.WIDE UR12, UR14, 0x4, UR4 ;  /* 0x000000040e0c78a5 */ /* 0x000fe4000f8e0204 */
[----:B----4-:R-:W-:-:S12]  /*0380*/  UIMAD.WIDE.U32 UR10, UR19, 0x4, UR10 ;  /* 0x00000004130a78a5 */ /* 0x010fd8000f8e000a */
.L_x_12638:
[----:B------:R-:W0:Y:S01]  /*0390*/  S2R R7, SR_TID.X ;  /* 0x0000000000077919 */ /* 0x000e220000002100 */
[----:B------:R-:W-:Y:S01]  /*03a0*/  BSSY.RECONVERGENT B0, `(.L_x_12612) ;  /* 0x00000b8000007945 */ /* 0x000fe20003800200 */
[----:B------:R-:W-:Y:S01]  /*03b0*/  IMAD.MOV.U32 R15, RZ, RZ, -0x1 ;  /* 0xffffffffff0f7424 */ /* 0x000fe200078e00ff */
[----:B------:R-:W-:Y:S01]  /*03c0*/  MOV R13, 0xff7fffff ;  /* 0xff7fffff000d7802 */ /* 0x000fe20000000f00 */
[----:B------:R-:W-:Y:S01]  /*03d0*/  IMAD.MOV.U32 R21, RZ, RZ, -0x800001 ;  /* 0xff7fffffff157424 */ /* 0x000fe200078e00ff */
[----:B0-----:R-:W-:-:S13]  /*03e0*/  ISETP.GE.U32.AND P0, PT, R7, UR15, PT ;  /* 0x0000000f07007c0c */ /* 0x001fda000bf06070 */
[----:B--2--5:R-:W-:Y:S05]  /*03f0*/  @P0 BRA `(.L_x_12613) ;  /* 0x0000000800c80947 */ /* 0x024fea0003800000 */
[----:B------:R-:W-:Y:S01]  /*0400*/  LOP3.LUT R8, RZ, R7, RZ, 0x33, !PT ;  /* 0x00000007ff087212 */ /* 0x000fe200078e33ff */
[----:B------:R-:W-:Y:S01]  /*0410*/  BSSY.RECONVERGENT B1, `(.L_x_12614) ;  /* 0x0000056000017945 */ /* 0x000fe20003800200 */
[----:B------:R-:W-:Y:S02]  /*0420*/  IMAD.MOV.U32 R21, RZ, RZ, -0x800001 ;  /* 0xff7fffffff157424 */ /* 0x000fe400078e00ff */
[----:B------:R-:W-:Y:S02]  /*0430*/  IMAD.MOV.U32 R15, RZ, RZ, -0x1 ;  /* 0xffffffffff0f7424 */ /* 0x000fe400078e00ff */
[----:B------:R-:W-:Y:S02]  /*0440*/  VIADD R8, R8, UR15 ;  /* 0x0000000f08087c36 */ /* 0x000fe40008000000 */
[----:B------:R-:W-:-:S03]  /*0450*/  IMAD.MOV.U32 R10, RZ, RZ, R7 ;  /* 0x000000ffff0a7224 */ /* 0x000fc600078e0007 */
[C---:B------:R-:W-:Y:S02]  /*0460*/  ISETP.GE.U32.AND P1, PT, R8.reuse, 0x780, PT ;  /* 0x000007800800780c */ /* 0x040fe40003f26070 */
[----:B------:R-:W-:-:S04]  /*0470*/  LEA.HI R11, R8, 0x1, RZ, 0x19 ;  /* 0x00000001080b7811 */ /* 0x000fc800078fc8ff */
[----:B------:R-:W-:-:S04]  /*0480*/  LOP3.LUT R14, R11, 0xf, RZ, 0xc0, !PT ;  /* 0x0000000f0b0e7812 */ /* 0x000fc800078ec0ff */
[----:B------:R-:W-:-:S03]  /*0490*/  ISETP.NE.AND P0, PT, R14, RZ, PT ;  /* 0x000000ff0e00720c */ /* 0x000fc60003f05270 */
[----:B------:R-:W-:Y:S10]  /*04a0*/  @!P1 BRA `(.L_x_12615) ;  /* 0x0000000400309947 */ /* 0x000ff40003800000 */
[----:B------:R-:W-:Y:S01]  /*04b0*/  LEA.HI R12, R8, 0x1, RZ, 0x19 ;  /* 0x00000001080c7811 */ /* 0x000fe200078fc8ff */
[----:B------:R-:W-:Y:S01]  /*04c0*/  IMAD.MOV.U32 R21, RZ, RZ, -0x800001 ;  /* 0xff7fffffff157424 */ /* 0x000fe200078e00ff */
[----:B------:R-:W-:Y:S01]  /*04d0*/  MOV R15, 0xffffffff ;  /* 0xffffffff000f7802 */ /* 0x000fe20000000f00 */
[----:B------:R-:W-:Y:S01]  /*04e0*/  IMAD.MOV.U32 R10, RZ, RZ, R7 ;  /* 0x000000ffff0a7224 */ /* 0x000fe200078e0007 */
[----:B------:R-:W-:-:S05]  /*04f0*/  LOP3.LUT R12, R12, 0x3fffff0, RZ, 0xc0, !PT ;  /* 0x03fffff00c0c7812 */ /* 0x000fca00078ec0ff */
[----:B------:R-:W-:-:S07]  /*0500*/  IMAD.MOV R12, RZ, RZ, -R12 ;  /* 0x000000ffff0c7224 */ /* 0x000fce00078e0a0c */
.L_x_12616:
[----:B------:R-:W-:-:S04]  /*0510*/  IMAD.MOV.U32 R9, RZ, RZ, 0x4 ;  /* 0x00000004ff097424 */ /* 0x000fc800078e00ff */
[----:B------:R-:W-:-:S05]  /*0520*/  IMAD.WIDE.U32 R8, R10, R9, UR8 ;  /* 0x000000080a087e25 */ /* 0x000fca000f8e0009 */
[----:B------:R-:W2:Y:S04]  /*0530*/  LDG.E R22, desc[UR16][R8.64] ;  /* 0x0000001008167981 */ /* 0x000ea8000c1e1900 */
[----:B------:R-:W3:Y:S04]  /*0540*/  LDG.E R27, desc[UR16][R8.64+0x200] ;  /* 0x00020010081b7981 */ /* 0x000ee8000c1e1900 */
[----:B------:R-:W4:Y:S04]  /*0550*/  LDG.E R25, desc[UR16][R8.64+0x400] ;  /* 0x0004001008197981 */ /* 0x000f28000c1e1900 */
[----:B------:R-:W5:Y:S04]  /*0560*/  LDG.E R24, desc[UR16][R8.64+0x600] ;  /* 0x0006001008187981 */ /* 0x000f68000c1e1900 */
[----:B------:R-:W5:Y:S04]  /*0570*/  LDG.E R23, desc[UR16][R8.64+0x800] ;  /* 0x0008001008177981 */ /* 0x000f68000c1e1900 */
[----:B------:R-:W5:Y:S04]  /*0580*/  LDG.E R20, desc[UR16][R8.64+0xa00] ;  /* 0x000a001008147981 */ /* 0x000f68000c1e1900 */
[----:B------:R-:W5:Y:S04]  /*0590*/  LDG.E R19, desc[UR16][R8.64+0xc00] ;  /* 0x000c001008137981 */ /* 0x000f68000c1e1900 */
[----:B------:R-:W5:Y:S04]  /*05a0*/  LDG.E R18, desc[UR16][R8.64+0xe00] ;  /* 0x000e001008127981 */ /* 0x000f68000c1e1900 */
[----:B------:R-:W5:Y:S04]  /*05b0*/  LDG.E R17, desc[UR16][R8.64+0x1000] ;  /* 0x0010001008117981 */ /* 0x000f68000c1e1900 */
[----:B------:R-:W5:Y:S01]  /*05c0*/  LDG.E R16, desc[UR16][R8.64+0x1200] ;  /* 0x0012001008107981 */ /* 0x000f62000c1e1900 */
[----:B--2---:R-:W-:-:S04]  /*05d0*/  FSETP.GT.FTZ.AND P3, PT, R22, R21, PT ;  /* 0x000000151600720b */ /* 0x004fc80003f74000 */
[----:B------:R-:W-:Y:S02]  /*05e0*/  FSEL R22, R22, R21, P3 ;  /* 0x0000001516167208 */ /* 0x000fe40001800000 */
[----:B------:R-:W2:Y:S02]  /*05f0*/  LDG.E R21, desc[UR16][R8.64+0x1400] ;  /* 0x0014001008157981 */ /* 0x000ea4000c1e1900 */
[----:B---3--:R-:W-:-:S04]  /*0600*/  FSETP.GT.FTZ.AND P1, PT, R27, R22, PT ;  /* 0x000000161b00720b */ /* 0x008fc80003f34000 */
[----:B------:R-:W-:Y:S02]  /*0610*/  FSEL R26, R27, R22, P1 ;  /* 0x000000161b1a7208 */ /* 0x000fe40000800000 */
[----:B------:R-:W3:Y:S02]  /*0620*/  LDG.E R22, desc[UR16][R8.64+0x1600] ;  /* 0x0016001008167981 */ /* 0x000ee4000c1e1900 */
[----:B----4-:R-:W-:-:S04]  /*0630*/  FSETP.GT.FTZ.AND P2, PT, R25, R26, PT ;  /* 0x0000001a1900720b */ /* 0x010fc80003f54000 */
[----:B------:R-:W-:Y:S02]  /*0640*/  FSEL R27, R25, R26, P2 ;  /* 0x0000001a191b7208 */ /* 0x000fe40001000000 */
[----:B------:R-:W4:Y:S02]  /*0650*/  LDG.E R25, desc[UR16][R8.64+0x1800] ;  /* 0x0018001008197981 */ /* 0x000f24000c1e1900 */
[----:B-----5:R-:W-:-:S04]  /*0660*/  FSETP.GT.FTZ.AND P4, PT, R24, R27, PT ;  /* 0x0000001b1800720b */ /* 0x020fc80003f94000 */
[----:B------:R-:W-:Y:S02]  /*0670*/  FSEL R26, R24, R27, P4 ;  /* 0x0000001b181a7208 */ /* 0x000fe40002000000 */
[----:B------:R-:W5:Y:S02]  /*0680*/  LDG.E R24, desc[UR16][R8.64+0x1a00] ;  /* 0x001a001008187981 */ /* 0x000f64000c1e1900 */
[----:B------:R-:W-:-:S04]  /*0690*/  FSETP.GT.FTZ.AND P6, PT, R23, R26, PT ;  /* 0x0000001a1700720b */ /* 0x000fc80003fd4000 */
[----:B------:R-:W-:Y:S02]  /*06a0*/  FSEL R27, R23, R26, P6 ;  /* 0x0000001a171b7208 */ /* 0x000fe40003000000 */
[----:B------:R-:W5:Y:S04]  /*06b0*/  LDG.E R23, desc[UR16][R8.64+0x1c00] ;  /* 0x001c001008177981 */ /* 0x000f68000c1e1900 */
[----:B------:R-:W5:Y:S01]  /*06c0*/  LDG.E R26, desc[UR16][R8.64+0x1e00] ;  /* 0x001e0010081a7981 */ /* 0x000f62000c1e1900 */
[----:B------:R-:W-:Y:S01]  /*06d0*/  FSETP.GT.FTZ.AND P5, PT, R20, R27, PT ;  /* 0x0000001b1400720b */ /* 0x000fe20003fb4000 */
[----:B------:R-:W-:Y:S01]  /*06e0*/  VIADD R12, R12, 0x10 ;  /* 0x000000100c0c7836 */ /* 0x000fe20000000000 */
[C---:B------:R-:W-:Y:S01]  /*06f0*/  SEL R15, R10.reuse, R15, P3 ;  /* 0x0000000f0a0f7207 */ /* 0x040fe20001800000 */
[----:B------:R-:W-:Y:S01]  /*0700*/  @P1 VIADD R15, R10, 0x80 ;  /* 0x000000800a0f1836 */ /* 0x000fe20000000000 */
[----:B------:R-:W-:Y:S01]  /*0710*/  FSEL R20, R20, R27, P5 ;  /* 0x0000001b14147208 */ /* 0x000fe20002800000 */
[----:B------:R-:W-:-:S02]  /*0720*/  @P2 VIADD R15, R10, 0x100 ;  /* 0x000001000a0f2836 */ /* 0x000fc40000000000 */
[C---:B------:R-:W-:Y:S01]  /*0730*/  @P4 VIADD R15, R10.reuse, 0x180 ;  /* 0x000001800a0f4836 */ /* 0x040fe20000000000 */
[CC--:B------:R-:W-:Y:S02]  /*0740*/  FSETP.GT.FTZ.AND P3, PT, R19.reuse, R20.reuse, PT ;  /* 0x000000141300720b */ /* 0x0c0fe40003f74000 */
[C---:B------:R-:W-:Y:S02]  /*0750*/  @P6 IADD3 R15, PT, PT, R10.reuse, 0x200, RZ ;  /* 0x000002000a0f6810 */ /* 0x040fe40007ffe0ff */
[----:B------:R-:W-:Y:S01]  /*0760*/  FSEL R19, R19, R20, P3 ;  /* 0x0000001413137208 */ /* 0x000fe20001800000 */
[----:B------:R-:W-:-:S03]  /*0770*/  @P5 VIADD R15, R10, 0x280 ;  /* 0x000002800a0f5836 */ /* 0x000fc60000000000 */
[----:B------:R-:W-:-:S04]  /*0780*/  FSETP.GT.FTZ.AND P1, PT, R18, R19, PT ;  /* 0x000000131200720b */ /* 0x000fc80003f34000 */
[----:B------:R-:W-:Y:S01]  /*0790*/  FSEL R18, R18, R19, P1 ;  /* 0x0000001312127208 */ /* 0x000fe20000800000 */
[----:B------:R-:W-:-:S03]  /*07a0*/  @P3 VIADD R15, R10, 0x300 ;  /* 0x000003000a0f3836 */ /* 0x000fc60000000000 */
[----:B------:R-:W-:-:S04]  /*07b0*/  FSETP.GT.FTZ.AND P2, PT, R17, R18, PT ;  /* 0x000000121100720b */ /* 0x000fc80003f54000 */
[----:B------:R-:W-:Y:S01]  /*07c0*/  FSEL R17, R17, R18, P2 ;  /* 0x0000001211117208 */ /* 0x000fe20001000000 */
[----:B------:R-:W-:-:S03]  /*07d0*/  @P1 VIADD R15, R10, 0x380 ;  /* 0x000003800a0f1836 */ /* 0x000fc60000000000 */
[----:B------:R-:W-:-:S04]  /*07e0*/  FSETP.GT.FTZ.AND P4, PT, R16, R17, PT ;  /* 0x000000111000720b */ /* 0x000fc80003f94000 */
[----:B------:R-:W-:Y:S01]  /*07f0*/  FSEL R16, R16, R17, P4 ;  /* 0x0000001110107208 */ /* 0x000fe20002000000 */
[----:B------:R-:W-:-:S08]  /*0800*/  @P2 VIADD R15, R10, 0x400 ;  /* 0x000004000a0f2836 */ /* 0x000fd00000000000 */
[----:B------:R-:W-:Y:S01]  /*0810*/  @P4 VIADD R15, R10, 0x480 ;  /* 0x000004800a0f4836 */ /* 0x000fe20000000000 */
[----:B--2---:R-:W-:-:S04]  /*0820*/  FSETP.GT.FTZ.AND P6, PT, R21, R16, PT ;  /* 0x000000101500720b */ /* 0x004fc80003fd4000 */
[----:B------:R-:W-:-:S04]  /*0830*/  FSEL R21, R21, R16, P6 ;  /* 0x0000001015157208 */ /* 0x000fc80003000000 */
[----:B---3--:R-:W-:-:S04]  /*0840*/  FSETP.GT.FTZ.AND P5, PT, R22, R21, PT ;  /* 0x000000151600720b */ /* 0x008fc80003fb4000 */
[----:B------:R-:W-:Y:S01]  /*0850*/  FSEL R22, R22, R21, P5 ;  /* 0x0000001516167208 */ /* 0x000fe20002800000 */
[----:B------:R-:W-:-:S03]  /*0860*/  @P6 VIADD R15, R10, 0x500 ;  /* 0x000005000a0f6836 */ /* 0x000fc60000000000 */
[----:B----4-:R-:W-:-:S04]  /*0870*/  FSETP.GT.FTZ.AND P3, PT, R25, R22, PT ;  /* 0x000000161900720b */ /* 0x010fc80003f74000 */
[----:B------:R-:W-:Y:S02]  /*0880*/  FSEL R25, R25, R22, P3 ;  /* 0x0000001619197208 */ /* 0x000fe40001800000 */
[----:B------:R-:W-:Y:S02]  /*0890*/  @P5 IADD3 R15, PT, PT, R10, 0x580, RZ ;  /* 0x000005800a0f5810 */ /* 0x000fe40007ffe0ff */
[----:B-----5:R-:W-:-:S04]  /*08a0*/  FSETP.GT.FTZ.AND P1, PT, R24, R25, PT ;  /* 0x000000191800720b */ /* 0x020fc80003f34000 */
[----:B------:R-:W-:Y:S01]  /*08b0*/  FSEL R24, R24, R25, P1 ;  /* 0x0000001918187208 */ /* 0x000fe20000800000 */
[----:B------:R-:W-:-:S03]  /*08c0*/  @P3 VIADD R15, R10, 0x600 ;  /* 0x000006000a0f3836 */ /* 0x000fc60000000000 */
[----:B------:R-:W-:-:S04]  /*08d0*/  FSETP.GT.FTZ.AND P2, PT, R23, R24, PT ;  /* 0x000000181700720b */ /* 0x000fc80003f54000 */
[----:B------:R-:W-:Y:S01]  /*08e0*/  FSEL R21, R23, R24, P2 ;  /* 0x0000001817157208 */ /* 0x000fe20001000000 */
[----:B------:R-:W-:Y:S01]  /*08f0*/  @P1 VIADD R15, R10, 0x680 ;  /* 0x000006800a0f1836 */ /* 0x000fe20000000000 */
[----:B------:R-:W-:Y:S02]  /*0900*/  ISETP.NE.AND P1, PT, R12, RZ, PT ;  /* 0x000000ff0c00720c */ /* 0x000fe40003f25270 */
[----:B------:R-:W-:-:S04]  /*0910*/  FSETP.GT.FTZ.AND P4, PT, R26, R21, PT ;  /* 0x000000151a00720b */ /* 0x000fc80003f94000 */
[----:B------:R-:W-:Y:S01]  /*0920*/  FSEL R21, R26, R21, P4 ;  /* 0x000000151a157208 */ /* 0x000fe20002000000 */
[----:B------:R-:W-:-:S08]  /*0930*/  @P2 VIADD R15, R10, 0x700 ;  /* 0x000007000a0f2836 */ /* 0x000fd00000000000 */
[C---:B------:R-:W-:Y:S02]  /*0940*/  @P4 VIADD R15, R10.reuse, 0x780 ;  /* 0x000007800a0f4836 */ /* 0x040fe40000000000 */
[----:B------:R-:W-:Y:S01]  /*0950*/  VIADD R10, R10, 0x800 ;  /* 0x000008000a0a7836 */ /* 0x000fe20000000000 */
[----:B------:R-:W-:Y:S06]  /*0960*/  @P1 BRA `(.L_x_12616) ;  /* 0xfffffff800e81947 */ /* 0x000fec000383ffff */
.L_x_12615:
[----:B------:R-:W-:Y:S05]  /*0970*/  BSYNC.RECONVERGENT B1 ;  /* 0x0000000000017941 */ /* 0x000fea0003800200 */
.L_x_12614:
[----:B------:R-:W-:Y:S05]  /*0980*/  @!P0 BRA `(.L_x_12613) ;  /* 0x0000000400648947 */ /* 0x000fea0003800000 */
[----:B------:R-:W-:Y:S01]  /*0990*/  IADD3 R14, PT, PT, R14, -0x1, RZ ;  /* 0xffffffff0e0e7810 */ /* 0x000fe20007ffe0ff */
[----:B------:R-:W-:Y:S01]  /*09a0*/  BSSY.RECONVERGENT B1, `(.L_x_12617) ;  /* 0x0000028000017945 */ /* 0x000fe20003800200 */
[----:B------:R-:W-:Y:S02]  /*09b0*/  LOP3.LUT R12, R11, 0x7, RZ, 0xc0, !PT ;  /* 0x000000070b0c7812 */ /* 0x000fe400078ec0ff */
[----:B------:R-:W-:Y:S02]  /*09c0*/  ISETP.GE.U32.AND P1, PT, R14, 0x7, PT ;  /* 0x000000070e00780c */ /* 0x000fe40003f26070 */
[----:B------:R-:W-:-:S11]  /*09d0*/  ISETP.NE.AND P0, PT, R12, RZ, PT ;  /* 0x000000ff0c00720c */ /* 0x000fd60003f05270 */
[----:B------:R-:W-:Y:S05]  /*09e0*/  @!P1 BRA `(.L_x_12618) ;  /* 0x00000000008c9947 */ /* 0x000fea0003800000 */
        /* <DEDUP_REMOVED lines=9> */
[----:B------:R-:W5:Y:S01]  /*0a80*/  LDG.E R29, desc[UR16][R8.64+0xe00] ;  /* 0x000e0010081d7981 */ /* 0x000f62000c1e1900 */
[----:B--2---:R-:W-:-:S04]  /*0a90*/  FSETP.GT.FTZ.AND P5, PT, R16, R21, PT ;  /* 0x000000151000720b */ /* 0x004fc80003fb4000 */
[----:B------:R-:W-:Y:S02]  /*0aa0*/  FSEL R16, R16, R21, P5 ;  /* 0x0000001510107208 */ /* 0x000fe40002800000 */
[----:B------:R-:W-:Y:S02]  /*0ab0*/  SEL R15, R10, R15, P5 ;  /* 0x0000000f0a0f7207 */ /* 0x000fe40002800000 */
[----:B---3--:R-:W-:-:S04]  /*0ac0*/  FSETP.GT.FTZ.AND P6, PT, R17, R16, PT ;  /* 0x000000101100720b */ /* 0x008fc80003fd4000 */
[----:B------:R-:W-:-:S04]  /*0ad0*/  FSEL R16, R17, R16, P6 ;  /* 0x0000001011107208 */ /* 0x000fc80003000000 */
[----:B----4-:R-:W-:-:S04]  /*0ae0*/  FSETP.GT.FTZ.AND P4, PT, R19, R16, PT ;  /* 0x000000101300720b */ /* 0x010fc80003f94000 */
[----:B------:R-:W-:Y:S01]  /*0af0*/  FSEL R16, R19, R16, P4 ;  /* 0x0000001013107208 */ /* 0x000fe20002000000 */
[----:B------:R-:W-:-:S03]  /*0b00*/  @P6 VIADD R15, R10, 0x80 ;  /* 0x000000800a0f6836 */ /* 0x000fc60000000000 */
[----:B-----5:R-:W-:-:S04]  /*0b10*/  FSETP.GT.FTZ.AND P3, PT, R23, R16, PT ;  /* 0x000000101700720b */ /* 0x020fc80003f74000 */
        /* <DEDUP_REMOVED lines=12> */
[----:B------:R-:W-:Y:S02]  /*0be0*/  FSEL R21, R29, R14, P3 ;  /* 0x0000000e1d157208 */ /* 0x000fe40001800000 */
[----:B------:R-:W-:-:S07]  /*0bf0*/  @P5 IADD3 R15, PT, PT, R10, 0x300, RZ ;  /* 0x000003000a0f5810 */ /* 0x000fce0007ffe0ff */
[C---:B------:R-:W-:Y:S02]  /*0c00*/  @P3 VIADD R15, R10.reuse, 0x380 ;  /* 0x000003800a0f3836 */ /* 0x040fe40000000000 */
[----:B------:R-:W-:-:S07]  /*0c10*/  VIADD R10, R10, 0x400 ;  /* 0x000004000a0a7836 */ /* 0x000fce0000000000 */
.L_x_12618:
[----:B------:R-:W-:Y:S05]  /*0c20*/  BSYNC.RECONVERGENT B1 ;  /* 0x0000000000017941 */ /* 0x000fea0003800200 */
.L_x_12617:
[----:B------:R-:W-:Y:S05]  /*0c30*/  @!P0 BRA `(.L_x_12613) ;  /* 0x0000000000b88947 */ /* 0x000fea0003800000 */
[----:B------:R-:W-:Y:S01]  /*0c40*/  VIADD R12, R12, 0xffffffff ;  /* 0xffffffff0c0c7836 */ /* 0x000fe20000000000 */
[----:B------:R-:W-:Y:S01]  /*0c50*/  LOP3.LUT R17, R11, 0x3, RZ, 0xc0, !PT ;  /* 0x000000030b117812 */ /* 0x000fe200078ec0ff */
[----:B------:R-:W-:Y:S03]  /*0c60*/  BSSY.RECONVERGENT B1, `(.L_x_12619) ;  /* 0x0000017000017945 */ /* 0x000fe60003800200 */
        /* <DEDUP_REMOVED lines=19> */
[----:B------:R-:W-:-:S08]  /*0da0*/  @P3 VIADD R15, R10, 0x100 ;  /* 0x000001000a0f3836 */ /* 0x000fd00000000000 */
[C---:B------:R-:W-:Y:S01]  /*0db0*/  @P4 IADD3 R15, PT, PT, R10.reuse, 0x180, RZ ;  /* 0x000001800a0f4810 */ /* 0x040fe20007ffe0ff */
[----:B------:R-:W-:-:S07]  /*0dc0*/  VIADD R10, R10, 0x200 ;  /* 0x000002000a0a7836 */ /* 0x000fce0000000000 */
.L_x_12620:
[----:B------:R-:W-:Y:S05]  /*0dd0*/  BSYNC.RECONVERGENT B1 ;  /* 0x0000000000017941 */ /* 0x000fea0003800200 */
.L_x_12619:
[----:B------:R-:W-:Y:S05]  /*0de0*/  @!P1 BRA `(.L_x_12613) ;  /* 0x00000000004c9947 */ /* 0x000fea0003800000 */
[----:B------:R-:W-:-:S04]  /*0df0*/  IMAD.MOV.U32 R9, RZ, RZ, 0x4 ;  /* 0x00000004ff097424 */ /* 0x000fc800078e00ff */
[----:B------:R-:W-:-:S05]  /*0e00*/  IMAD.WIDE.U32 R8, R10, R9, UR8 ;  /* 0x000000080a087e25 */ /* 0x000fca000f8e0009 */
[----:B------:R-:W2:Y:S01]  /*0e10*/  LDG.E R12, desc[UR16][R8.64] ;  /* 0x00000010080c7981 */ /* 0x000ea2000c1e1900 */
[----:B------:R-:W-:Y:S02]  /*0e20*/  ISETP.NE.AND P1, PT, R17, 0x1, PT ;  /* 0x000000011100780c */ /* 0x000fe40003f25270 */
[----:B--2---:R-:W-:-:S04]  /*0e30*/  FSETP.GT.FTZ.AND P0, PT, R12, R21, PT ;  /* 0x000000150c00720b */ /* 0x004fc80003f14000 */
[----:B------:R-:W-:Y:S02]  /*0e40*/  FSEL R21, R12, R21, P0 ;  /* 0x000000150c157208 */ /* 0x000fe40000000000 */
[----:B------:R-:W-:-:S05]  /*0e50*/  SEL R15, R10, R15, P0 ;  /* 0x0000000f0a0f7207 */ /* 0x000fca0000000000 */
[----:B------:R-:W-:Y:S05]  /*0e60*/  @!P1 BRA `(.L_x_12613) ;  /* 0x00000000002c9947 */ /* 0x000fea0003800000 */
[----:B------:R-:W-:Y:S01]  /*0e70*/  ISETP.NE.AND P2, PT, R17, 0x2, PT ;  /* 0x000000021100780c */ /* 0x000fe20003f45270 */
[----:B------:R-:W2:-:S12]  /*0e80*/  LDG.E R12, desc[UR16][R8.64+0x200] ;  /* 0x00020010080c7981 */ /* 0x000e98000c1e1900 */
[----:B------:R-:W3:Y:S01]  /*0e90*/  @P2 LDG.E R14, desc[UR16][R8.64+0x400] ;  /* 0x00040010080e2981 */ /* 0x000ee2000c1e1900 */
[----:B------:R-:W-:Y:S02]  /*0ea0*/  PLOP3.LUT P3, PT, PT, PT, PT, 0x8, 0x80 ;  /* 0x000000000080781c */ /* 0x000fe40003f6e170 */
[----:B--2---:R-:W-:-:S04]  /*0eb0*/  FSETP.GT.FTZ.AND P0, PT, R12, R21, PT ;  /* 0x000000150c00720b */ /* 0x004fc80003f14000 */
[----:B------:R-:W-:-:S04]  /*0ec0*/  FSEL R21, R12, R21, P0 ;  /* 0x000000150c157208 */ /* 0x000fc80000000000 */
[----:B---3--:R-:W-:-:S05]  /*0ed0*/  @P2 FSETP.GT.FTZ.AND P1, PT, R14, R21, PT ;  /* 0x000000150e00220b */ /* 0x008fca0003f34000 */
[----:B------:R-:W-:Y:S01]  /*0ee0*/  @P0 VIADD R15, R10, 0x80 ;  /* 0x000000800a0f0836 */ /* 0x000fe20000000000 */
[----:B------:R-:W-:Y:S02]  /*0ef0*/  @P2 PLOP3.LUT P3, PT, P1, PT, PT, 0x80, 0x8 ;  /* 0x000000000008281c */ /* 0x000fe40000f6f070 */
[----:B------:R-:W-:-:S11]  /*0f00*/  @P2 FSEL R21, R14, R21, P1 ;  /* 0x000000150e152208 */ /* 0x000fd60000800000 */
[----:B------:R-:W-:-:S07]  /*0f10*/  @P3 VIADD R15, R10, 0x100 ;  /* 0x000001000a0f3836 */ /* 0x000fce0000000000 */
.L_x_12613:
[----:B------:R-:W-:Y:S05]  /*0f20*/  BSYNC.RECONVERGENT B0 ;  /* 0x0000000000007941 */ /* 0x000fea0003800200 */
.L_x_12612:
[----:B------:R-:W0:Y:S01]  /*0f30*/  S2R R16, SR_LANEID ;  /* 0x0000000000107919 */ /* 0x000e220000000000 */
[----:B------:R-:W-:Y:S01]  /*0f40*/  UMOV UR4, 0xffffffff ;  /* 0xffffffff00047882 */ /* 0x000fe20000000000 */
[----:B0-----:R-:W-:Y:S02]  /*0f50*/  ISETP.NE.AND P1, PT, R16, RZ, PT ;  /* 0x000000ff1000720c */ /* 0x001fe40003f25270 */
[----:B------:R-:W-:Y:S11]  /*0f60*/  BRA.DIV UR4, `(.L_x_12621) ;  /* 0x0000002604e87947 */ /* 0x000ff6000b800000 */
[----:B------:R-:W0:Y:S04]  /*0f70*/  SHFL.DOWN PT, R10, R21, 0x1, 0x1f ;  /* 0x08201f00150a7f89 */ /* 0x000e2800000e0000 */
[----:B------:R-:W1:Y:S01]  /*0f80*/  SHFL.DOWN PT, R8, R15, 0x1, 0x1f ;  /* 0x08201f000f087f89 */ /* 0x000e6200000e0000 */
[----:B0-----:R-:W-:-:S04]  /*0f90*/  FSETP.GT.FTZ.AND P0, PT, R21, R10, PT ;  /* 0x0000000a1500720b */ /* 0x001fc80003f14000 */
[----:B------:R-:W-:-:S04]  /*0fa0*/  ISETP.GT.OR P0, PT, R16, 0x1e, P0 ;  /* 0x0000001e1000780c */ /* 0x000fc80000704670 */
[----:B------:R-:W-:Y:S02]  /*0fb0*/  FSEL R10, R21, R10, P0 ;  /* 0x0000000a150a7208 */ /* 0x000fe40000000000 */
[----:B-1----:R-:W-:-:S03]  /*0fc0*/  SEL R8, R15, R8, P0 ;  /* 0x000000080f087207 */ /* 0x002fc60000000000 */
        /* <DEDUP_REMOVED lines=16> */
[----:B-1----:R-:W-:Y:S02]  /*10d0*/  SEL R15, R12, R15, P0 ;  /* 0x0000000f0c0f7207 */ /* 0x002fe40000000000 */
[----:B------:R-:W-:-:S03]  /*10e0*/  FSEL R17, R14, R17, P0 ;  /* 0x000000110e117208 */ /* 0x000fc60000000000 */
[----:B------:R0:W1:Y:S04]  /*10f0*/  SHFL.DOWN PT, R8, R15, 0x10, 0x1f ;  /* 0x0a001f000f087f89 */ /* 0x00006800000e0000 */
[----:B------:R0:W2:Y:S02]  /*1100*/  SHFL.DOWN PT, R10, R17, 0x10, 0x1f ;  /* 0x0a001f00110a7f89 */ /* 0x0000a400000e0000 */
.L_x_12649:
[----:B------:R-:W3:Y:S01]  /*1110*/  @!P1 S2R R12, SR_CgaCtaId ;  /* 0x00000000000c9919 */ /* 0x000ee20000008800 */
[----:B--2---:R-:W-:Y:S01]  /*1120*/  FSETP.GT.FTZ.AND P0, PT, R17, R10, PT ;  /* 0x0000000a1100720b */ /* 0x004fe20003f14000 */
[----:B------:R-:W-:Y:S05]  /*1130*/  WARPSYNC.ALL ;  /* 0x0000000000007948 */ /* 0x000fea0003800000 */
[----:B------:R-:W-:Y:S02]  /*1140*/  @!P1 MOV R11, 0x400 ;  /* 0x00000400000b9802 */ /* 0x000fe40000000f00 */
[----:B------:R-:W-:Y:S02]  /*1150*/  ISETP.GT.OR P0, PT, R16, 0xf, P0 ;  /* 0x0000000f1000780c */ /* 0x000fe40000704670 */
[----:B------:R-:W-:-:S04]  /*1160*/  @!P1 SHF.R.U32.HI R9, RZ, 0x2, R7 ;  /* 0x00000002ff099819 */ /* 0x000fc80000011607 */
[----:B------:R-:W-:Y:S02]  /*1170*/  @!P1 LOP3.LUT R9, R9, 0xf8, RZ, 0xc0, !PT ;  /* 0x000000f809099812 */ /* 0x000fe400078ec0ff */
[----:B---3--:R-:W-:Y:S02]  /*1180*/  @!P1 LEA R14, R12, R11, 0x18 ;  /* 0x0000000b0c0e9211 */ /* 0x008fe400078ec0ff */
[----:B-1----:R-:W-:Y:S02]  /*1190*/  SEL R12, R15, R8, P0 ;  /* 0x000000080f0c7207 */ /* 0x002fe40000000000 */
[----:B0-----:R-:W-:Y:S01]  /*11a0*/  FSEL R15, R17, R10, P0 ;  /* 0x0000000a110f7208 */ /* 0x001fe20000000000 */
[----:B------:R-:W-:Y:S01]  /*11b0*/  @!P1 IMAD.IADD R9, R9, 0x1, R14 ;  /* 0x0000000109099824 */ /* 0x000fe200078e020e */
[----:B------:R-:W-:-:S04]  /*11c0*/  ISETP.NE.AND P0, PT, R7, RZ, PT ;  /* 0x000000ff0700720c */ /* 0x000fc80003f05270 */
[----:B------:R0:W-:Y:S04]  /*11d0*/  @!P1 STS [R9+0x4], R12 ;  /* 0x0000040c09009388 */ /* 0x0001e80000000800 */
[----:B------:R0:W-:Y:S01]  /*11e0*/  @!P1 STS [R9+0x8], R15 ;  /* 0x0000080f09009388 */ /* 0x0001e20000000800 */
[----:B------:R-:W-:Y:S06]  /*11f0*/  BAR.SYNC.DEFER_BLOCKING 0x0 ;  /* 0x0000000000007b1d */ /* 0x000fec0000010000 */
[----:B------:R-:W-:Y:S05]  /*1200*/  @P0 BRA `(.L_x_12622) ;  /* 0x0000002000b80947 */ /* 0x000fea0003800000 */
[----:B------:R-:W1:Y:S01]  /*1210*/  S2R R7, SR_CgaCtaId ;  /* 0x0000000000077919 */ /* 0x000e620000008800 */
[----:B------:R-:W-:Y:S01]  /*1220*/  MOV R16, 0x400 ;  /* 0x0000040000107802 */ /* 0x000fe20000000f00 */
[----:B------:R-:W2:Y:S02]  /*1230*/  LDCU.64 UR4, c[0x0][0x3c8] ;  /* 0x00007900ff0477ac */ /* 0x000ea40008000a00 */
[----:B--2---:R-:W-:-:S04]  /*1240*/  UISETP.NE.U32.AND UP0, UPT, UR4, URZ, UPT ;  /* 0x000000ff0400728c */ /* 0x004fc8000bf05070 */
[----:B------:R-:W-:Y:S01]  /*1250*/  UISETP.NE.AND.EX UP0, UPT, UR5, URZ, UPT, UP0 ;  /* 0x000000ff0500728c */ /* 0x000fe2000bf05300 */
[----:B-1----:R-:W-:-:S05]  /*1260*/  LEA R14, R7, R16, 0x18 ;  /* 0x00000010070e7211 */ /* 0x002fca00078ec0ff */
[----:B0-----:R-:W0:Y:S04]  /*1270*/  LDS.128 R8, [R14+0x10] ;  /* 0x000010000e087984 */ /* 0x001e280000000c00 */
[----:B------:R-:W1:Y:S01]  /*1280*/  LDS R17, [R14+0x20] ;  /* 0x000020000e117984 */ /* 0x000e620000000800 */
[----:B0-----:R-:W-:-:S04]  /*1290*/  FSETP.GT.FTZ.AND P0, PT, R15, R8, PT ;  /* 0x000000080f00720b */ /* 0x001fc80003f14000 */
[----:B------:R-:W-:-:S09]  /*12a0*/  FSEL R15, R15, R8, P0 ;  /* 0x000000080f0f7208 */ /* 0x000fd20000000000 */
[----:B------:R-:W0:Y:S01]  /*12b0*/  @!P0 LDS R12, [R14+0xc] ;  /* 0x00000c000e0c8984 */ /* 0x000e220000000800 */
[----:B------:R-:W-:-:S04]  /*12c0*/  FSETP.GT.FTZ.AND P0, PT, R15, R10, PT ;  /* 0x0000000a0f00720b */ /* 0x000fc80003f14000 */
[----:B------:R-:W-:-:S04]  /*12d0*/  FSEL R10, R15, R10, P0 ;  /* 0x0000000a0f0a7208 */ /* 0x000fc80000000000 */
[----:B-1----:R-:W-:-:S13]  /*12e0*/  FSETP.GT.FTZ.AND P1, PT, R10, R17, PT ;  /* 0x000000110a00720b */ /* 0x002fda0003f34000 */
[----:B0-----:R-:W-:Y:S01]  /*12f0*/  @P1 SEL R11, R12, R9, P0 ;  /* 0x000000090c0b1207 */ /* 0x001fe20000000000 */
[----:B------:R-:W-:Y:S06]  /*1300*/  BRA.U !UP0, `(.L_x_12623) ;  /* 0x0000002108507547 */ /* 0x000fec000b800000 */
[----:B------:R-:W0:Y:S01]  /*1310*/  LDC.64 R18, c[0x0][0x380] ;  /* 0x0000e000ff127b82 */ /* 0x000e220000000a00 */
[----:B------:R-:W-:Y:S01]  /*1320*/  VIADD R9, R11, UR18 ;  /* 0x000000120b097c36 */ /* 0x000fe20008000000 */
[----:B------:R-:W-:Y:S01]  /*1330*/  MOV R20, UR10 ;  /* 0x0000000a00147c02 */ /* 0x000fe20008000f00 */
[----:B------:R-:W-:-:S05]  /*1340*/  IMAD.U32 R21, RZ, RZ, UR11 ;  /* 0x0000000bff157e24 */ /* 0x000fca000f8e00ff */
[----:B------:R-:W2:Y:S01]  /*1350*/  LDG.E R15, desc[UR16][R20.64] ;  /* 0x00000010140f7981 */ /* 0x000ea2000c1e1900 */
[----:B------:R-:W1:Y:S01]  /*1360*/  LDC R10, c[0x0][0x42c] ;  /* 0x00010b00ff0a7b82 */ /* 0x000e620000000800 */
[----:B0-----:R-:W-:-:S05]  /*1370*/  IMAD.WIDE R18, R9, 0x4, R18 ;  /* 0x0000000409127825 */ /* 0x001fca00078e0212 */
[----:B------:R0:W3:Y:S01]  /*1380*/  LDG.E.CONSTANT R12, desc[UR16][R18.64] ;  /* 0x00000010120c7981 */ /* 0x0000e2000c1e9900 */
[----:B-1----:R-:W-:-:S04]  /*1390*/  IABS R22, R10 ;  /* 0x0000000a00167213 */ /* 0x002fc80000000000 */
[----:B------:R-:W1:Y:S08]  /*13a0*/  I2F.RP R17, R22 ;  /* 0x0000001600117306 */ /* 0x000e700000209400 */
[----:B-1----:R-:W1:Y:S02]  /*13b0*/  MUFU.RCP R17, R17 ;  /* 0x0000001100117308 */ /* 0x002e640000001000 */
[----:B-1----:R-:W-:-:S06]  /*13c0*/  VIADD R8, R17, 0xffffffe ;  /* 0x0ffffffe11087836 */ /* 0x002fcc0000000000 */
[----:B------:R1:W0:Y:S02]  /*13d0*/  F2I.FTZ.U32.TRUNC.NTZ R9, R8 ;  /* 0x0000000800097305 */ /* 0x000224000021f000 */
[----:B-1----:R-:W-:Y:S02]  /*13e0*/  IMAD.MOV.U32 R8, RZ, RZ, RZ ;  /* 0x000000ffff087224 */ /* 0x002fe400078e00ff */
[----:B0-----:R-:W-:-:S04]  /*13f0*/  IMAD.MOV R19, RZ, RZ, -R9 ;  /* 0x000000ffff137224 */ /* 0x001fc800078e0a09 */
[----:B------:R-:W-:-:S04]  /*1400*/  IMAD R19, R19, R22, RZ ;  /* 0x0000001613137224 */ /* 0x000fc800078e02ff */
[----:B------:R-:W-:Y:S01]  /*1410*/  IMAD.HI.U32 R9, R9, R19, R8 ;  /* 0x0000001309097227 */ /* 0x000fe200078e0008 */
[----:B---3--:R-:W-:-:S05]  /*1420*/  IABS R18, R12 ;  /* 0x0000000c00127213 */ /* 0x008fca0000000000 */
[----:B------:R-:W-:-:S04]  /*1430*/  IMAD.HI.U32 R9, R9, R18, RZ ;  /* 0x0000001209097227 */ /* 0x000fc800078e00ff */
[----:B------:R-:W-:-:S04]  /*1440*/  IMAD.MOV R9, RZ, RZ, -R9 ;  /* 0x000000ffff097224 */ /* 0x000fc800078e0a09 */
[----:B------:R-:W-:-:S05]  /*1450*/  IMAD R9, R22, R9, R18 ;  /* 0x0000000916097224 */ /* 0x000fca00078e0212 */
[----:B------:R-:W-:Y:S02]  /*1460*/  ISETP.GT.U32.AND P0, PT, R22, R9, PT ;  /* 0x000000091600720c */ /* 0x000fe40003f04070 */
[----:B------:R-:W-:-:S11]  /*1470*/  ISETP.GE.AND P2, PT, R12, RZ, PT ;  /* 0x000000ff0c00720c */ /* 0x000fd60003f46270 */
[----:B------:R-:W-:-:S05]  /*1480*/  @!P0 IMAD.IADD R9, R9, 0x1, -R22 ;  /* 0x0000000109098824 */ /* 0x000fca00078e0a16 */
[----:B------:R-:W-:Y:S02]  /*1490*/  ISETP.GT.U32.AND P1, PT, R22, R9, PT ;  /* 0x000000091600720c */ /* 0x000fe40003f24070 */
[----:B------:R-:W-:-:S11]  /*14a0*/  ISETP.NE.AND P0, PT, R10, RZ, PT ;  /* 0x000000ff0a00720c */ /* 0x000fd60003f05270 */
[----:B------:R-:W-:-:S05]  /*14b0*/  @!P1 IADD3 R9, PT, PT, R9, -R22, RZ ;  /* 0x8000001609099210 */ /* 0x000fca0007ffe0ff */
[----:B------:R-:W-:Y:S01]  /*14c0*/  @!P2 IMAD.MOV R9, RZ, RZ, -R9 ;  /* 0x000000ffff09a224 */ /* 0x000fe200078e0a09 */
[----:B------:R-:W-:-:S04]  /*14d0*/  @!P0 LOP3.LUT R9, RZ, R10, RZ, 0x33, !PT ;  /* 0x0000000aff098212 */ /* 0x000fc800078e33ff */
[----:B--2---:R-:W-:-:S13]  /*14e0*/  ISETP.NE.AND P0, PT, R9, R15, PT ;  /* 0x0000000f0900720c */ /* 0x004fda0003f05270 */
[----:B------:R-:W-:Y:S05]  /*14f0*/  @P0 BRA `(.L_x_12623) ;  /* 0x0000001c00d40947 */ /* 0x000fea0003800000 */
[----:B------:R-:W0:Y:S01]  /*1500*/  LDCU UR4, c[0x0][0x428] ;  /* 0x00008500ff0477ac */ /* 0x000e220008000800 */
[----:B------:R-:W-:Y:S02]  /*1510*/  IMAD.MOV.U32 R8, RZ, RZ, 0x4 ;  /* 0x00000004ff087424 */ /* 0x000fe400078e00ff */
[----:B0-----:R-:W-:-:S05]  /*1520*/  IMAD.U32 R7, RZ, RZ, UR4 ;  /* 0x00000004ff077e24 */ /* 0x001fca000f8e00ff */
[----:B------:R-:W-:-:S13]  /*1530*/  ISETP.GE.AND P0, PT, R2, R7, PT ;  /* 0x000000070200720c */ /* 0x000fda0003f06270 */
[----:B------:R-:W-:-:S05]  /*1540*/  @P0 IMAD.WIDE R8, R11, R8, UR8 ;  /* 0x000000080b080e25 */ /* 0x000fca000f8e0208 */
[----:B------:R1:W-:Y:S01]  /*1550*/  @P0 STG.E desc[UR16][R8.64], R13 ;  /* 0x0000000d08000986 */ /* 0x0003e2000c101910 */
[----:B------:R-:W-:Y:S05]  /*1560*/  @P0 BRA `(.L_x_12622) ;  /* 0x0000001c00e00947 */ /* 0x000fea0003800000 */
[----:B------:R-:W-:Y:S01]  /*1570*/  IMAD.U32 R18, RZ, RZ, UR6 ;  /* 0x00000006ff127e24 */ /* 0x000fe2000f8e00ff */
[----:B------:R-:W0:Y:S01]  /*1580*/  LDC R10, c[0x0][0x400] ;  /* 0x00010000ff0a7b82 */ /* 0x000e220000000800 */
[----:B------:R-:W-:Y:S01]  /*1590*/  IMAD.U32 R19, RZ, RZ, UR7 ;  /* 0x00000007ff137e24 */ /* 0x000fe2000f8e00ff */
[----:B------:R-:W2:Y:S01]  /*15a0*/  LDCU UR4, c[0x0][0x414] ;  /* 0x00008280ff0477ac */ /* 0x000ea20008000800 */
[----:B------:R-:W-:-:S03]  /*15b0*/  IMAD.MOV.U32 R16, RZ, RZ, 0x4 ;  /* 0x00000004ff107424 */ /* 0x000fc600078e00ff */
[----:B-1----:R-:W3:Y:S01]  /*15c0*/  LDG.E R8, desc[UR16][R18.64] ;  /* 0x0000001012087981 */ /* 0x002ee2000c1e1900 */
[----:B------:R-:W-:-:S05]  /*15d0*/  IMAD.WIDE R16, R11, R16, UR8 ;  /* 0x000000080b107e25 */ /* 0x000fca000f8e0210 */
[----:B------:R-:W4:Y:S01]  /*15e0*/  LDG.E R9, desc[UR16][R16.64] ;  /* 0x0000001010097981 */ /* 0x000f22000c1e1900 */
[----:B--2---:R-:W-:-:S04]  /*15f0*/  FSETP.NEU.FTZ.AND P0, PT, RZ, UR4, PT ;  /* 0x00000004ff007c0b */ /* 0x004fc8000bf1d000 */
[----:B0-----:R-:W-:-:S13]  /*1600*/  ISETP.EQ.OR P0, PT, R10, 0x1, !P0 ;  /* 0x000000010a00780c */ /* 0x001fda0004702670 */
[----:B------:R-:W-:-:S06]  /*1610*/  @!P0 I2FP.F32.S32 R10, R10 ;  /* 0x0000000a000a8245 */ /* 0x000fcc0000201400 */
[----:B------:R-:W0:Y:S02]  /*1620*/  @!P0 MUFU.LG2 R10, R10 ;  /* 0x0000000a000a8308 */ /* 0x000e240000000c00 */
[----:B0-----:R-:W-:-:S06]  /*1630*/  @!P0 FMUL.FTZ R13, R10, UR4 ;  /* 0x000000040a0d8c20 */ /* 0x001fcc0008410000 */
[----:B------:R-:W4:Y:S01]  /*1640*/  @!P0 MUFU.EX2 R20, -R13 ;  /* 0x8000000d00148308 */ /* 0x000f220000000800 */
[----:B---3--:R-:W-:Y:S01]  /*1650*/  ISETP.NE.AND P1, PT, R8, R7, PT ;  /* 0x000000070800720c */ /* 0x008fe20003f25270 */
[----:B----4-:R-:W-:-:S12]  /*1660*/  @!P0 FMUL.FTZ R9, R9, R20 ;  /* 0x0000001409098220 */ /* 0x010fd80000410000 */
[----:B------:R-:W-:Y:S05]  /*1670*/  @P1 BRA `(.L_x_12624) ;  /* 0x0000000c003c1947 */ /* 0x000fea0003800000 */
[----:B------:R-:W-:Y:S01]  /*1680*/  MOV R16, UR12 ;  /* 0x0000000c00107c02 */ /* 0x000fe20008000f00 */
[----:B------:R-:W-:-:S05]  /*1690*/  IMAD.U32 R17, RZ, RZ, UR13 ;  /* 0x0000000dff117e24 */ /* 0x000fca000f8e00ff */
[----:B------:R-:W2:Y:S02]  /*16a0*/  LDG.E R16, desc[UR16][R16.64] ;  /* 0x0000001010107981 */ /* 0x000ea4000c1e1900 */
[----:B--2---:R-:W-:-:S13]  /*16b0*/  FSETP.GEU.FTZ.AND P0, PT, R9, R16, PT ;  /* 0x000000100900720b */ /* 0x004fda0003f1e000 */
[----:B------:R-:W-:Y:S05]  /*16c0*/  @!P0 BRA `(.L_x_12625) ;  /* 0x0000001c00508947 */ /* 0x000fea0003800000 */
[----:B------:R-:W0:Y:S02]  /*16d0*/  LDCU.64 UR4, c[0x0][0x3b0] ;  /* 0x00007600ff0477ac */ /* 0x000e240008000a00 */
[----:B0-----:R-:W-:Y:S02]  /*16e0*/  IMAD.U32 R14, RZ, RZ, UR4 ;  /* 0x00000004ff0e7e24 */ /* 0x001fe4000f8e00ff */
[----:B------:R-:W-:Y:S02]  /*16f0*/  IMAD.U32 R15, RZ, RZ, UR5 ;  /* 0x00000005ff0f7e24 */ /* 0x000fe4000f8e00ff */
[----:B------:R-:W-:-:S05]  /*1700*/  IMAD.WIDE R20, R0, 0x4, R14 ;  /* 0x0000000400147825 */ /* 0x000fca00078e020e */
[----:B------:R-:W2:Y:S01]  /*1710*/  LDG.E R13, desc[UR16][R20.64] ;  /* 0x00000010140d7981 */ /* 0x000ea2000c1e1900 */
[----:B------:R-:W-:Y:S01]  /*1720*/  IMAD.MOV.U32 R8, RZ, RZ, RZ ;  /* 0x000000ffff087224 */ /* 0x000fe200078e00ff */
[----:B--2---:R-:W-:-:S13]  /*1730*/  FSETP.NEU.FTZ.AND P0, PT, R13, R16, PT ;  /* 0x000000100d00720b */ /* 0x004fda0003f1d000 */
[----:B------:R-:W-:Y:S05]  /*1740*/  @!P0 BRA `(.L_x_12626) ;  /* 0x0000000000448947 */ /* 0x000fea0003800000 */
[----:B------:R-:W0:Y:S01]  /*1750*/  LDCU UR5, c[0x0][0x428] ;  /* 0x00008500ff0577ac */ /* 0x000e220008000800 */
[----:B------:R-:W1:Y:S01]  /*1760*/  LDCU UR4, c[0x0][0x428] ;  /* 0x00008500ff0477ac */ /* 0x000e620008000800 */
[----:B------:R-:W2:Y:S01]  /*1770*/  LDCU.64 UR20, c[0x0][0x3b0] ;  /* 0x00007600ff1477ac */ /* 0x000ea20008000a00 */
[----:B------:R-:W-:Y:S01]  /*1780*/  NOP ;  /* 0x0000000000007918 */ /* 0x000fe20000000000 */
.L_x_12627:
[----:B------:R-:W-:Y:S01]  /*1790*/  VIADD R10, R8, 0x1 ;  /* 0x00000001080a7836 */ /* 0x000fe20000000000 */
[----:B-1----:R-:W-:Y:S01]  /*17a0*/  MOV R8, UR4 ;  /* 0x0000000400087c02 */ /* 0x002fe20008000f00 */
[----:B0-----:R-:W-:-:S05]  /*17b0*/  IMAD.U32 R7, RZ, RZ, UR5 ;  /* 0x00000005ff077e24 */ /* 0x001fca000f8e00ff */
[----:B------:R-:W-:-:S13]  /*17c0*/  ISETP.NE.AND P0, PT, R10, R7, PT ;  /* 0x000000070a00720c */ /* 0x000fda0003f05270 */
[----:B------:R-:W-:Y:S05]  /*17d0*/  @!P0 BRA `(.L_x_12624) ;  /* 0x0000000800e48947 */ /* 0x000fea0003800000 */
[----:B------:R-:W-:Y:S02]  /*17e0*/  IMAD.MOV.U32 R8, RZ, RZ, R10 ;  /* 0x000000ffff087224 */ /* 0x000fe400078e000a */
[----:B--2---:R-:W-:Y:S02]  /*17f0*/  IMAD.U32 R14, RZ, RZ, UR20 ;  /* 0x00000014ff0e7e24 */ /* 0x004fe4000f8e00ff */
[----:B------:R-:W-:Y:S02]  /*1800*/  IMAD.U32 R15, RZ, RZ, UR21 ;  /* 0x00000015ff0f7e24 */ /* 0x000fe4000f8e00ff */
[----:B------:R-:W-:-:S04]  /*1810*/  IMAD.IADD R21, R0, 0x1, R8 ;  /* 0x0000000100157824 */ /* 0x000fc800078e0208 */
[----:B------:R-:W-:-:S05]  /*1820*/  IMAD.WIDE R20, R21, 0x4, R14 ;  /* 0x0000000415147825 */ /* 0x000fca00078e020e */
[----:B------:R-:W2:Y:S02]  /*1830*/  LDG.E R13, desc[UR16][R20.64] ;  /* 0x00000010140d7981 */ /* 0x000ea4000c1e1900 */
[----:B--2---:R-:W-:-:S13]  /*1840*/  FSETP.NEU.FTZ.AND P0, PT, R13, R16, PT ;  /* 0x000000100d00720b */ /* 0x004fda0003f1d000 */
[----:B------:R-:W-:Y:S05]  /*1850*/  @P0 BRA `(.L_x_12627) ;  /* 0xfffffffc00cc0947 */ /* 0x000fea000383ffff */
.L_x_12626:
[----:B------:R-:W-:Y:S01]  /*1860*/  VIADD R23, R7, 0xffffffff ;  /* 0xffffffff07177836 */ /* 0x000fe20000000000 */
[----:B------:R-:W-:Y:S01]  /*1870*/  MOV R16, UR6 ;  /* 0x0000000600107c02 */ /* 0x000fe20008000f00 */
[----:B------:R-:W-:Y:S01]  /*1880*/  IMAD.U32 R17, RZ, RZ, UR7 ;  /* 0x00000007ff117e24 */ /* 0x000fe2000f8e00ff */
[----:B------:R-:W-:Y:S01]  /*1890*/  BSSY.RECONVERGENT B0, `(.L_x_12628) ;  /* 0x000004c000007945 */ /* 0x000fe20003800200 */
[----:B------:R-:W-:Y:S01]  /*18a0*/  IMAD.MOV.U32 R25, RZ, RZ, 0x7f7fffff ;  /* 0x7f7fffffff197424 */ /* 0x000fe200078e00ff */
[----:B------:R-:W-:Y:S01]  /*18b0*/  ISETP.GE.U32.AND P0, PT, R23, 0xf, PT ;  /* 0x0000000f1700780c */ /* 0x000fe20003f06070 */
[----:B------:R-:W-:Y:S01]  /*18c0*/  IMAD.U32 R18, RZ, RZ, UR12 ;  /* 0x0000000cff127e24 */ /* 0x000fe2000f8e00ff */
[----:B------:R0:W-:Y:S01]  /*18d0*/  STG.E desc[UR16][R16.64], R23 ;  /* 0x0000001710007986 */ /* 0x0001e2000c101910 */
[----:B------:R-:W-:Y:S02]  /*18e0*/  IMAD.U32 R19, RZ, RZ, UR13 ;  /* 0x0000000dff137e24 */ /* 0x000fe4000f8e00ff */
[----:B------:R-:W-:-:S03]  /*18f0*/  IMAD.MOV.U32 R13, RZ, RZ, RZ ;  /* 0x000000ffff0d7224 */ /* 0x000fc600078e00ff */
[----:B------:R0:W-:Y:S04]  /*1900*/  STG.E desc[UR16][R18.64], R25 ;  /* 0x0000001912007986 */ /* 0x0001e8000c101910 */
[----:B------:R0:W-:Y:S01]  /*1910*/  STG.E desc[UR16][R20.64], R9 ;  /* 0x0000000914007986 */ /* 0x0001e2000c101910 */
[----:B------:R-:W-:Y:S05]  /*1920*/  @!P0 BRA `(.L_x_12629) ;  /* 0x0000000400088947 */ /* 0x000fea0003800000 */
[----:B0-----:R-:W-:Y:S02]  /*1930*/  IMAD.U32 R16, RZ, RZ, UR12 ;  /* 0x0000000cff107e24 */ /* 0x001fe4000f8e00ff */
[----:B------:R-:W-:-:S05]  /*1940*/  IMAD.U32 R17, RZ, RZ, UR13 ;  /* 0x0000000dff117e24 */ /* 0x000fca000f8e00ff */
[----:B------:R0:W5:Y:S01]  /*1950*/  LDG.E R13, desc[UR16][R16.64] ;  /* 0x00000010100d7981 */ /* 0x000162000c1e1900 */
[----:B------:R-:W-:-:S05]  /*1960*/  UMOV UR4, URZ ;  /* 0x000000ff00047c82 */ /* 0x000fca0008000000 */
.L_x_12630:
[----:B0-----:R-:W-:-:S05]  /*1970*/  IADD3 R17, PT, PT, R0, UR4, RZ ;  /* 0x0000000400117c10 */ /* 0x001fca000fffe0ff */
[----:B------:R-:W-:-:S05]  /*1980*/  IMAD.WIDE R16, R17, 0x4, R14 ;  /* 0x0000000411107825 */ /* 0x000fca00078e020e */
[----:B------:R-:W2:Y:S01]  /*1990*/  LDG.E R10, desc[UR16][R16.64] ;  /* 0x00000010100a7981 */ /* 0x000ea2000c1e1900 */
[----:B------:R-:W-:Y:S02]  /*19a0*/  IMAD.U32 R18, RZ, RZ, UR12 ;  /* 0x0000000cff127e24 */ /* 0x000fe4000f8e00ff */
[----:B------:R-:W-:Y:S01]  /*19b0*/  IMAD.U32 R19, RZ, RZ, UR13 ;  /* 0x0000000dff137e24 */ /* 0x000fe2000f8e00ff */
[----:B-12--5:R-:W-:-:S05]  /*19c0*/  FMNMX.FTZ R13, R10, R13, PT ;  /* 0x0000000d0a0d7209 */ /* 0x026fca0003810000 */
[----:B------:R0:W-:Y:S04]  /*19d0*/  STG.E desc[UR16][R18.64], R13 ;  /* 0x0000000d12007986 */ /* 0x0001e8000c101910 */
[----:B------:R-:W2:Y:S01]  /*19e0*/  LDG.E R10, desc[UR16][R16.64+0x4] ;  /* 0x00000410100a7981 */ /* 0x000ea2000c1e1900 */
[----:B------:R-:W-:Y:S02]  /*19f0*/  IMAD.U32 R20, RZ, RZ, UR12 ;  /* 0x0000000cff147e24 */ /* 0x000fe4000f8e00ff */
[----:B------:R-:W-:Y:S01]  /*1a00*/  IMAD.U32 R21, RZ, RZ, UR13 ;  /* 0x0000000dff157e24 */ /* 0x000fe2000f8e00ff */
[----:B--2---:R-:W-:-:S05]  /*1a10*/  FMNMX.FTZ R27, R13, R10, PT ;  /* 0x0000000a0d1b7209 */ /* 0x004fca0003810000 */
[----:B------:R1:W-:Y:S04]  /*1a20*/  STG.E desc[UR16][R20.64], R27 ;  /* 0x0000001b14007986 */ /* 0x0003e8000c101910 */
[----:B------:R-:W2:Y:S01]  /*1a30*/  LDG.E R10, desc[UR16][R16.64+0x8] ;  /* 0x00000810100a7981 */ /* 0x000ea2000c1e1900 */
[----:B------:R-:W-:Y:S02]  /*1a40*/  IMAD.U32 R22, RZ, RZ, UR12 ;  /* 0x0000000cff167e24 */ /* 0x000fe4000f8e00ff */
[----:B------:R-:W-:Y:S01]  /*1a50*/  IMAD.U32 R23, RZ, RZ, UR13 ;  /* 0x0000000dff177e24 */ /* 0x000fe2000f8e00ff */
[----:B--2---:R-:W-:-:S05]  /*1a60*/  FMNMX.FTZ R29, R27, R10, PT ;  /* 0x0000000a1b1d7209 */ /* 0x004fca0003810000 */
[----:B------:R2:W-:Y:S04]  /*1a70*/  STG.E desc[UR16][R22.64], R29 ;  /* 0x0000001d16007986 */ /* 0x0005e8000c101910 */
[----:B------:R-:W0:Y:S01]  /*1a80*/  LDG.E R10, desc[UR16][R16.64+0xc] ;  /* 0x00000c10100a7981 */ /* 0x000e22000c1e1900 */
[----:B------:R-:W-:Y:S01]  /*1a90*/  MOV R24, UR12 ;  /* 0x0000000c00187c02 */ /* 0x000fe20008000f00 */
[----:B------:R-:W-:Y:S01]  /*1aa0*/  IMAD.U32 R25, RZ, RZ, UR13 ;  /* 0x0000000dff197e24 */ /* 0x000fe2000f8e00ff */
[----:B0-----:R-:W-:-:S05]  /*1ab0*/  FMNMX.FTZ R13, R29, R10, PT ;  /* 0x0000000a1d0d7209 */ /* 0x001fca0003810000 */
[----:B------:R0:W-:Y:S04]  /*1ac0*/  STG.E desc[UR16][R24.64], R13 ;  /* 0x0000000d18007986 */ /* 0x0001e8000c101910 */
[----:B------:R-:W1:Y:S02]  /*1ad0*/  LDG.E R10, desc[UR16][R16.64+0x10] ;  /* 0x00001010100a7981 */ /* 0x000e64000c1e1900 */
[----:B-1----:R-:W-:-:S05]  /*1ae0*/  FMNMX.FTZ R27, R13, R10, PT ;  /* 0x0000000a0d1b7209 */ /* 0x002fca0003810000 */
[----:B------:R1:W-:Y:S04]  /*1af0*/  STG.E desc[UR16][R18.64], R27 ;  /* 0x0000001b12007986 */ /* 0x0003e8000c101910 */
[----:B------:R-:W2:Y:S02]  /*1b00*/  LDG.E R10, desc[UR16][R16.64+0x14] ;  /* 0x00001410100a7981 */ /* 0x000ea4000c1e1900 */
[----:B--2---:R-:W-:-:S05]  /*1b10*/  FMNMX.FTZ R29, R27, R10, PT ;  /* 0x0000000a1b1d7209 */ /* 0x004fca0003810000 */
[----:B------:R2:W-:Y:S04]  /*1b20*/  STG.E desc[UR16][R20.64], R29 ;  /* 0x0000001d14007986 */ /* 0x0005e8000c101910 */
[----:B------:R-:W0:Y:S02]  /*1b30*/  LDG.E R10, desc[UR16][R16.64+0x18] ;  /* 0x00001810100a7981 */ /* 0x000e24000c1e1900 */
        /* <DEDUP_REMOVED lines=26> */
[----:B------:R-:W0:Y:S01]  /*1ce0*/  LDG.E R10, desc[UR16][R16.64+0x3c] ;  /* 0x00003c10100a7981 */ /* 0x000e22000c1e1900 */
[----:B------:R-:W-:-:S06]  /*1cf0*/  UIADD3 UR4, UPT, UPT, UR4, 0x10, URZ ;  /* 0x0000001004047890 */ /* 0x000fcc000fffe0ff */
[----:B------:R-:W-:Y:S02]  /*1d00*/  ISETP.NE.AND P0, PT, R4, UR4, PT ;  /* 0x0000000404007c0c */ /* 0x000fe4000bf05270 */
[----:B0-----:R-:W-:-:S05]  /*1d10*/  FMNMX.FTZ R13, R29, R10, PT ;  /* 0x0000000a1d0d7209 */ /* 0x001fca0003810000 */
[----:B------:R1:W-:Y:S06]  /*1d20*/  STG.E desc[UR16][R24.64], R13 ;  /* 0x0000000d18007986 */ /* 0x0003ec000c101910 */
[----:B------:R-:W-:Y:S05]  /*1d30*/  @P0 BRA `(.L_x_12630) ;  /* 0xfffffffc000c0947 */ /* 0x000fea000383ffff */
[----:B-1----:R-:W-:-:S07]  /*1d40*/  IMAD.MOV.U32 R13, RZ, RZ, R4 ;  /* 0x000000ffff0d7224 */ /* 0x002fce00078e0004 */
.L_x_12629:
[----:B------:R-:W-:Y:S05]  /*1d50*/  BSYNC.RECONVERGENT B0 ;  /* 0x0000000000007941 */ /* 0x000fea0003800200 */
.L_x_12628:
[----:B------:R-:W-:-:S13]  /*1d60*/  ISETP.NE.AND P0, PT, R6, RZ, PT ;  /* 0x000000ff0600720c */ /* 0x000fda0003f05270 */
[----:B------:R-:W-:Y:S05]  /*1d70*/  @!P0 BRA `(.L_x_12624) ;  /* 0x00000004007c8947 */ /* 0x000fea0003800000 */
[----:B------:R-:W-:Y:S01]  /*1d80*/  VIADD R10, R6, 0xffffffff ;  /* 0xffffffff060a7836 */ /* 0x000fe20000000000 */
[----:B------:R-:W-:-:S04]  /*1d90*/  ISETP.NE.AND P1, PT, R5, RZ, PT ;  /* 0x000000ff0500720c */ /* 0x000fc80003f25270 */
[----:B------:R-:W-:-:S13]  /*1da0*/  ISETP.GE.U32.AND P0, PT, R10, 0x7, PT ;  /* 0x000000070a00780c */ /* 0x000fda0003f06070 */
[----:B------:R-:W-:Y:S05]  /*1db0*/  @!P0 BRA `(.L_x_12631) ;  /* 0x0000000000948947 */ /* 0x000fea0003800000 */
[----:B0-----:R-:W-:Y:S02]  /*1dc0*/  IMAD.IADD R17, R0, 0x1, R13 ;  /* 0x0000000100117824 */ /* 0x001fe400078e020d */
[----:B------:R-:W-:Y:S02]  /*1dd0*/  IMAD.U32 R25, RZ, RZ, UR13 ;  /* 0x0000000dff197e24 */ /* 0x000fe4000f8e00ff */
[----:B------:R-:W-:Y:S02]  /*1de0*/  IMAD.U32 R24, RZ, RZ, UR12 ;  /* 0x0000000cff187e24 */ /* 0x000fe4000f8e00ff */
[----:B------:R-:W-:-:S03]  /*1df0*/  IMAD.WIDE R16, R17, 0x4, R14 ;  /* 0x0000000411107825 */ /* 0x000fc600078e020e */
[----:B------:R-:W2:Y:S04]  /*1e00*/  LDG.E R25, desc[UR16][R24.64] ;  /* 0x0000001018197981 */ /* 0x000ea8000c1e1900 */
[----:B------:R-:W2:Y:S01]  /*1e10*/  LDG.E R10, desc[UR16][R16.64] ;  /* 0x00000010100a7981 */ /* 0x000ea2000c1e1900 */
[----:B------:R-:W-:Y:S01]  /*1e20*/  MOV R22, UR12 ;  /* 0x0000000c00167c02 */ /* 0x000fe20008000f00 */
        /* <DEDUP_REMOVED lines=14> */
[----:B------:R-:W-:Y:S01]  /*1f10*/  IMAD.U32 R25, RZ, RZ, UR13 ;  /* 0x0000000dff197e24 */ /* 0x000fe2000f8e00ff */
[----:B0-----:R-:W-:-:S05]  /*1f20*/  FMNMX.FTZ R27, R10, R26, PT ;  /* 0x0000001a0a1b7209 */ /* 0x001fca0003810000 */
[----:B------:R0:W-:Y:S04]  /*1f30*/  STG.E desc[UR16][R24.64], R27 ;  /* 0x0000001b18007986 */ /* 0x0001e8000c101910 */
[----:B------:R-:W1:Y:S02]  /*1f40*/  LDG.E R26, desc[UR16][R16.64+0x10] ;  /* 0x00001010101a7981 */ /* 0x000e64000c1e1900 */
[----:B-1----:R-:W-:-:S05]  /*1f50*/  FMNMX.FTZ R29, R27, R26, PT ;  /* 0x0000001a1b1d7209 */ /* 0x002fca0003810000 */
[----:B------:R1:W-:Y:S04]  /*1f60*/  STG.E desc[UR16][R22.64], R29 ;  /* 0x0000001d16007986 */ /* 0x0003e8000c101910 */
[----:B------:R-:W3:Y:S02]  /*1f70*/  LDG.E R26, desc[UR16][R16.64+0x14] ;  /* 0x00001410101a7981 */ /* 0x000ee4000c1e1900 */
[----:B---3--:R-:W-:-:S05]  /*1f80*/  FMNMX.FTZ R26, R29, R26, PT ;  /* 0x0000001a1d1a7209 */ /* 0x008fca0003810000 */
[----:B------:R3:W-:Y:S04]  /*1f90*/  STG.E desc[UR16][R20.64], R26 ;  /* 0x0000001a14007986 */ /* 0x0007e8000c101910 */
[----:B--2---:R-:W0:Y:S02]  /*1fa0*/  LDG.E R10, desc[UR16][R16.64+0x18] ;  /* 0x00001810100a7981 */ /* 0x004e24000c1e1900 */
[----:B0-----:R-:W-:-:S05]  /*1fb0*/  FMNMX.FTZ R27, R26, R10, PT ;  /* 0x0000000a1a1b7209 */ /* 0x001fca0003810000 */
[----:B------:R3:W-:Y:S04]  /*1fc0*/  STG.E desc[UR16][R18.64], R27 ;  /* 0x0000001b12007986 */ /* 0x0007e8000c101910 */
[----:B------:R-:W1:Y:S01]  /*1fd0*/  LDG.E R10, desc[UR16][R16.64+0x1c] ;  /* 0x00001c10100a7981 */ /* 0x000e62000c1e1900 */
[----:B------:R-:W-:Y:S02]  /*1fe0*/  IADD3 R13, PT, PT, R13, 0x8, RZ ;  /* 0x000000080d0d7810 */ /* 0x000fe40007ffe0ff */
[----:B-1----:R-:W-:-:S05]  /*1ff0*/  FMNMX.FTZ R23, R27, R10, PT ;  /* 0x0000000a1b177209 */ /* 0x002fca0003810000 */
[----:B------:R3:W-:Y:S02]  /*2000*/  STG.E desc[UR16][R24.64], R23 ;  /* 0x0000001718007986 */ /* 0x0007e4000c101910 */
.L_x_12631:
[----:B------:R-:W-:Y:S05]  /*2010*/  @!P1 BRA `(.L_x_12624) ;  /* 0x0000000000d49947 */ /* 0x000fea0003800000 */
[----:B------:R-:W-:Y:S01]  /*2020*/  VIADD R10, R5, 0xffffffff ;  /* 0xffffffff050a7836 */ /* 0x000fe20000000000 */
[----:B------:R-:W-:-:S04]  /*2030*/  ISETP.NE.AND P1, PT, R3, RZ, PT ;  /* 0x000000ff0300720c */ /* 0x000fc80003f25270 */
[----:B------:R-:W-:-:S13]  /*2040*/  ISETP.GE.U32.AND P0, PT, R10, 0x3, PT ;  /* 0x000000030a00780c */ /* 0x000fda0003f06070 */
[----:B------:R-:W-:Y:S05]  /*2050*/  @!P0 BRA `(.L_x_12632) ;  /* 0x0000000000648947 */ /* 0x000fea0003800000 */
[----:B0-----:R-:W-:Y:S02]  /*2060*/  IMAD.IADD R17, R0, 0x1, R13 ;  /* 0x0000000100117824 */ /* 0x001fe400078e020d */
[----:B---3--:R-:W-:Y:S02]  /*2070*/  IMAD.U32 R19, RZ, RZ, UR13 ;  /* 0x0000000dff137e24 */ /* 0x008fe4000f8e00ff */
[----:B------:R-:W-:Y:S02]  /*2080*/  IMAD.U32 R18, RZ, RZ, UR12 ;  /* 0x0000000cff127e24 */ /* 0x000fe4000f8e00ff */
[----:B------:R-:W-:-:S03]  /*2090*/  IMAD.WIDE R16, R17, 0x4, R14 ;  /* 0x0000000411107825 */ /* 0x000fc600078e020e */
[----:B------:R-:W2:Y:S04]  /*20a0*/  LDG.E R19, desc[UR16][R18.64] ;  /* 0x0000001012137981 */ /* 0x000ea8000c1e1900 */
[----:B------:R-:W2:Y:S01]  /*20b0*/  LDG.E R10, desc[UR16][R16.64] ;  /* 0x00000010100a7981 */ /* 0x000ea2000c1e1900 */
[----:B------:R-:W-:Y:S02]  /*20c0*/  IMAD.U32 R20, RZ, RZ, UR12 ;  /* 0x0000000cff147e24 */ /* 0x000fe4000f8e00ff */
[----:B------:R-:W-:Y:S01]  /*20d0*/  IMAD.U32 R21, RZ, RZ, UR13 ;  /* 0x0000000dff157e24 */ /* 0x000fe2000f8e00ff */
[----:B--2---:R-:W-:-:S05]  /*20e0*/  FMNMX.FTZ R27, R10, R19, PT ;  /* 0x000000130a1b7209 */ /* 0x004fca0003810000 */
[----:B------:R0:W-:Y:S04]  /*20f0*/  STG.E desc[UR16][R20.64], R27 ;  /* 0x0000001b14007986 */ /* 0x0001e8000c101910 */
        /* <DEDUP_REMOVED lines=11> */
[----:B------:R-:W-:Y:S02]  /*21b0*/  IMAD.U32 R19, RZ, RZ, UR13 ;  /* 0x0000000dff137e24 */ /* 0x000fe4000f8e00ff */
[----:B------:R-:W-:Y:S01]  /*21c0*/  VIADD R13, R13, 0x4 ;  /* 0x000000040d0d7836 */ /* 0x000fe20000000000 */
[----:B0-----:R-:W-:-:S05]  /*21d0*/  FMNMX.FTZ R21, R10, R26, PT ;  /* 0x0000001a0a157209 */ /* 0x001fca0003810000 */
[----:B------:R1:W-:Y:S02]  /*21e0*/  STG.E desc[UR16][R18.64], R21 ;  /* 0x0000001512007986 */ /* 0x0003e4000c101910 */
.L_x_12632:
[----:B------:R-:W-:Y:S05]  /*21f0*/  @!P1 BRA `(.L_x_12624) ;  /* 0x00000000005c9947 */ /* 0x000fea0003800000 */
[----:B------:R-:W-:Y:S01]  /*2200*/  IMAD.IADD R13, R0, 0x1, R13 ;  /* 0x00000001000d7824 */ /* 0x000fe200078e020d */
[----:B0-----:R-:W-:Y:S01]  /*2210*/  MOV R16, UR12 ;  /* 0x0000000c00107c02 */ /* 0x001fe20008000f00 */
[----:B------:R-:W-:Y:S02]  /*2220*/  IMAD.U32 R17, RZ, RZ, UR13 ;  /* 0x0000000dff117e24 */ /* 0x000fe4000f8e00ff */
[----:B------:R-:W-:-:S04]  /*2230*/  IMAD.WIDE R14, R13, 0x4, R14 ;  /* 0x000000040d0e7825 */ /* 0x000fc800078e020e */
[----:B------:R-:W2:Y:S04]  /*2240*/  LDG.E R17, desc[UR16][R16.64] ;  /* 0x0000001010117981 */ /* 0x000ea8000c1e1900 */
[----:B-1----:R-:W2:Y:S01]  /*2250*/  LDG.E R10, desc[UR16][R14.64] ;  /* 0x000000100e0a7981 */ /* 0x002ea2000c1e1900 */
[----:B---3--:R-:W-:Y:S01]  /*2260*/  IMAD.U32 R18, RZ, RZ, UR12 ;  /* 0x0000000cff127e24 */ /* 0x008fe2000f8e00ff */
[----:B------:R-:W-:Y:S01]  /*2270*/  ISETP.NE.AND P0, PT, R3, 0x1, PT ;  /* 0x000000010300780c */ /* 0x000fe20003f05270 */
[----:B------:R-:W-:Y:S01]  /*2280*/  IMAD.U32 R19, RZ, RZ, UR13 ;  /* 0x0000000dff137e24 */ /* 0x000fe2000f8e00ff */
[----:B--2---:R-:W-:-:S05]  /*2290*/  FMNMX.FTZ R13, R10, R17, PT ;  /* 0x000000110a0d7209 */ /* 0x004fca0003810000 */
[----:B------:R4:W-:Y:S06]  /*22a0*/  STG.E desc[UR16][R18.64], R13 ;  /* 0x0000000d12007986 */ /* 0x0009ec000c101910 */
[----:B------:R-:W-:Y:S05]  /*22b0*/  @!P0 BRA `(.L_x_12624) ;  /* 0x00000000002c8947 */ /* 0x000fea0003800000 */
[----:B------:R-:W2:Y:S01]  /*22c0*/  LDG.E R10, desc[UR16][R14.64+0x4] ;  /* 0x000004100e0a7981 */ /* 0x000ea2000c1e1900 */
[----:B------:R-:W-:Y:S01]  /*22d0*/  ISETP.NE.AND P0, PT, R3, 0x2, PT ;  /* 0x000000020300780c */ /* 0x000fe20003f05270 */
[----:B------:R-:W-:Y:S02]  /*22e0*/  IMAD.U32 R16, RZ, RZ, UR12 ;  /* 0x0000000cff107e24 */ /* 0x000fe4000f8e00ff */
[----:B------:R-:W-:Y:S01]  /*22f0*/  IMAD.U32 R17, RZ, RZ, UR13 ;  /* 0x0000000dff117e24 */ /* 0x000fe2000f8e00ff */
[----:B--2---:R-:W-:-:S05]  /*2300*/  FMNMX.FTZ R21, R13, R10, PT ;  /* 0x0000000a0d157209 */ /* 0x004fca0003810000 */
[----:B------:R0:W-:Y:S04]  /*2310*/  STG.E desc[UR16][R16.64], R21 ;  /* 0x0000001510007986 */ /* 0x0001e8000c101910 */
[----:B------:R-:W2:Y:S01]  /*2320*/  @P0 LDG.E R10, desc[UR16][R14.64+0x8] ;  /* 0x000008100e0a0981 */ /* 0x000ea2000c1e1900 */
[----:B----4-:R-:W-:Y:S01]  /*2330*/  IMAD.U32 R18, RZ, RZ, UR12 ;  /* 0x0000000cff127e24 */ /* 0x010fe2000f8e00ff */
[----:B------:R-:W-:Y:S02]  /*2340*/  MOV R19, UR13 ;  /* 0x0000000d00137c02 */ /* 0x000fe40008000f00 */
[----:B--2---:R-:W-:-:S05]  /*2350*/  @P0 FMNMX.FTZ R13, R21, R10, PT ;  /* 0x0000000a150d0209 */ /* 0x004fca0003810000 */
[----:B------:R0:W-:Y:S02]  /*2360*/  @P0 STG.E desc[UR16][R18.64], R13 ;  /* 0x0000000d12000986 */ /* 0x0001e4000c101910 */
.L_x_12624:
[----:B0-----:R-:W-:Y:S01]  /*2370*/  IMAD.U32 R17, RZ, RZ, UR11 ;  /* 0x0000000bff117e24 */ /* 0x001fe2000f8e00ff */
[----:B-1----:R-:W4:Y:S01]  /*2380*/  LDC R10, c[0x0][0x400] ;  /* 0x00010000ff0a7b82 */ /* 0x002f220000000800 */
[----:B------:R-:W-:Y:S01]  /*2390*/  IMAD.U32 R16, RZ, RZ, UR10 ;  /* 0x0000000aff107e24 */ /* 0x000fe2000f8e00ff */
[----:B------:R-:W0:Y:S04]  /*23a0*/  LDCU UR4, c[0x0][0x410] ;  /* 0x00008200ff0477ac */ /* 0x000e280008000800 */
[----:B------:R-:W5:Y:S01]  /*23b0*/  LDG.E R17, desc[UR16][R16.64] ;  /* 0x0000001010117981 */ /* 0x000f62000c1e1900 */
[----:B---3--:R-:W-:Y:S01]  /*23c0*/  IMAD R25, R7, UR14, R8 ;  /* 0x0000000e07197c24 */ /* 0x008fe2000f8e0208 */
[----:B------:R-:W1:Y:S03]  /*23d0*/  LDC.64 R14, c[0x0][0x398] ;  /* 0x0000e600ff0e7b82 */ /* 0x000e660000000a00 */
[----:B0-----:R-:W-:-:S04]  /*23e0*/  IMAD R25, R25, UR4, RZ ;  /* 0x0000000419197c24 */ /* 0x001fc8000f8e02ff */
[----:B----4-:R-:W-:Y:S01]  /*23f0*/  IMAD.IADD R13, R25, 0x1, R10 ;  /* 0x00000001190d7824 */ /* 0x010fe200078e020a */
[----:B------:R-:W-:-:S03]  /*2400*/  ISETP.GE.AND P0, PT, R10, 0x1, PT ;  /* 0x000000010a00780c */ /* 0x000fc60003f06270 */
[----:B-1----:R-:W-:-:S05]  /*2410*/  IMAD.WIDE R14, R13, 0x4, R14 ;  /* 0x000000040d0e7825 */ /* 0x002fca00078e020e */
[----:B-----5:R0:W-:Y:S05]  /*2420*/  STG.E desc[UR16][R14.64], R17 ;  /* 0x000000110e007986 */ /* 0x0201ea000c101910 */
[----:B------:R-:W-:Y:S05]  /*2430*/  @!P0 BRA `(.L_x_12633) ;  /* 0x0000000c008c8947 */ /* 0x000fea0003800000 */
[----:B0-----:R-:W0:Y:S01]  /*2440*/  LDC R17, c[0x0][0x42c] ;  /* 0x00010b00ff117b82 */ /* 0x001e220000000800 */
[----:B------:R-:W-:Y:S01]  /*2450*/  IABS R16, R7 ;  /* 0x0000000700107213 */ /* 0x000fe20000000000 */
[----:B------:R-:W1:Y:S01]  /*2460*/  LDCU UR4, c[0x0][0x400] ;  /* 0x00008000ff0477ac */ /* 0x000e620008000800 */
[----:B------:R-:W3:Y:S01]  /*2470*/  LDCU UR22, c[0x0][0x400] ;  /* 0x00008000ff1677ac */ /* 0x000ee20008000800 */
[----:B-1----:R-:W-:Y:S01]  /*2480*/  ULOP3.LUT UR5, UR4, 0x7, URZ, 0xc0, !UPT ;  /* 0x0000000704057892 */ /* 0x002fe2000f8ec0ff */
[----:B0-----:R-:W-:-:S03]  /*2490*/  IABS R13, R17 ;  /* 0x00000011000d7213 */ /* 0x001fc60000000000 */
[----:B------:R-:W-:Y:S01]  /*24a0*/  UISETP.NE.AND UP0, UPT, UR5, URZ, UPT ;  /* 0x000000ff0500728c */ /* 0x000fe2000bf05270 */
[----:B---3--:R-:W-:Y:S01]  /*24b0*/  MOV R26, UR22 ;  /* 0x00000016001a7c02 */ /* 0x008fe20008000f00 */
[----:B------:R-:W0:Y:S08]  /*24c0*/  I2F.RP R18, R13 ;  /* 0x0000000d00127306 */ /* 0x000e300000209400 */
[----:B0-----:R-:W0:Y:S02]  /*24d0*/  MUFU.RCP R18, R18 ;  /* 0x0000001200127308 */ /* 0x001e240000001000 */
[----:B0-----:R-:W-:Y:S01]  /*24e0*/  VIADD R15, R18, 0xffffffe ;  /* 0x0ffffffe120f7836 */ /* 0x001fe20000000000 */
[----:B------:R-:W-:-:S02]  /*24f0*/  IABS R18, R12 ;  /* 0x0000000c00127213 */ /* 0x000fc40000000000 */
[----:B------:R-:W-:-:S03]  /*2500*/  LOP3.LUT R12, R12, R17, RZ, 0x3c, !PT ;  /* 0x000000110c0c7212 */ /* 0x000fc600078e3cff */
[----:B------:R-:W0:Y:S01]  /*2510*/  F2I.FTZ.U32.TRUNC.NTZ R15, R15 ;  /* 0x0000000f000f7305 */ /* 0x000e22000021f000 */
[----:B------:R-:W-:Y:S01]  /*2520*/  ISETP.GE.AND P1, PT, R12, RZ, PT ;  /* 0x000000ff0c00720c */ /* 0x000fe20003f26270 */
[----:B------:R-:W-:Y:S02]  /*2530*/  IMAD.MOV.U32 R12, RZ, RZ, RZ ;  /* 0x000000ffff0c7224 */ /* 0x000fe400078e00ff */
[----:B0-----:R-:W-:-:S04]  /*2540*/  IMAD.MOV R14, RZ, RZ, -R15 ;  /* 0x000000ffff0e7224 */ /* 0x001fc800078e0a0f */
[----:B------:R-:W-:Y:S02]  /*2550*/  IMAD R19, R14, R13, RZ ;  /* 0x0000000d0e137224 */ /* 0x000fe400078e02ff */
[----:B------:R-:W-:-:S04]  /*2560*/  IMAD.MOV.U32 R14, RZ, RZ, RZ ;  /* 0x000000ffff0e7224 */ /* 0x000fc800078e00ff */
[----:B------:R-:W-:Y:S02]  /*2570*/  IMAD.HI.U32 R19, R15, R19, R14 ;  /* 0x000000130f137227 */ /* 0x000fe400078e000e */
[----:B------:R-:W0:Y:S04]  /*2580*/  I2F.RP R14, R16 ;  /* 0x00000010000e7306 */ /* 0x000e280000209400 */
[----:B------:R-:W-:-:S05]  /*2590*/  IMAD.HI.U32 R19, R19, R18, RZ ;  /* 0x0000001213137227 */ /* 0x000fca00078e00ff */
[----:B------:R-:W-:-:S05]  /*25a0*/  IADD3 R15, PT, PT, -R19, RZ, RZ ;  /* 0x000000ff130f7210 */ /* 0x000fca0007ffe1ff */
[C---:B------:R-:W-:Y:S01]  /*25b0*/  IMAD R18, R13.reuse, R15, R18 ;  /* 0x0000000f0d127224 */ /* 0x040fe200078e0212 */
[----:B0-----:R-:W0:Y:S04]  /*25c0*/  MUFU.RCP R14, R14 ;  /* 0x0000000e000e7308 */ /* 0x001e280000001000 */
[----:B------:R-:W-:-:S13]  /*25d0*/  ISETP.GT.U32.AND P2, PT, R13, R18, PT ;  /* 0x000000120d00720c */ /* 0x000fda0003f44070 */
[----:B------:R-:W-:Y:S02]  /*25e0*/  @!P2 IMAD.IADD R18, R18, 0x1, -R13 ;  /* 0x000000011212a824 */ /* 0x000fe400078e0a0d */
[----:B0-----:R-:W-:Y:S02]  /*25f0*/  VIADD R15, R14, 0xffffffe ;  /* 0x0ffffffe0e0f7836 */ /* 0x001fe40000000000 */
[----:B------:R-:W-:Y:S01]  /*2600*/  @!P2 VIADD R19, R19, 0x1 ;  /* 0x000000011313a836 */ /* 0x000fe20000000000 */
[----:B------:R-:W-:Y:S02]  /*2610*/  ISETP.GE.U32.AND P0, PT, R18, R13, PT ;  /* 0x0000000d1200720c */ /* 0x000fe40003f06070 */
[----:B------:R-:W0:Y:S01]  /*2620*/  F2I.FTZ.U32.TRUNC.NTZ R13, R15 ;  /* 0x0000000f000d7305 */ /* 0x000e22000021f000 */
[----:B------:R-:W-:-:S10]  /*2630*/  ISETP.NE.AND P2, PT, R17, RZ, PT ;  /* 0x000000ff1100720c */ /* 0x000fd40003f45270 */
[----:B------:R-:W-:-:S04]  /*2640*/  @P0 VIADD R19, R19, 0x1 ;  /* 0x0000000113130836 */ /* 0x000fc80000000000 */
[----:B------:R-:W-:Y:S02]  /*2650*/  IMAD.MOV.U32 R14, RZ, RZ, R19 ;  /* 0x000000ffff0e7224 */ /* 0x000fe400078e0013 */
[----:B0-----:R-:W-:-:S03]  /*2660*/  IMAD.MOV R19, RZ, RZ, -R13 ;  /* 0x000000ffff137224 */ /* 0x001fc600078e0a0d */
[----:B------:R-:W-:Y:S02]  /*2670*/  @!P1 IADD3 R14, PT, PT, -R14, RZ, RZ ;  /* 0x000000ff0e0e9210 */ /* 0x000fe40007ffe1ff */
[----:B------:R-:W-:Y:S01]  /*2680*/  @!P2 LOP3.LUT R14, RZ, R17, RZ, 0x33, !PT ;  /* 0x00000011ff0ea212 */ /* 0x000fe200078e33ff */
[----:B------:R-:W-:-:S03]  /*2690*/  IMAD R17, R19, R16, RZ ;  /* 0x0000001013117224 */ /* 0x000fc600078e02ff */
[----:B------:R-:W-:Y:S01]  /*26a0*/  IABS R15, R14 ;  /* 0x0000000e000f7213 */ /* 0x000fe20000000000 */
[----:B------:R-:W-:Y:S01]  /*26b0*/  IMAD.HI.U32 R12, R13, R17, R12 ;  /* 0x000000110d0c7227 */ /* 0x000fe200078e000c */
[----:B------:R-:W-:-:S03]  /*26c0*/  ISETP.GE.AND P2, PT, R14, RZ, PT ;  /* 0x000000ff0e00720c */ /* 0x000fc60003f46270 */
[----:B------:R-:W-:-:S04]  /*26d0*/  IMAD.MOV.U32 R13, RZ, RZ, R15 ;  /* 0x000000ffff0d7224 */ /* 0x000fc800078e000f */
[----:B------:R-:W-:-:S04]  /*26e0*/  IMAD.HI.U32 R12, R12, R13, RZ ;  /* 0x0000000d0c0c7227 */ /* 0x000fc800078e00ff */
[----:B------:R-:W-:-:S04]  /*26f0*/  IMAD.MOV R12, RZ, RZ, -R12 ;  /* 0x000000ffff0c7224 */ /* 0x000fc800078e0a0c */
[----:B------:R-:W-:-:S05]  /*2700*/  IMAD R13, R16, R12, R13 ;  /* 0x0000000c100d7224 */ /* 0x000fca00078e020d */
[----:B------:R-:W-:-:S13]  /*2710*/  ISETP.GT.U32.AND P0, PT, R16, R13, PT ;  /* 0x0000000d1000720c */ /* 0x000fda0003f04070 */
[----:B------:R-:W-:Y:S01]  /*2720*/  @!P0 IMAD.IADD R13, R13, 0x1, -R16 ;  /* 0x000000010d0d8824 */ /* 0x000fe200078e0a10 */
[----:B------:R-:W-:-:S04]  /*2730*/  ISETP.NE.AND P0, PT, R7, RZ, PT ;  /* 0x000000ff0700720c */ /* 0x000fc80003f05270 */
[----:B------:R-:W-:-:S13]  /*2740*/  ISETP.GT.U32.AND P1, PT, R16, R13, PT ;  /* 0x0000000d1000720c */ /* 0x000fda0003f24070 */
[----:B------:R-:W-:Y:S01]  /*2750*/  @!P1 IMAD.IADD R13, R13, 0x1, -R16 ;  /* 0x000000010d0d9824 */ /* 0x000fe200078e0a10 */
[----:B------:R-:W-:-:S03]  /*2760*/  ISETP.GE.U32.AND P1, PT, R10, 0x8, PT ;  /* 0x000000080a00780c */ /* 0x000fc60003f26070 */
[----:B------:R-:W-:Y:S01]  /*2770*/  @!P2 IMAD.MOV R13, RZ, RZ, -R13 ;  /* 0x000000ffff0da224 */ /* 0x000fe200078e0a0d */
[----:B------:R-:W-:-:S05]  /*2780*/  @!P0 LOP3.LUT R13, RZ, R7, RZ, 0x33, !PT ;  /* 0x00000007ff0d8212 */ /* 0x000fca00078e33ff */
[----:B------:R-:W-:-:S04]  /*2790*/  IMAD.MOV.U32 R29, RZ, RZ, R13 ;  /* 0x000000ffff1d7224 */ /* 0x000fc800078e000d */
[----:B------:R-:W-:Y:S05]  /*27a0*/  @!P1 BRA `(.L_x_12634) ;  /* 0x00000004003c9947 */ /* 0x000fea0003800000 */
[----:B------:R-:W-:Y:S01]  /*27b0*/  IMAD.U32 R26, RZ, RZ, UR22 ;  /* 0x00000016ff1a7e24 */ /* 0x000fe2000f8e00ff */
[----:B------:R-:W-:Y:S01]  /*27c0*/  SHF.R.S32.HI R27, RZ, 0x1f, R25 ;  /* 0x0000001fff1b7819 */ /* 0x000fe20000011419 */
[----:B--2---:R-:W0:Y:S01]  /*27d0*/  LDCU.64 UR20, c[0x0][0x398] ;  /* 0x00007300ff1477ac */ /* 0x004e220008000a00 */
[----:B------:R-:W-:Y:S01]  /*27e0*/  LOP3.LUT R24, R10, 0x7ffffff8, RZ, 0xc0, !PT ;  /* 0x7ffffff80a187812 */ /* 0x000fe200078ec0ff */
[----:B------:R-:W-:-:S06]  /*27f0*/  UMOV UR4, URZ ;  /* 0x000000ff00047c82 */ /* 0x000fcc0008000000 */
.L_x_12635:
[----:B-1----:R-:W1:Y:S01]  /*2800*/  LDC R28, c[0x0][0x408] ;  /* 0x00010200ff1c7b82 */ /* 0x002e620000000800 */
[----:B------:R-:W-:-:S07]  /*2810*/  VIADD R23, R26, 0xffffffff ;  /* 0xffffffff1a177836 */ /* 0x000fce0000000000 */
[----:B------:R-:W2:Y:S08]  /*2820*/  LDC.64 R16, c[0x0][0x3d8] ;  /* 0x0000f600ff107b82 */ /* 0x000eb00000000a00 */
[----:B------:R-:W3:Y:S01]  /*2830*/  LDC.64 R14, c[0x0][0x3e0] ;  /* 0x0000f800ff0e7b82 */ /* 0x000ee20000000a00 */
[----:B-1----:R-:W-:-:S04]  /*2840*/  IMAD R12, R23, R28, UR14 ;  /* 0x0000000e170c7e24 */ /* 0x002fc8000f8e021c */
[----:B-----5:R-:W-:-:S04]  /*2850*/  IMAD R21, R12, R7, R29 ;  /* 0x000000070c157224 */ /* 0x020fc800078e021d */
[----:B--2---:R-:W-:-:S05]  /*2860*/  IMAD.WIDE R18, R21, 0x4, R16 ;  /* 0x0000000415127825 */ /* 0x004fca00078e0210 */
[----:B------:R-:W2:Y:S01]  /*2870*/  LDG.E R22, desc[UR16][R18.64] ;  /* 0x0000001012167981 */ /* 0x000ea2000c1e1900 */
[----:B------:R-:W-:-:S04]  /*2880*/  IADD3 R13, P0, PT, R25, R26, RZ ;  /* 0x0000001a190d7210 */ /* 0x000fc80007f1e0ff */
[----:B------:R-:W-:Y:S02]  /*2890*/  LEA.HI.X.SX32 R20, R26, R27, 0x1, P0 ;  /* 0x0000001b1a147211 */ /* 0x000fe400000f0eff */
[----:B0-----:R-:W-:-:S04]  /*28a0*/  LEA R12, P0, R13, UR20, 0x2 ;  /* 0x000000140d0c7c11 */ /* 0x001fc8000f8010ff */
[----:B------:R-:W-:Y:S01]  /*28b0*/  LEA.HI.X R13, R13, UR21, R20, 0x2, P0 ;  /* 0x000000150d0d7c11 */ /* 0x000fe200080f1414 */
[----:B---3--:R-:W-:-:S04]  /*28c0*/  IMAD.WIDE R20, R21, 0x4, R14 ;  /* 0x0000000415147825 */ /* 0x008fc800078e020e */
[----:B--2---:R0:W-:Y:S04]  /*28d0*/  STG.E desc[UR16][R12.64+-0x4], R22 ;  /* 0xfffffc160c007986 */ /* 0x0041e8000c101910 */
[----:B------:R-:W2:Y:S01]  /*28e0*/  LDG.E R20, desc[UR16][R20.64] ;  /* 0x0000001014147981 */ /* 0x000ea2000c1e1900 */
[----:B------:R-:W-:-:S04]  /*28f0*/  IMAD R23, R23, R28, -R28 ;  /* 0x0000001c17177224 */ /* 0x000fc800078e0a1c */
[----:B------:R-:W-:-:S04]  /*2900*/  VIADD R29, R23, UR14 ;  /* 0x0000000e171d7c36 */ /* 0x000fc80008000000 */
[----:B--2---:R-:W-:-:S04]  /*2910*/  IMAD R29, R29, R7, R20 ;  /* 0x000000071d1d7224 */ /* 0x004fc800078e0214 */
[----:B------:R-:W-:-:S05]  /*2920*/  IMAD.WIDE R18, R29, 0x4, R16 ;  /* 0x000000041d127825 */ /* 0x000fca00078e0210 */
[----:B------:R1:W2:Y:S02]  /*2930*/  LDG.E R21, desc[UR16][R18.64] ;  /* 0x0000001012157981 */ /* 0x0002a4000c1e1900 */
[----:B-1----:R-:W-:Y:S02]  /*2940*/  IMAD.WIDE R18, R29, 0x4, R14 ;  /* 0x000000041d127825 */ /* 0x002fe400078e020e */
[----:B--2---:R1:W-:Y:S04]  /*2950*/  STG.E desc[UR16][R12.64+-0x8], R21 ;  /* 0xfffff8150c007986 */ /* 0x0043e8000c101910 */
[----:B------:R-:W2:Y:S01]  /*2960*/  LDG.E R18, desc[UR16][R18.64] ;  /* 0x0000001012127981 */ /* 0x000ea2000c1e1900 */
[----:B------:R-:W-:-:S04]  /*2970*/  IMAD.IADD R29, R23, 0x1, -R28 ;  /* 0x00000001171d7824 */ /* 0x000fc800078e0a1c */
[----:B0-----:R-:W-:-:S04]  /*2980*/  VIADD R22, R29, UR14 ;  /* 0x0000000e1d167c36 */ /* 0x001fc80008000000 */
[----:B--2---:R-:W-:-:S04]  /*2990*/  IMAD R20, R22, R7, R18 ;  /* 0x0000000716147224 */ /* 0x004fc800078e0212 */
[----:B------:R-:W-:-:S06]  /*29a0*/  IMAD.WIDE R22, R20, 0x4, R16 ;  /* 0x0000000414167825 */ /* 0x000fcc00078e0210 */
[----:B------:R-:W2:Y:S01]  /*29b0*/  LDG.E R23, desc[UR16][R22.64] ;  /* 0x0000001016177981 */ /* 0x000ea2000c1e1900 */
[----:B-1----:R-:W-:Y:S01]  /*29c0*/  IMAD.WIDE R20, R20, 0x4, R14 ;  /* 0x0000000414147825 */ /* 0x002fe200078e020e */
[----:B------:R-:W-:Y:S02]  /*29d0*/  IADD3 R29, PT, PT, R29, -R28, RZ ;  /* 0x8000001c1d1d7210 */ /* 0x000fe40007ffe0ff */
[----:B--2---:R0:W-:Y:S04]  /*29e0*/  STG.E desc[UR16][R12.64+-0xc], R23 ;  /* 0xfffff4170c007986 */ /* 0x0041e8000c101910 */
[----:B------:R-:W2:Y:S01]  /*29f0*/  LDG.E R20, desc[UR16][R20.64] ;  /* 0x0000001014147981 */ /* 0x000ea2000c1e1900 */
        /* <DEDUP_REMOVED lines=12> */
[----:B-1----:R-:W-:-:S04]  /*2ac0*/  IMAD.WIDE R20, R21, 0x4, R14 ;  /* 0x0000000415147825 */ /* 0x002fc800078e020e */
[----:B------:R-:W-:Y:S01]  /*2ad0*/  IMAD.IADD R29, R29, 0x1, -R28 ;  /* 0x000000011d1d7824 */ /* 0x000fe200078e0a1c */
        /* <DEDUP_REMOVED lines=9> */
[----:B------:R-:W-:-:S05]  /*2b70*/  IMAD.IADD R29, R29, 0x1, -R28 ;  /* 0x000000011d1d7824 */ /* 0x000fca00078e0a1c */
[----:B0-----:R-:W-:-:S05]  /*2b80*/  IADD3 R23, PT, PT, R29, UR14, RZ ;  /* 0x0000000e1d177c10 */ /* 0x001fca000fffe0ff */
[----:B--2---:R-:W-:-:S04]  /*2b90*/  IMAD R23, R23, R7, R22 ;  /* 0x0000000717177224 */ /* 0x004fc800078e0216 */
[----:B-1----:R-:W-:-:S06]  /*2ba0*/  IMAD.WIDE R20, R23, 0x4, R16 ;  /* 0x0000000417147825 */ /* 0x002fcc00078e0210 */
[----:B------:R-:W2:Y:S01]  /*2bb0*/  LDG.E R21, desc[UR16][R20.64] ;  /* 0x0000001014157981 */ /* 0x000ea2000c1e1900 */
[----:B------:R-:W-:Y:S01]  /*2bc0*/  IMAD.WIDE R22, R23, 0x4, R14 ;  /* 0x0000000417167825 */ /* 0x000fe200078e020e */
[----:B------:R-:W-:Y:S02]  /*2bd0*/  IADD3 R28, PT, PT, -R28, UR14, R29 ;  /* 0x0000000e1c1c7c10 */ /* 0x000fe4000fffe11d */
[----:B--2---:R1:W-:Y:S04]  /*2be0*/  STG.E desc[UR16][R12.64+-0x1c], R21 ;  /* 0xffffe4150c007986 */ /* 0x0043e8000c101910 */
[----:B------:R-:W2:Y:S02]  /*2bf0*/  LDG.E R22, desc[UR16][R22.64] ;  /* 0x0000001016167981 */ /* 0x000ea4000c1e1900 */
[----:B--2---:R-:W-:-:S04]  /*2c00*/  IMAD R29, R28, R7, R22 ;  /* 0x000000071c1d7224 */ /* 0x004fc800078e0216 */
[----:B------:R-:W-:-:S06]  /*2c10*/  IMAD.WIDE R16, R29, 0x4, R16 ;  /* 0x000000041d107825 */ /* 0x000fcc00078e0210 */
[----:B------:R-:W2:Y:S01]  /*2c20*/  LDG.E R17, desc[UR16][R16.64] ;  /* 0x0000001010117981 */ /* 0x000ea2000c1e1900 */
[----:B------:R-:W-:Y:S01]  /*2c30*/  IMAD.WIDE R14, R29, 0x4, R14 ;  /* 0x000000041d0e7825 */ /* 0x000fe200078e020e */
[----:B------:R-:W-:-:S06]  /*2c40*/  UIADD3 UR4, UPT, UPT, UR4, 0x8, URZ ;  /* 0x0000000804047890 */ /* 0x000fcc000fffe0ff */
[----:B------:R-:W-:Y:S01]  /*2c50*/  ISETP.NE.AND P0, PT, R24, UR4, PT ;  /* 0x0000000418007c0c */ /* 0x000fe2000bf05270 */
[----:B--2---:R1:W-:Y:S04]  /*2c60*/  STG.E desc[UR16][R12.64+-0x20], R17 ;  /* 0xffffe0110c007986 */ /* 0x0043e8000c101910 */
[----:B------:R1:W5:Y:S01]  /*2c70*/  LDG.E R29, desc[UR16][R14.64] ;  /* 0x000000100e1d7981 */ /* 0x000362000c1e1900 */
[----:B------:R-:W-:-:S07]  /*2c80*/  VIADD R26, R26, 0xfffffff8 ;  /* 0xfffffff81a1a7836 */ /* 0x000fce0000000000 */
[----:B------:R-:W-:Y:S05]  /*2c90*/  @P0 BRA `(.L_x_12635) ;  /* 0xfffffff800d80947 */ /* 0x000fea000383ffff */
.L_x_12634:
[----:B------:R-:W-:Y:S05]  /*2ca0*/  BRA.U !UP0, `(.L_x_12633) ;  /* 0x0000000508707547 */ /* 0x000fea000b800000 */
[----:B------:R-:W-:-:S04]  /*2cb0*/  UIADD3 UR4, UPT, UPT, UR5, -0x1, URZ ;  /* 0xffffffff05047890 */ /* 0x000fc8000fffe0ff */
[----:B------:R-:W-:-:S09]  /*2cc0*/  UISETP.GE.U32.AND UP0, UPT, UR4, 0x3, UPT ;  /* 0x000000030400788c */ /* 0x000fd2000bf06070 */
[----:B------:R-:W-:Y:S05]  /*2cd0*/  BRA.U !UP0, `(.L_x_12636) ;  /* 0x0000000108a47547 */ /* 0x000fea000b800000 */
[----:B------:R-:W0:Y:S01]  /*2ce0*/  LDC R24, c[0x0][0x408] ;  /* 0x00010200ff187b82 */ /* 0x000e220000000800 */
[----:B------:R-:W-:Y:S01]  /*2cf0*/  VIADD R23, R26, 0xffffffff ;  /* 0xffffffff1a177836 */ /* 0x000fe20000000000 */
[----:B------:R-:W3:Y:S06]  /*2d00*/  LDCU.64 UR4, c[0x0][0x398] ;  /* 0x00007300ff0477ac */ /* 0x000eec0008000a00 */
[----:B-1----:R-:W1:Y:S01]  /*2d10*/  LDC.64 R14, c[0x0][0x3d8] ;  /* 0x0000f600ff0e7b82 */ /* 0x002e620000000a00 */
[----:B0-----:R-:W-:-:S04]  /*2d20*/  IMAD R12, R23, R24, UR14 ;  /* 0x0000000e170c7e24 */ /* 0x001fc8000f8e0218 */
[----:B-----5:R-:W-:-:S03]  /*2d30*/  IMAD R17, R12, R7, R29 ;  /* 0x000000070c117224 */ /* 0x020fc600078e021d */
[----:B------:R-:W0:Y:S01]  /*2d40*/  LDC.64 R12, c[0x0][0x3e0] ;  /* 0x0000f800ff0c7b82 */ /* 0x000e220000000a00 */
[----:B-1----:R-:W-:-:S06]  /*2d50*/  IMAD.WIDE R20, R17, 0x4, R14 ;  /* 0x0000000411147825 */ /* 0x002fcc00078e020e */
[----:B------:R-:W4:Y:S01]  /*2d60*/  LDG.E R20, desc[UR16][R20.64] ;  /* 0x0000001014147981 */ /* 0x000f22000c1e1900 */
[----:B------:R-:W-:Y:S02]  /*2d70*/  SHF.R.S32.HI R19, RZ, 0x1f, R25 ;  /* 0x0000001fff137819 */ /* 0x000fe40000011419 */
[----:B------:R-:W-:-:S04]  /*2d80*/  IADD3 R16, P0, PT, R25, R26, RZ ;  /* 0x0000001a19107210 */ /* 0x000fc80007f1e0ff */
[----:B------:R-:W-:Y:S02]  /*2d90*/  LEA.HI.X.SX32 R19, R26, R19, 0x1, P0 ;  /* 0x000000131a137211 */ /* 0x000fe400000f0eff */
[----:B---3--:R-:W-:-:S04]  /*2da0*/  LEA R18, P0, R16, UR4, 0x2 ;  /* 0x0000000410127c11 */ /* 0x008fc8000f8010ff */
[----:B------:R-:W-:Y:S01]  /*2db0*/  LEA.HI.X R19, R16, UR5, R19, 0x2, P0 ;  /* 0x0000000510137c11 */ /* 0x000fe200080f1413 */
[----:B0-----:R-:W-:-:S04]  /*2dc0*/  IMAD.WIDE R16, R17, 0x4, R12 ;  /* 0x0000000411107825 */ /* 0x001fc800078e020c */
[----:B----4-:R0:W-:Y:S04]  /*2dd0*/  STG.E desc[UR16][R18.64+-0x4], R20 ;  /* 0xfffffc1412007986 */ /* 0x0101e8000c101910 */
[----:B------:R-:W3:Y:S01]  /*2de0*/  LDG.E R16, desc[UR16][R16.64] ;  /* 0x0000001010107981 */ /* 0x000ee2000c1e1900 */
[----:B------:R-:W-:-:S04]  /*2df0*/  IMAD R21, R23, R24, -R24 ;  /* 0x0000001817157224 */ /* 0x000fc800078e0a18 */
[----:B------:R-:W-:-:S04]  /*2e00*/  VIADD R22, R21, UR14 ;  /* 0x0000000e15167c36 */ /* 0x000fc80008000000 */
[----:B---3--:R-:W-:-:S04]  /*2e10*/  IMAD R23, R22, R7, R16 ;  /* 0x0000000716177224 */ /* 0x008fc800078e0210 */
[----:B------:R-:W-:-:S06]  /*2e20*/  IMAD.WIDE R28, R23, 0x4, R14 ;  /* 0x00000004171c7825 */ /* 0x000fcc00078e020e */
[----:B------:R-:W3:Y:S01]  /*2e30*/  LDG.E R29, desc[UR16][R28.64] ;  /* 0x000000101c1d7981 */ /* 0x000ee2000c1e1900 */
[----:B------:R-:W-:-:S04]  /*2e40*/  IMAD.WIDE R22, R23, 0x4, R12 ;  /* 0x0000000417167825 */ /* 0x000fc800078e020c */
[----:B------:R-:W-:Y:S01]  /*2e50*/  IMAD.IADD R27, R21, 0x1, -R24 ;  /* 0x00000001151b7824 */ /* 0x000fe200078e0a18 */
[----:B---3--:R1:W-:Y:S04]  /*2e60*/  STG.E desc[UR16][R18.64+-0x8], R29 ;  /* 0xfffff81d12007986 */ /* 0x0083e8000c101910 */
[----:B------:R-:W3:Y:S01]  /*2e70*/  LDG.E R22, desc[UR16][R22.64] ;  /* 0x0000001016167981 */ /* 0x000ee2000c1e1900 */
[----:B0-----:R-:W-:-:S04]  /*2e80*/  VIADD R20, R27, UR14 ;  /* 0x0000000e1b147c36 */ /* 0x001fc80008000000 */
[----:B---3--:R-:W-:-:S04]  /*2e90*/  IMAD R17, R20, R7, R22 ;  /* 0x0000000714117224 */ /* 0x008fc800078e0216 */
[----:B------:R-:W-:-:S06]  /*2ea0*/  IMAD.WIDE R20, R17, 0x4, R14 ;  /* 0x0000000411147825 */ /* 0x000fcc00078e020e */
[----:B------:R-:W3:Y:S01]  /*2eb0*/  LDG.E R21, desc[UR16][R20.64] ;  /* 0x0000001014157981 */ /* 0x000ee2000c1e1900 */
[----:B------:R-:W-:Y:S01]  /*2ec0*/  IMAD.WIDE R16, R17, 0x4, R12 ;  /* 0x0000000411107825 */ /* 0x000fe200078e020c */
[----:B------:R-:W-:Y:S02]  /*2ed0*/  IADD3 R24, PT, PT, -R24, UR14, R27 ;  /* 0x0000000e18187c10 */ /* 0x000fe4000fffe11b */
[----:B---3--:R0:W-:Y:S04]  /*2ee0*/  STG.E desc[UR16][R18.64+-0xc], R21 ;  /* 0xfffff41512007986 */ /* 0x0081e8000c101910 */
[----:B------:R-:W3:Y:S02]  /*2ef0*/  LDG.E R16, desc[UR16][R16.64] ;  /* 0x0000001010107981 */ /* 0x000ee4000c1e1900 */
[----:B---3--:R-:W-:-:S04]  /*2f00*/  IMAD R27, R24, R7, R16 ;  /* 0x00000007181b7224 */ /* 0x008fc800078e0210 */
[----:B------:R-:W-:-:S06]  /*2f10*/  IMAD.WIDE R14, R27, 0x4, R14 ;  /* 0x000000041b0e7825 */ /* 0x000fcc00078e020e */
[----:B------:R-:W3:Y:S01]  /*2f20*/  LDG.E R15, desc[UR16][R14.64] ;  /* 0x000000100e0f7981 */ /* 0x000ee2000c1e1900 */
[----:B------:R-:W-:-:S03]  /*2f30*/  IMAD.WIDE R12, R27, 0x4, R12 ;  /* 0x000000041b0c7825 */ /* 0x000fc600078e020c */
[----:B---3--:R0:W-:Y:S04]  /*2f40*/  STG.E desc[UR16][R18.64+-0x10], R15 ;  /* 0xfffff00f12007986 */ /* 0x0081e8000c101910 */
[----:B-1----:R0:W5:Y:S01]  /*2f50*/  LDG.E R29, desc[UR16][R12.64] ;  /* 0x000000100c1d7981 */ /* 0x002162000c1e1900 */
[----:B------:R-:W-:-:S07]  /*2f60*/  VIADD R26, R26, 0xfffffffc ;  /* 0xfffffffc1a1a7836 */ /* 0x000fce0000000000 */
.L_x_12636:
[----:B01----:R-:W-:-:S13]  /*2f70*/  LOP3.LUT P0, R12, R10, 0x3, RZ, 0xc0, !PT ;  /* 0x000000030a0c7812 */ /* 0x003fda000780c0ff */
[----:B------:R-:W-:Y:S05]  /*2f80*/  @!P0 BRA `(.L_x_12633) ;  /* 0x0000000000b88947 */ /* 0x000fea0003800000 */
[----:B------:R-:W-:Y:S02]  /*2f90*/  ISETP.NE.AND P0, PT, R12, 0x1, PT ;  /* 0x000000010c00780c */ /* 0x000fe40003f05270 */
[----:B------:R-:W-:-:S04]  /*2fa0*/  LOP3.LUT R13, R10, 0x1, RZ, 0xc0, !PT ;  /* 0x000000010a0d7812 */ /* 0x000fc800078ec0ff */
[----:B------:R-:W-:-:S07]  /*2fb0*/  ISETP.NE.U32.AND P1, PT, R13, 0x1, PT ;  /* 0x000000010d00780c */ /* 0x000fce0003f25070 */
[----:B------:R-:W-:Y:S06]  /*2fc0*/  @!P0 BRA `(.L_x_12637) ;  /* 0x0000000000688947 */ /* 0x000fec0003800000 */
[----:B------:R-:W0:Y:S01]  /*2fd0*/  LDC R23, c[0x0][0x408] ;  /* 0x00010200ff177b82 */ /* 0x000e220000000800 */
[----:B------:R-:W-:Y:S01]  /*2fe0*/  IADD3 R22, PT, PT, R26, -0x1, RZ ;  /* 0xffffffff1a167810 */ /* 0x000fe20007ffe0ff */
[----:B------:R-:W1:Y:S06]  /*2ff0*/  LDCU.64 UR4, c[0x0][0x398] ;  /* 0x00007300ff0477ac */ /* 0x000e6c0008000a00 */
[----:B------:R-:W3:Y:S08]  /*3000*/  LDC.64 R18, c[0x0][0x3d8] ;  /* 0x0000f600ff127b82 */ /* 0x000ef00000000a00 */
[----:B------:R-:W4:Y:S01]  /*3010*/  LDC.64 R14, c[0x0][0x3e0] ;  /* 0x0000f800ff0e7b82 */ /* 0x000f220000000a00 */
[----:B0-----:R-:W-:-:S04]  /*3020*/  IMAD R12, R22, R23, UR14 ;  /* 0x0000000e160c7e24 */ /* 0x001fc8000f8e0217 */
[----:B-----5:R-:W-:-:S04]  /*3030*/  IMAD R13, R12, R7, R29 ;  /* 0x000000070c0d7224 */ /* 0x020fc800078e021d */
[----:B---3--:R-:W-:-:S06]  /*3040*/  IMAD.WIDE R20, R13, 0x4, R18 ;  /* 0x000000040d147825 */ /* 0x008fcc00078e0212 */
[----:B------:R-:W3:Y:S01]  /*3050*/  LDG.E R21, desc[UR16][R20.64] ;  /* 0x0000001014157981 */ /* 0x000ee2000c1e1900 */
[----:B------:R-:W-:Y:S02]  /*3060*/  SHF.R.S32.HI R17, RZ, 0x1f, R25 ;  /* 0x0000001fff117819 */ /* 0x000fe40000011419 */
[----:B------:R-:W-:-:S04]  /*3070*/  IADD3 R12, P0, PT, R25, R26, RZ ;  /* 0x0000001a190c7210 */ /* 0x000fc80007f1e0ff */
[----:B------:R-:W-:Y:S02]  /*3080*/  LEA.HI.X.SX32 R17, R26, R17, 0x1, P0 ;  /* 0x000000111a117211 */ /* 0x000fe400000f0eff */
[----:B-1----:R-:W-:-:S04]  /*3090*/  LEA R16, P0, R12, UR4, 0x2 ;  /* 0x000000040c107c11 */ /* 0x002fc8000f8010ff */
[----:B------:R-:W-:Y:S01]  /*30a0*/  LEA.HI.X R17, R12, UR5, R17, 0x2, P0 ;  /* 0x000000050c117c11 */ /* 0x000fe200080f1411 */
[----:B----4-:R-:W-:-:S04]  /*30b0*/  IMAD.WIDE R12, R13, 0x4, R14 ;  /* 0x000000040d0c7825 */ /* 0x010fc800078e020e */
[----:B---3--:R0:W-:Y:S04]  /*30c0*/  STG.E desc[UR16][R16.64+-0x4], R21 ;  /* 0xfffffc1510007986 */ /* 0x0081e8000c101910 */
[----:B------:R-:W3:Y:S01]  /*30d0*/  LDG.E R12, desc[UR16][R12.64] ;  /* 0x000000100c0c7981 */ /* 0x000ee2000c1e1900 */
[----:B------:R-:W-:-:S04]  /*30e0*/  IMAD R22, R22, R23, -R23 ;  /* 0x0000001716167224 */ /* 0x000fc800078e0a17 */
[----:B------:R-:W-:-:S04]  /*30f0*/  VIADD R22, R22, UR14 ;  /* 0x0000000e16167c36 */ /* 0x000fc80008000000 */
[----:B---3--:R-:W-:-:S04]  /*3100*/  IMAD R23, R22, R7, R12 ;  /* 0x0000000716177224 */ /* 0x008fc800078e020c */
[----:B------:R-:W-:-:S06]  /*3110*/  IMAD.WIDE R18, R23, 0x4, R18 ;  /* 0x0000000417127825 */ /* 0x000fcc00078e0212 */
[----:B------:R-:W3:Y:S01]  /*3120*/  LDG.E R19, desc[UR16][R18.64] ;  /* 0x0000001012137981 */ /* 0x000ee2000c1e1900 */
[----:B------:R-:W-:-:S03]  /*3130*/  IMAD.WIDE R14, R23, 0x4, R14 ;  /* 0x00000004170e7825 */ /* 0x000fc600078e020e */
[----:B---3--:R0:W-:Y:S04]  /*3140*/  STG.E desc[UR16][R16.64+-0x8], R19 ;  /* 0xfffff81310007986 */ /* 0x0081e8000c101910 */
[----:B------:R0:W5:Y:S01]  /*3150*/  LDG.E R29, desc[UR16][R14.64] ;  /* 0x000000100e1d7981 */ /* 0x000162000c1e1900 */
[----:B------:R-:W-:-:S07]  /*3160*/  VIADD R26, R26, 0xfffffffe ;  /* 0xfffffffe1a1a7836 */ /* 0x000fce0000000000 */
.L_x_12637:
[----:B------:R-:W-:Y:S05]  /*3170*/  @P1 BRA `(.L_x_12633) ;  /* 0x00000000003c1947 */ /* 0x000fea0003800000 */
[----:B------:R-:W1:Y:S01]  /*3180*/  LDCU UR5, c[0x0][0x408] ;  /* 0x00008100ff0577ac */ /* 0x000e620008000800 */
[----:B0-----:R-:W-:Y:S01]  /*3190*/  VIADD R14, R26, 0xffffffff ;  /* 0xffffffff1a0e7836 */ /* 0x001fe20000000000 */
[----:B------:R-:W0:Y:S04]  /*31a0*/  LDC.64 R12, c[0x0][0x3d8] ;  /* 0x0000f600ff0c7b82 */ /* 0x000e280000000a00 */
[----:B------:R-:W-:-:S13]  /*31b0*/  R2UR UR4, R14 ;  /* 0x000000000e0472ca */ /* 0x000fda00000e0000 */
[----:B-1----:R-:W-:-:S06]  /*31c0*/  UIMAD UR4, UR4, UR5, UR14 ;  /* 0x00000005040472a4 */ /* 0x002fcc000f8e020e */
[----:B-----5:R-:W-:-:S04]  /*31d0*/  IMAD R7, R7, UR4, R29 ;  /* 0x0000000407077c24 */ /* 0x020fc8000f8e021d */
[----:B0-----:R-:W-:Y:S01]  /*31e0*/  IMAD.WIDE R12, R7, 0x4, R12 ;  /* 0x00000004070c7825 */ /* 0x001fe200078e020c */
[----:B------:R-:W0:Y:S05]  /*31f0*/  LDCU.64 UR4, c[0x0][0x398] ;  /* 0x00007300ff0477ac */ /* 0x000e2a0008000a00 */
[----:B------:R-:W3:Y:S01]  /*3200*/  LDG.E R13, desc[UR16][R12.64] ;  /* 0x000000100c0d7981 */ /* 0x000ee2000c1e1900 */
[----:B------:R-:W-:Y:S02]  /*3210*/  SHF.R.S32.HI R7, RZ, 0x1f, R25 ;  /* 0x0000001fff077819 */ /* 0x000fe40000011419 */
[----:B------:R-:W-:-:S04]  /*3220*/  IADD3 R25, P0, PT, R25, R26, RZ ;  /* 0x0000001a19197210 */ /* 0x000fc80007f1e0ff */
[----:B------:R-:W-:Y:S02]  /*3230*/  LEA.HI.X.SX32 R26, R26, R7, 0x1, P0 ;  /* 0x000000071a1a7211 */ /* 0x000fe400000f0eff */
[----:B0-----:R-:W-:-:S04]  /*3240*/  LEA R14, P0, R25, UR4, 0x2 ;  /* 0x00000004190e7c11 */ /* 0x001fc8000f8010ff */
[----:B------:R-:W-:-:S05]  /*3250*/  LEA.HI.X R15, R25, UR5, R26, 0x2, P0 ;  /* 0x00000005190f7c11 */ /* 0x000fca00080f141a */
[----:B---3--:R3:W-:Y:S04]  /*3260*/  STG.E desc[UR16][R14.64+-0x4], R13 ;  /* 0xfffffc0d0e007986 */ /* 0x0087e8000c101910 */
.L_x_12633:
[----:B01-3--:R-:W0:Y:S01]  /*3270*/  LDC.64 R14, c[0x0][0x3a0] ;  /* 0x0000e800ff0e7b82 */ /* 0x00be220000000a00 */
[----:B------:R-:W-:Y:S02]  /*3280*/  IMAD.IADD R7, R0, 0x1, R8 ;  /* 0x0000000100077824 */ /* 0x000fe400078e0208 */
[----:B------:R-:W-:Y:S02]  /*3290*/  IMAD.U32 R20, RZ, RZ, UR12 ;  /* 0x0000000cff147e24 */ /* 0x000fe4000f8e00ff */
[----:B------:R-:W-:-:S03]  /*32a0*/  IMAD.U32 R21, RZ, RZ, UR13 ;  /* 0x0000000dff157e24 */ /* 0x000fc6000f8e00ff */
[----:B------:R-:W1:Y:S01]  /*32b0*/  LDC.64 R16, c[0x0][0x3b0] ;  /* 0x0000ec00ff107b82 */ /* 0x000e620000000a00 */
[----:B0-----:R-:W-:-:S05]  /*32c0*/  IMAD.WIDE R14, R7, 0x4, R14 ;  /* 0x00000004070e7825 */ /* 0x001fca00078e020e */
[----:B------:R-:W-:Y:S01]  /*32d0*/  STG.E desc[UR16][R14.64], R10 ;  /* 0x0000000a0e007986 */ /* 0x000fe2000c101910 */
[----:B-1----:R-:W-:-:S05]  /*32e0*/  IMAD.WIDE R16, R7, 0x4, R16 ;  /* 0x0000000407107825 */ /* 0x002fca00078e0210 */
[----:B------:R0:W-:Y:S04]  /*32f0*/  STG.E desc[UR16][R16.64], R9 ;  /* 0x0000000910007986 */ /* 0x0001e8000c101910 */
[----:B------:R-:W3:Y:S01]  /*3300*/  LDG.E R20, desc[UR16][R20.64] ;  /* 0x0000001014147981 */ /* 0x000ee2000c1e1900 */
[----:B------:R-:W-:Y:S02]  /*3310*/  HFMA2 R18, -RZ, RZ, 0, 2.384185791015625e-07 ;  /* 0x00000004ff127431 */ /* 0x000fe400000001ff */
[----:B------:R-:W-:Y:S02]  /*3320*/  IMAD.U32 R12, RZ, RZ, UR12 ;  /* 0x0000000cff0c7e24 */ /* 0x000fe4000f8e00ff */
[----:B------:R-:W-:Y:S02]  /*3330*/  IMAD.U32 R13, RZ, RZ, UR13 ;  /* 0x0000000dff0d7e24 */ /* 0x000fe4000f8e00ff */
[----:B------:R-:W-:-:S04]  /*3340*/  IMAD.WIDE R18, R11, R18, UR8 ;  /* 0x000000080b127e25 */ /* 0x000fc8000f8e0212 */
[----:B------:R-:W-:Y:S02]  /*3350*/  IMAD.MOV.U32 R25, RZ, RZ, -0x800001 ;  /* 0xff7fffffff197424 */ /* 0x000fe400078e00ff */
[----:B------:R-:W-:Y:S02]  /*3360*/  IMAD.U32 R22, RZ, RZ, UR6 ;  /* 0x00000006ff167e24 */ /* 0x000fe4000f8e00ff */
[----:B------:R-:W-:Y:S01]  /*3370*/  IMAD.U32 R23, RZ, RZ, UR7 ;  /* 0x00000007ff177e24 */ /* 0x000fe2000f8e00ff */
[----:B---3--:R-:W-:-:S05]  /*3380*/  FMNMX.FTZ R7, R20, R9, PT ;  /* 0x0000000914077209 */ /* 0x008fca0003810000 */
[----:B------:R3:W-:Y:S04]  /*3390*/  STG.E desc[UR16][R12.64], R7 ;  /* 0x000000070c007986 */ /* 0x0007e8000c101910 */
[----:B------:R3:W-:Y:S04]  /*33a0*/  STG.E desc[UR16][R18.64], R25 ;  /* 0x0000001912007986 */ /* 0x0007e8000c101910 */
[----:B------:R-:W4:Y:S01]  /*33b0*/  LDG.E R22, desc[UR16][R22.64] ;  /* 0x0000001016167981 */ /* 0x000f22000c1e1900 */
[----:B------:R-:W-:Y:S01]  /*33c0*/  IMAD.U32 R8, RZ, RZ, UR6 ;  /* 0x00000006ff087e24 */ /* 0x000fe2000f8e00ff */
[----:B0-----:R-:W-:Y:S01]  /*33d0*/  MOV R9, UR7 ;  /* 0x0000000700097c02 */ /* 0x001fe20008000f00 */
[----:B----4-:R-:W-:-:S05]  /*33e0*/  VIADD R11, R22, 0x1 ;  /* 0x00000001160b7836 */ /* 0x010fca0000000000 */
[----:B------:R3:W-:Y:S01]  /*33f0*/  STG.E desc[UR16][R8.64], R11 ;  /* 0x0000000b08007986 */ /* 0x0007e2000c101910 */
[----:B------:R-:W-:Y:S05]  /*3400*/  BRA `(.L_x_12622) ;  /* 0x0000000000387947 */ /* 0x000fea0003800000 */
.L_x_12625:
[----:B------:R-:W-:Y:S01]  /*3410*/  IMAD.MOV.U32 R0, RZ, RZ, 0x1 ;  /* 0x00000001ff007424 */ /* 0x000fe200078e00ff */
[----:B------:R2:W-:Y:S04]  /*3420*/  STS [R14+0x2c], R7 ;  /* 0x00002c070e007388 */ /* 0x0005e80000000800 */
[----:B------:R2:W-:Y:S01]  /*3430*/  STS.U8 [R14+0x30], R0 ;  /* 0x000030000e007388 */ /* 0x0005e20000000000 */
[----:B------:R-:W-:Y:S05]  /*3440*/  BRA `(.L_x_12611) ;  /* 0x00000000005c7947 */ /* 0x000fea0003800000 */
.L_x_12623:
[----:B------:R-:W0:Y:S01]  /*3450*/  LDS R10, [R14+0x2c] ;  /* 0x00002c000e0a7984 */ /* 0x000e220000000800 */
[----:B------:R-:W-:Y:S02]  /*3460*/  VIADD R16, R16, 0x40 ;  /* 0x0000004010107836 */ /* 0x000fe40000000000 */
[----:B------:R-:W-:-:S03]  /*3470*/  IMAD.MOV.U32 R8, RZ, RZ, 0x4 ;  /* 0x00000004ff087424 */ /* 0x000fc600078e00ff */
[----:B------:R-:W-:Y:S01]  /*3480*/  LEA R7, R7, R16, 0x18 ;  /* 0x0000001007077211 */ /* 0x000fe200078ec0ff */
[----:B------:R-:W-:-:S05]  /*3490*/  IMAD.WIDE R8, R11, R8, UR8 ;  /* 0x000000080b087e25 */ /* 0x000fca000f8e0208 */
[----:B------:R4:W-:Y:S01]  /*34a0*/  STG.E desc[UR16][R8.64], R13 ;  /* 0x0000000d08007986 */ /* 0x0009e2000c101910 */
[C---:B0-----:R-:W-:Y:S02]  /*34b0*/  IMAD R12, R10.reuse, 0x4, R7 ;  /* 0x000000040a0c7824 */ /* 0x041fe400078e0207 */
[----:B------:R-:W-:-:S03]  /*34c0*/  VIADD R7, R10, 0x1 ;  /* 0x000000010a077836 */ /* 0x000fc60000000000 */
[----:B------:R4:W-:Y:S04]  /*34d0*/  STS [R12], R11 ;  /* 0x0000000b0c007388 */ /* 0x0009e80000000800 */
[----:B------:R4:W-:Y:S02]  /*34e0*/  STS [R14+0x2c], R7 ;  /* 0x00002c070e007388 */ /* 0x0009e40000000800 */
.L_x_12622:
[----:B------:R-:W-:Y:S05]  /*34f0*/  WARPSYNC.ALL ;  /* 0x0000000000007948 */ /* 0x000fea0003800000 */
[----:B------:R-:W0:Y:S08]  /*3500*/  S2UR UR5, SR_CgaCtaId ;  /* 0x00000000000579c3 */ /* 0x000e300000008800 */
[----:B------:R-:W-:Y:S01]  /*3510*/  BAR.SYNC.DEFER_BLOCKING 0x0 ;  /* 0x0000000000007b1d */ /* 0x000fe20000010000 */
[----:B------:R-:W-:-:S05]  /*3520*/  VIADD R2, R2, 0x1 ;  /* 0x0000000102027836 */ /* 0x000fca0000000000 */
[----:B------:R-:W-:Y:S02]  /*3530*/  UMOV UR4, 0x400 ;  /* 0x0000040000047882 */ /* 0x000fe40000000000 */
[----:B0-----:R-:W-:-:S09]  /*3540*/  ULEA UR4, UR5, UR4, 0x18 ;  /* 0x0000000405047291 */ /* 0x001fd2000f8ec0ff */
[----:B-1-34-:R-:W0:Y:S02]  /*3550*/  LDS R8, [UR4+0x2c] ;  /* 0x00002c04ff087984 */ /* 0x01ae240008000800 */
[----:B------:R-:W1:Y:S02]  /*3560*/  LDCU UR4, c[0x0][0x428] ;  /* 0x00008500ff0477ac */ /* 0x000e640008000800 */
[----:B-1----:R-:W-:-:S05]  /*3570*/  MOV R7, UR4 ;  /* 0x0000000400077c02 */ /* 0x002fca0008000f00 */
[----:B------:R-:W-:-:S05]  /*3580*/  IMAD.SHL.U32 R9, R7, 0x2, RZ ;  /* 0x0000000207097824 */ /* 0x000fca00078e00ff */
[----:B------:R-:W-:Y:S02]  /*3590*/  ISETP.LT.AND P1, PT, R2, R9, PT ;  /* 0x000000090200720c */ /* 0x000fe40003f21270 */
[----:B0-----:R-:W-:-:S13]  /*35a0*/  ISETP.GE.AND P0, PT, R8, R7, PT ;  /* 0x000000070800720c */ /* 0x001fda0003f06270 */
[----:B------:R-:W-:Y:S05]  /*35b0*/  @!P0 BRA P1, `(.L_x_12638) ;  /* 0xffffffcc00748947 */ /* 0x000fea000083ffff */
.L_x_12611:
[----:B-1----:R-:W0:Y:S01]  /*35c0*/  S2R R3, SR_CgaCtaId ;  /* 0x0000000000037919 */ /* 0x002e220000008800 */
[----:B------:R-:W-:Y:S01]  /*35d0*/  MOV R2, 0x400 ;  /* 0x0000040000027802 */ /* 0x000fe20000000f00 */
[----:B------:R-:W1:Y:S03]  /*35e0*/  S2R R6, SR_TID.X ;  /* 0x0000000000067919 */ /* 0x000e660000002100 */
[----:B0-2---:R-:W-:-:S06]  /*35f0*/  LEA R0, R3, R2, 0x18 ;  /* 0x0000000203007211 */ /* 0x005fcc00078ec0ff */
[----:B------:R-:W0:Y:S02]  /*3600*/  LDS.U8 R0, [R0+0x30] ;  /* 0x0000300000007984 */ /* 0x000e240000000000 */
[----:B0-----:R-:W-:-:S04]  /*3610*/  ISETP.NE.AND P0, PT, R0, RZ, PT ;  /* 0x000000ff0000720c */ /* 0x001fc80003f05270 */
[----:B-1----:R-:W-:-:S13]  /*3620*/  ISETP.GE.OR P0, PT, R6, R7, P0 ;  /* 0x000000070600720c */ /* 0x002fda0000706670 */
[----:B------:R-:W-:Y:S05]  /*3630*/  @P0 EXIT ;  /* 0x000000000000094d */ /* 0x000fea0003800000 */
[----:B------:R-:W-:-:S05]  /*3640*/  VIADD R2, R2, 0x40 ;  /* 0x0000004002027836 */ /* 0x000fca0000000000 */
[----:B------:R-:W-:Y:S02]  /*3650*/  LEA R0, R3, R2, 0x18 ;  /* 0x0000000203007211 */ /* 0x000fe400078ec0ff */
[----:B------:R-:W0:Y:S03]  /*3660*/  LDC.64 R2, c[0x0][0x380] ;  /* 0x0000e000ff027b82 */ /* 0x000e260000000a00 */
[----:B------:R-:W-:-:S06]  /*3670*/  IMAD R0, R6, 0x4, R0 ;  /* 0x0000000406007824 */ /* 0x000fcc00078e0200 */
[----:B------:R-:W1:Y:S02]  /*3680*/  LDS R0, [R0] ;  /* 0x0000000000007984 */ /* 0x000e640000000800 */
[----:B-1----:R-:W-:-:S04]  /*3690*/  VIADD R5, R0, UR18 ;  /* 0x0000001200057c36 */ /* 0x002fc80008000000 */
[----:B0-----:R-:W-:Y:S02]  /*36a0*/  IMAD.WIDE R2, R5, 0x4, R2 ;  /* 0x0000000405027825 */ /* 0x001fe400078e0202 */
[----:B------:R-:W0:Y:S04]  /*36b0*/  LDC.64 R4, c[0x0][0x390] ;  /* 0x0000e400ff047b82 */ /* 0x000e280000000a00 */
[----:B------:R-:W2:Y:S01]  /*36c0*/  LDG.E.CONSTANT R3, desc[UR16][R2.64] ;  /* 0x0000001002037981 */ /* 0x000ea2000c1e9900 */
[----:B------:R-:W-:-:S04]  /*36d0*/  IMAD R7, R7, UR19, R6 ;  /* 0x0000001307077c24 */ /* 0x000fc8000f8e0206 */
[----:B0-----:R-:W-:-:S05]  /*36e0*/  IMAD.WIDE.U32 R4, R7, 0x4, R4 ;  /* 0x0000000407047825 */ /* 0x001fca00078e0004 */
[----:B--2---:R-:W-:Y:S01]  /*36f0*/  STG.E desc[UR16][R4.64], R3 ;  /* 0x0000000304007986 */ /* 0x004fe2000c101910 */
[----:B------:R-:W-:Y:S05]  /*3700*/  EXIT ;  /* 0x000000000000794d */ /* 0x000fea0003800000 */
.L_x_12621:
[----:B------:R-:W-:Y:S01]  /*3710*/  IMAD.MOV.U32 R23, RZ, RZ, R15 ;  /* 0x000000ffff177224 */ /* 0x000fe200078e000f */
[----:B------:R-:W-:Y:S01]  /*3720*/  MOV R20, 0x1 ;  /* 0x0000000100147802 */ /* 0x000fe20000000f00 */
[----:B------:R-:W-:Y:S02]  /*3730*/  IMAD.MOV.U32 R25, RZ, RZ, 0x1f ;  /* 0x0000001fff197424 */ /* 0x000fe400078e00ff */
[----:B------:R-:W-:-:S07]  /*3740*/  IMAD.MOV.U32 R18, RZ, RZ, -0x1 ;  /* 0xffffffffff127424 */ /* 0x000fce00078e00ff */
[----:B------:R-:W-:Y:S05]  /*3750*/  WARPSYNC.COLLECTIVE R18, `(.L_x_12639) ;  /* 0x0000000012087348 */ /* 0x000fea0003c00000 */
[----:B------:R0:W1:Y:S02]  /*3760*/  SHFL.DOWN P0, R19, R23, R20, R25 ;  /* 0x0800001417137389 */ /* 0x0000640000000019 */
[----:B01----:R-:W-:Y:S05]  /*3770*/  ENDCOLLECTIVE ;  /* 0x000000000000791b */ /* 0x003fea0003800000 */
.L_x_12639:
[----:B------:R-:W-:Y:S02]  /*3780*/  IMAD.MOV.U32 R23, RZ, RZ, R21 ;  /* 0x000000ffff177224 */ /* 0x000fe400078e0015 */
[----:B------:R-:W-:-:S07]  /*3790*/  IMAD.MOV.U32 R8, RZ, RZ, R19 ;  /* 0x000000ffff087224 */ /* 0x000fce00078e0013 */
[----:B------:R-:W-:Y:S05]  /*37a0*/  WARPSYNC.COLLECTIVE R18, `(.L_x_12640) ;  /* 0x0000000012087348 */ /* 0x000fea0003c00000 */
[----:B------:R0:W1:Y:S02]  /*37b0*/  SHFL.DOWN P0, R19, R23, R20, R25 ;  /* 0x0800001417137389 */ /* 0x0000640000000019 */
[----:B01----:R-:W-:Y:S05]  /*37c0*/  ENDCOLLECTIVE ;  /* 0x000000000000791b */ /* 0x003fea0003800000 */
.L_x_12640:
[----:B------:R-:W-:Y:S02]  /*37d0*/  HFMA2 R20, -RZ, RZ, 0, 1.1920928955078125e-07 ;  /* 0x00000002ff147431 */ /* 0x000fe400000001ff */
[----:B------:R-:W-:-:S05]  /*37e0*/  IMAD.MOV.U32 R10, RZ, RZ, R19 ;  /* 0x000000ffff0a7224 */ /* 0x000fca00078e0013 */
[----:B------:R-:W-:-:S04]  /*37f0*/  FSETP.GT.FTZ.AND P0, PT, R21, R10, PT ;  /* 0x0000000a1500720b */ /* 0x000fc80003f14000 */
[----:B------:R-:W-:-:S04]  /*3800*/  ISETP.GT.OR P0, PT, R16, 0x1e, P0 ;  /* 0x0000001e1000780c */ /* 0x000fc80000704670 */
[----:B------:R-:W-:Y:S02]  /*3810*/  SEL R8, R15, R8, P0 ;  /* 0x000000080f087207 */ /* 0x000fe40000000000 */
[----:B------:R-:W-:-:S03]  /*3820*/  FSEL R10, R21, R10, P0 ;  /* 0x0000000a150a7208 */ /* 0x000fc60000000000 */
[----:B------:R-:W-:-:S07]  /*3830*/  IMAD.MOV.U32 R23, RZ, RZ, R8 ;  /* 0x000000ffff177224 */ /* 0x000fce00078e0008 */
[----:B------:R-:W-:Y:S05]  /*3840*/  WARPSYNC.COLLECTIVE R18, `(.L_x_12641) ;  /* 0x0000000012087348 */ /* 0x000fea0003c00000 */
[----:B------:R0:W1:Y:S02]  /*3850*/  SHFL.DOWN P0, R19, R23, R20, R25 ;  /* 0x0800001417137389 */ /* 0x0000640000000019 */
[----:B01----:R-:W-:Y:S05]  /*3860*/  ENDCOLLECTIVE ;  /* 0x000000000000791b */ /* 0x003fea0003800000 */
.L_x_12641:
[----:B------:R-:W-:Y:S02]  /*3870*/  IMAD.MOV.U32 R23, RZ, RZ, R10 ;  /* 0x000000ffff177224 */ /* 0x000fe400078e000a */
[----:B------:R-:W-:-:S07]  /*3880*/  IMAD.MOV.U32 R9, RZ, RZ, R19 ;  /* 0x000000ffff097224 */ /* 0x000fce00078e0013 */
[----:B------:R-:W-:Y:S05]  /*3890*/  WARPSYNC.COLLECTIVE R18, `(.L_x_12642) ;  /* 0x0000000012087348 */ /* 0x000fea0003c00000 */
[----:B------:R0:W1:Y:S02]  /*38a0*/  SHFL.DOWN P0, R19, R23, R20, R25 ;  /* 0x0800001417137389 */ /* 0x0000640000000019 */
[----:B01----:R-:W-:Y:S05]  /*38b0*/  ENDCOLLECTIVE ;  /* 0x000000000000791b */ /* 0x003fea0003800000 */
.L_x_12642:
[----:B------:R-:W-:Y:S02]  /*38c0*/  IMAD.MOV.U32 R20, RZ, RZ, 0x4 ;  /* 0x00000004ff147424 */ /* 0x000fe400078e00ff */
        /* <DEDUP_REMOVED lines=9> */
.L_x_12643:
[----:B------:R-:W-:Y:S01]  /*3960*/  MOV R23, R11 ;  /* 0x0000000b00177202 */ /* 0x000fe20000000f00 */
[----:B------:R-:W-:-:S07]  /*3970*/  IMAD.MOV.U32 R12, RZ, RZ, R19 ;  /* 0x000000ffff0c7224 */ /* 0x000fce00078e0013 */
[----:B------:R-:W-:Y:S05]  /*3980*/  WARPSYNC.COLLECTIVE R18, `(.L_x_12644) ;  /* 0x0000000012087348 */ /* 0x000fea0003c00000 */
[----:B------:R0:W1:Y:S02]  /*3990*/  SHFL.DOWN P0, R19, R23, R20, R25 ;  /* 0x0800001417137389 */ /* 0x0000640000000019 */
[----:B01----:R-:W-:Y:S05]  /*39a0*/  ENDCOLLECTIVE ;  /* 0x000000000000791b */ /* 0x003fea0003800000 */
.L_x_12644:
        /* <DEDUP_REMOVED lines=10> */
.L_x_12645:
[----:B------:R-:W-:Y:S02]  /*3a50*/  IMAD.MOV.U32 R23, RZ, RZ, R14 ;  /* 0x000000ffff177224 */ /* 0x000fe400078e000e */
[----:B------:R-:W-:-:S07]  /*3a60*/  IMAD.MOV.U32 R15, RZ, RZ, R19 ;  /* 0x000000ffff0f7224 */ /* 0x000fce00078e0013 */
[----:B------:R-:W-:Y:S05]  /*3a70*/  WARPSYNC.COLLECTIVE R18, `(.L_x_12646) ;  /* 0x0000000012087348 */ /* 0x000fea0003c00000 */
[----:B------:R0:W1:Y:S02]  /*3a80*/  SHFL.DOWN P0, R19, R23, R20, R25 ;  /* 0x0800001417137389 */ /* 0x0000640000000019 */
[----:B01----:R-:W-:Y:S05]  /*3a90*/  ENDCOLLECTIVE ;  /* 0x000000000000791b */ /* 0x003fea0003800000 */
.L_x_12646:
[----:B------:R-:W-:Y:S02]  /*3aa0*/  IMAD.MOV.U32 R20, RZ, RZ, 0x10 ;  /* 0x00000010ff147424 */ /* 0x000fe400078e00ff */
[----:B------:R-:W-:-:S05]  /*3ab0*/  IMAD.MOV.U32 R17, RZ, RZ, R19 ;  /* 0x000000ffff117224 */ /* 0x000fca00078e0013 */
[----:B------:R-:W-:-:S04]  /*3ac0*/  FSETP.GT.FTZ.AND P0, PT, R14, R17, PT ;  /* 0x000000110e00720b */ /* 0x000fc80003f14000 */
[----:B------:R-:W-:-:S04]  /*3ad0*/  ISETP.GT.OR P0, PT, R16, 0x17, P0 ;  /* 0x000000171000780c */ /* 0x000fc80000704670 */
[----:B------:R-:W-:Y:S02]  /*3ae0*/  SEL R15, R12, R15, P0 ;  /* 0x0000000f0c0f7207 */ /* 0x000fe40000000000 */
[----:B------:R-:W-:Y:S02]  /*3af0*/  FSEL R17, R14, R17, P0 ;  /* 0x000000110e117208 */ /* 0x000fe40000000000 */
[----:B------:R-:W-:-:S07]  /*3b00*/  MOV R23, R15 ;  /* 0x0000000f00177202 */ /* 0x000fce0000000f00 */
[----:B------:R-:W-:Y:S05]  /*3b10*/  WARPSYNC.COLLECTIVE R18, `(.L_x_12647) ;  /* 0x0000000012087348 */ /* 0x000fea0003c00000 */
[----:B------:R0:W1:Y:S02]  /*3b20*/  SHFL.DOWN P0, R19, R23, R20, R25 ;  /* 0x0800001417137389 */ /* 0x0000640000000019 */
[----:B01----:R-:W-:Y:S05]  /*3b30*/  ENDCOLLECTIVE ;  /* 0x000000000000791b */ /* 0x003fea0003800000 */
.L_x_12647:
[----:B------:R-:W-:Y:S02]  /*3b40*/  IMAD.MOV.U32 R23, RZ, RZ, R17 ;  /* 0x000000ffff177224 */ /* 0x000fe400078e0011 */
[----:B------:R-:W-:-:S07]  /*3b50*/  IMAD.MOV.U32 R8, RZ, RZ, R19 ;  /* 0x000000ffff087224 */ /* 0x000fce00078e0013 */
[----:B------:R-:W-:Y:S05]  /*3b60*/  WARPSYNC.COLLECTIVE R18, `(.L_x_12648) ;  /* 0x0000000012087348 */ /* 0x000fea0003c00000 */
[----:B------:R0:W1:Y:S02]  /*3b70*/  SHFL.DOWN P0, R19, R23, R20, R25 ;  /* 0x0800001417137389 */ /* 0x0000640000000019 */
[----:B01----:R-:W-:Y:S05]  /*3b80*/  ENDCOLLECTIVE ;  /* 0x000000000000791b */ /* 0x003fea0003800000 */
.L_x_12648:
[----:B------:R-:W-:Y:S01]  /*3b90*/  IMAD.MOV.U32 R10, RZ, RZ, R19 ;  /* 0x000000ffff0a7224 */ /* 0x000fe200078e0013 */
[----:B------:R-:W-:Y:S06]  /*3ba0*/  BRA `(.L_x_12649) ;  /* 0xffffffd400587947 */ /* 0x000fec000383ffff */
.L_x_12650:
        /* <DEDUP_REMOVED lines=13> */
.L_x_12937:


//--------------------- .text._ZN17fastertransformer25topk_stage_1_opt2_generalIfLi128ELi1EEEvPKT_PS1_PiS4_PKbPKiiif --------------------------
	.section	.text._ZN17fastertransformer25topk_stage_1_opt2_generalIfLi128ELi1EEEvPKT_PS1_PiS4_PKbPKiiif,"ax",@progbits
	.align	128
        .global         _ZN17fastertransformer25topk_stage_1_opt2_generalIfLi128ELi1EEEvPKT_PS1_PiS4_PKbPKiiif
        .type           _ZN17fastertransformer25topk_stage_1_opt2_generalIfLi128ELi1EEEvPKT_PS1_PiS4_PKbPKiiif,@function
        .size           _ZN17fastertransformer25topk_stage_1_opt2_generalIfLi128ELi1EEEvPKT_PS1_PiS4_PKbPKiiif,(.L_x_12938 - _ZN17fastertransformer25topk_stage_1_opt2_generalIfLi128ELi1EEEvPKT_PS1_PiS4_PKbPKiiif)
        .other          _ZN17fastertransformer25topk_stage_1_opt2_generalIfLi128ELi1EEEvPKT_PS1_PiS4_PKbPKiiif,@"STO_CUDA_ENTRY STV_DEFAULT"
_ZN17fastertransformer25topk_stage_1_opt2_generalIfLi128ELi1EEEvPKT_PS1_PiS4_PKbPKiiif:
.text._ZN17fastertransformer25topk_stage_1_opt2_generalIfLi128ELi1EEEvPKT_PS1_PiS4_PKbPKiiif:
[----:B------:R-:W-:Y:S01]  /*0000*/  LDC R1, c[0x0][0x37c] ;  /* 0x0000df00ff017b82 */ /* 0x000fe20000000800 */
[----:B------:R-:W0:Y:S07]  /*0010*/  S2R R23, SR_TID.X ;  /* 0x0000000000177919 */ /* 0x000e2e0000002100 */
[----:B------:R-:W0:Y:S01]  /*0020*/  LDC R18, c[0x0][0x3b4] ;  /* 0x0000ed00ff127b82 */ /* 0x000e220000000800 */
[----:B------:R-:W1:Y:S01]  /*0030*/  LDCU.64 UR10, c[0x0][0x358] ;  /* 0x00006b00ff0a77ac */ /* 0x000e620008000a00 */
[----:B------:R-:W-:Y:S06]  /*0040*/  BSSY.RECONVERGENT B0, `(.L_x_12651) ;  /* 0x000002d000007945 */ /* 0x000fec0003800200 */
[----:B------:R-:W2:Y:S01]  /*0050*/  S2UR UR9, SR_CTAID.X ;  /* 0x00000000000979c3 */ /* 0x000ea20000002500 */
[----:B0-----:R-:W-:-:S13]  /*0060*/  ISETP.GE.AND P0, PT, R23, R18, PT ;  /* 0x000000121700720c */ /* 0x001fda0003f06270 */
[----:B-12---:R-:W-:Y:S05]  /*0070*/  @P0 BRA `(.L_x_12652) ;  /* 0x0000000000a40947 */ /* 0x006fea0003800000 */
[----:B------:R-:W-:Y:S01]  /*0080*/  LOP3.LUT R3, RZ, R23, RZ, 0x33, !PT ;  /* 0x00000017ff037212 */ /* 0x000fe200078e33ff */
[----:B------:R-:W-:Y:S04]  /*0090*/  BSSY.RECONVERGENT B1, `(.L_x_12653) ;  /* 0x0000016000017945 */ /* 0x000fe80003800200 */
[----:B------:R-:W-:Y:S02]  /*00a0*/  IMAD.IADD R0, R3, 0x1, R18 ;  /* 0x0000000103007824 */ /* 0x000fe400078e0212 */
[----:B------:R-:W-:-:S03]  /*00b0*/  IMAD.MOV.U32 R3, RZ, RZ, R23 ;  /* 0x000000ffff037224 */ /* 0x000fc600078e0017 */
[C---:B------:R-:W-:Y:S02]  /*00c0*/  LOP3.LUT R2, R0.reuse, 0x180, RZ, 0xc0, !PT ;  /* 0x0000018000027812 */ /* 0x040fe400078ec0ff */
[----:B------:R-:W-:Y:S02]  /*00d0*/  ISETP.GE.U32.AND P1, PT, R0, 0x180, PT ;  /* 0x000001800000780c */ /* 0x000fe40003f26070 */
[----:B------:R-:W-:-:S13]  /*00e0*/  ISETP.NE.AND P0, PT, R2, 0x180, PT ;  /* 0x000001800200780c */ /* 0x000fda0003f05270 */
[----:B------:R-:W-:Y:S05]  /*00f0*/  @!P0 BRA `(.L_x_12654) ;  /* 0x00000000003c8947 */ /* 0x000fea0003800000 */
[----:B------:R-:W0:Y:S01]  /*0100*/  LDC.64 R8, c[0x0][0x380] ;  /* 0x0000e000ff087b82 */ /* 0x000e220000000a00 */
[----:B------:R-:W-:Y:S01]  /*0110*/  LEA.HI R0, R0, 0x1, RZ, 0x19 ;  /* 0x0000000100007811 */ /* 0x000fe200078fc8ff */
[----:B------:R-:W-:Y:S02]  /*0120*/  IMAD.MOV.U32 R13, RZ, RZ, RZ ;  /* 0x000000ffff0d7224 */ /* 0x000fe400078e00ff */
[----:B------:R-:W-:Y:S01]  /*0130*/  IMAD.MOV.U32 R3, RZ, RZ, R23 ;  /* 0x000000ffff037224 */ /* 0x000fe200078e0017 */
[----:B------:R-:W-:-:S03]  /*0140*/  LOP3.LUT R0, R0, 0x3, RZ, 0xc0, !PT ;  /* 0x0000000300007812 */ /* 0x000fc600078ec0ff */
[----:B------:R-:W1:Y:S04]  /*0150*/  LDC.64 R10, c[0x0][0x388] ;  /* 0x0000e200ff0a7b82 */ /* 0x000e680000000a00 */
.L_x_12655:
[----:B--2---:R-:W-:-:S04]  /*0160*/  IMAD R7, R18, UR9, R3 ;  /* 0x0000000912077c24 */ /* 0x004fc8000f8e0203 */
[----:B0-----:R-:W-:-:S06]  /*0170*/  IMAD.WIDE R4, R7, 0x4, R8 ;  /* 0x0000000407047825 */ /* 0x001fcc00078e0208 */
[----:B------:R-:W2:Y:S01]  /*0180*/  LDG.E.CONSTANT R5, desc[UR10][R4.64] ;  /* 0x0000000a04057981 */ /* 0x000ea2000c1e9900 */
[----:B-1----:R-:W-:-:S04]  /*0190*/  IMAD.WIDE R6, R7, 0x4, R10 ;  /* 0x0000000407067825 */ /* 0x002fc800078e020a */
[----:B------:R-:W-:Y:S02]  /*01a0*/  VIADD R13, R13, 0x1 ;  /* 0x000000010d0d7836 */ /* 0x000fe40000000000 */
[----:B------:R-:W-:-:S03]  /*01b0*/  VIADD R3, R3, 0x80 ;  /* 0x0000008003037836 */ /* 0x000fc60000000000 */
[----:B------:R-:W-:Y:S01]  /*01c0*/  ISETP.NE.AND P0, PT, R13, R0, PT ;  /* 0x000000000d00720c */ /* 0x000fe20003f05270 */
[----:B--2---:R2:W-:-:S12]  /*01d0*/  STG.E desc[UR10][R6.64], R5 ;  /* 0x0000000506007986 */ /* 0x0045d8000c10190a */
[----:B------:R-:W-:Y:S05]  /*01e0*/  @P0 BRA `(.L_x_12655) ;  /* 0xfffffffc00dc0947 */ /* 0x000fea000383ffff */
.L_x_12654:
[----:B------:R-:W-:Y:S05]  /*01f0*/  BSYNC.RECONVERGENT B1 ;  /* 0x0000000000017941 */ /* 0x000fea0003800200 */
.L_x_12653:
[----:B------:R-:W-:Y:S05]  /*0200*/  @!P1 BRA `(.L_x_12652) ;  /* 0x0000000000409947 */ /* 0x000fea0003800000 */
.L_x_12656:
[----:B0-2---:R-:W0:Y:S01]  /*0210*/  LDC.64 R4, c[0x0][0x380] ;  /* 0x0000e000ff047b82 */ /* 0x005e220000000a00 */
[----:B------:R-:W-:-:S07]  /*0220*/  IMAD R15, R18, UR9, R3 ;  /* 0x00000009120f7c24 */ /* 0x000fce000f8e0203 */
[----:B------:R-:W1:Y:S01]  /*0230*/  LDC.64 R6, c[0x0][0x388] ;  /* 0x0000e200ff067b82 */ /* 0x000e620000000a00 */
[----:B0-----:R-:W-:-:S05]  /*0240*/  IMAD.WIDE R4, R15, 0x4, R4 ;  /* 0x000000040f047825 */ /* 0x001fca00078e0204 */
[----:B------:R-:W2:Y:S04]  /*0250*/  LDG.E.CONSTANT R17, desc[UR10][R4.64] ;  /* 0x0000000a04117981 */ /* 0x000ea8000c1e9900 */
[----:B------:R-:W3:Y:S04]  /*0260*/  LDG.E.CONSTANT R9, desc[UR10][R4.64+0x200] ;  /* 0x0002000a04097981 */ /* 0x000ee8000c1e9900 */
[----:B------:R-:W4:Y:S04]  /*0270*/  LDG.E.CONSTANT R11, desc[UR10][R4.64+0x400] ;  /* 0x0004000a040b7981 */ /* 0x000f28000c1e9900 */
[----:B------:R-:W5:Y:S01]  /*0280*/  LDG.E.CONSTANT R13, desc[UR10][R4.64+0x600] ;  /* 0x0006000a040d7981 */ /* 0x000f62000c1e9900 */
[----:B-1----:R-:W-:-:S04]  /*0290*/  IMAD.WIDE R6, R15, 0x4, R6 ;  /* 0x000000040f067825 */ /* 0x002fc800078e0206 */
[----:B------:R-:W-:-:S05]  /*02a0*/  VIADD R3, R3, 0x200 ;  /* 0x0000020003037836 */ /* 0x000fca0000000000 */
[----:B------:R-:W-:Y:S01]  /*02b0*/  ISETP.GE.AND P0, PT, R3, R18, PT ;  /* 0x000000120300720c */ /* 0x000fe20003f06270 */
[----:B--2---:R0:W-:Y:S04]  /*02c0*/  STG.E desc[UR10][R6.64], R17 ;  /* 0x0000001106007986 */ /* 0x0041e8000c10190a */
[----:B---3--:R0:W-:Y:S04]  /*02d0*/  STG.E desc[UR10][R6.64+0x200], R9 ;  /* 0x0002000906007986 */ /* 0x0081e8000c10190a */
[----:B----4-:R0:W-:Y:S04]  /*02e0*/  STG.E desc[UR10][R6.64+0x400], R11 ;  /* 0x0004000b06007986 */ /* 0x0101e8000c10190a */
[----:B-----5:R0:W-:Y:S01]  /*02f0*/  STG.E desc[UR10][R6.64+0x600], R13 ;  /* 0x0006000d06007986 */ /* 0x0201e2000c10190a */
[----:B------:R-:W-:Y:S05]  /*0300*/  @!P0 BRA `(.L_x_12656) ;  /* 0xfffffffc00c08947 */ /* 0x000fea000383ffff */
.L_x_12652:
[----:B------:R-:W-:Y:S05]  /*0310*/  BSYNC.RECONVERGENT B0 ;  /* 0x0000000000007941 */ /* 0x000fea0003800200 */
.L_x_12651:
[----:B------:R-:W1:Y:S02]  /*0320*/  LDC R0, c[0x0][0x3b0] ;  /* 0x0000ec00ff007b82 */ /* 0x000e640000000800 */
[----:B-1----:R-:W-:-:S13]  /*0330*/  ISETP.GE.AND P0, PT, R0, 0x1, PT ;  /* 0x000000010000780c */ /* 0x002fda0003f06270 */
[----:B------:R-:W-:Y:S05]  /*0340*/  @!P0 EXIT ;  /* 0x000000000000894d */ /* 0x000fea0003800000 */
[----:B------:R-:W-:Y:S01]  /*0350*/  LOP3.LUT R3, RZ, R23, RZ, 0x33, !PT ;  /* 0x00000017ff037212 */ /* 0x000fe200078e33ff */
[----:B------:R-:W1:Y:S01]  /*0360*/  S2UR UR5, SR_CgaCtaId ;  /* 0x00000000000579c3 */ /* 0x000e620000008800 */
[----:B------:R-:W3:Y:S01]  /*0370*/  S2R R21, SR_LANEID ;  /* 0x0000000000157919 */ /* 0x000ee20000000000 */
[----:B------:R-:W4:Y:S01]  /*0380*/  LDCU.64 UR6, c[0x0][0x388] ;  /* 0x00007100ff0677ac */ /* 0x000f220008000a00 */
[--C-:B------:R-:W-:Y:S01]  /*0390*/  SHF.R.U32.HI R15, RZ, 0x2, R23.reuse ;  /* 0x00000002ff0f7819 */ /* 0x100fe20000011617 */
[----:B------:R-:W-:Y:S01]  /*03a0*/  IMAD.IADD R22, R3, 0x1, R18 ;  /* 0x0000000103167824 */ /* 0x000fe200078e0212 */
[----:B0-----:R-:W-:Y:S01]  /*03b0*/  LOP3.LUT R17, R23, 0x400, RZ, 0xfc, !PT ;  /* 0x0000040017117812 */ /* 0x001fe200078efcff */
[----:B------:R-:W-:Y:S01]  /*03c0*/  IMAD R18, R18, UR9, R23 ;  /* 0x0000000912127c24 */ /* 0x000fe2000f8e0217 */
[----:B------:R-:W-:Y:S01]  /*03d0*/  LOP3.LUT R15, R15, 0xf8, RZ, 0xc0, !PT ;  /* 0x000000f80f0f7812 */ /* 0x000fe200078ec0ff */
[----:B------:R-:W-:Y:S01]  /*03e0*/  IMAD.MOV.U32 R16, RZ, RZ, RZ ;  /* 0x000000ffff107224 */ /* 0x000fe200078e00ff */
[----:B------:R-:W-:Y:S01]  /*03f0*/  LEA.HI R14, R22, 0x1, RZ, 0x19 ;  /* 0x00000001160e7811 */ /* 0x000fe200078fc8ff */
[----:B------:R-:W-:-:S03]  /*0400*/  UMOV UR4, 0x400 ;  /* 0x0000040000047882 */ /* 0x000fc60000000000 */
[C---:B------:R-:W-:Y:S02]  /*0410*/  LOP3.LUT R20, R14.reuse, 0xf, RZ, 0xc0, !PT ;  /* 0x0000000f0e147812 */ /* 0x040fe400078ec0ff */
[C---:B------:R-:W-:Y:S02]  /*0420*/  LOP3.LUT R19, R14.reuse, 0x7, RZ, 0xc0, !PT ;  /* 0x000000070e137812 */ /* 0x040fe400078ec0ff */
[----:B------:R-:W-:Y:S01]  /*0430*/  LOP3.LUT R12, R14, 0x3fffff0, RZ, 0xc0, !PT ;  /* 0x03fffff00e0c7812 */ /* 0x000fe200078ec0ff */
[----:B------:R-:W-:Y:S01]  /*0440*/  VIADD R0, R20, 0xffffffff ;  /* 0xffffffff14007836 */ /* 0x000fe20000000000 */
[----:B------:R-:W-:Y:S01]  /*0450*/  LOP3.LUT R14, R14, 0x3, RZ, 0xc0, !PT ;  /* 0x000000030e0e7812 */ /* 0x000fe200078ec0ff */
[----:B------:R-:W-:Y:S01]  /*0460*/  VIADD R2, R19, 0xffffffff ;  /* 0xffffffff13027836 */ /* 0x000fe20000000000 */
[----:B----4-:R-:W-:Y:S01]  /*0470*/  UIADD3 UR6, UP0, UPT, UR6, 0x1000, URZ ;  /* 0x0000100006067890 */ /* 0x010fe2000ff1e0ff */
[----:B------:R-:W-:Y:S01]  /*0480*/  IMAD.MOV R12, RZ, RZ, -R12 ;  /* 0x000000ffff0c7224 */ /* 0x000fe200078e0a0c */
[----:B------:R-:W-:Y:S01]  /*0490*/  ISETP.GE.U32.AND P2, PT, R0, 0x7, PT ;  /* 0x000000070000780c */ /* 0x000fe20003f46070 */
[----:B-1----:R-:W-:Y:S01]  /*04a0*/  ULEA UR4, UR5, UR4, 0x18 ;  /* 0x0000000405047291 */ /* 0x002fe2000f8ec0ff */
[----:B------:R-:W-:Y:S01]  /*04b0*/  ISETP.GE.U32.AND P3, PT, R2, 0x3, PT ;  /* 0x000000030200780c */ /* 0x000fe20003f66070 */
[----:B------:R-:W-:-:S12]  /*04c0*/  UIADD3.X UR7, UPT, UPT, URZ, UR7, URZ, UP0, !UPT ;  /* 0x00000007ff077290 */ /* 0x000fd800087fe4ff */
.L_x_12669:
[----:B0-2---:R-:W0:Y:S01]  /*04d0*/  LDC R6, c[0x0][0x3b4] ;  /* 0x0000ed00ff067b82 */ /* 0x005e220000000800 */
[----:B------:R-:W-:Y:S01]  /*04e0*/  BSSY.RECONVERGENT B0, `(.L_x_12657) ;  /* 0x00000b5000007945 */ /* 0x000fe20003800200 */
[----:B-1----:R-:W-:Y:S02]  /*04f0*/  IMAD.MOV.U32 R4, RZ, RZ, -0x1 ;  /* 0xffffffffff047424 */ /* 0x002fe400078e00ff */
[----:B------:R-:W-:Y:S02]  /*0500*/  IMAD.MOV.U32 R13, RZ, RZ, -0x800001 ;  /* 0xff7fffffff0d7424 */ /* 0x000fe400078e00ff */
[----:B------:R-:W-:Y:S01]  /*0510*/  IMAD.MOV.U32 R0, RZ, RZ, -0x800001 ;  /* 0xff7fffffff007424 */ /* 0x000fe200078e00ff */
[----:B0-----:R-:W-:-:S13]  /*0520*/  ISETP.GE.AND P0, PT, R23, R6, PT ;  /* 0x000000061700720c */ /* 0x001fda0003f06270 */
[----:B------:R-:W-:Y:S05]  /*0530*/  @P0 BRA `(.L_x_12658) ;  /* 0x0000000800bc0947 */ /* 0x000fea0003800000 */
[----:B------:R-:W-:Y:S01]  /*0540*/  ISETP.GE.U32.AND P0, PT, R22, 0x780, PT ;  /* 0x000007801600780c */ /* 0x000fe20003f06070 */
[----:B------:R-:W-:Y:S01]  /*0550*/  BSSY.RECONVERGENT B1, `(.L_x_12659) ;  /* 0x0000055000017945 */ /* 0x000fe20003800200 */
[----:B------:R-:W-:Y:S02]  /*0560*/  IMAD.MOV.U32 R0, RZ, RZ, -0x800001 ;  /* 0xff7fffffff007424 */ /* 0x000fe400078e00ff */
[----:B------:R-:W-:Y:S02]  /*0570*/  IMAD.MOV.U32 R4, RZ, RZ, -0x1 ;  /* 0xffffffffff047424 */ /* 0x000fe400078e00ff */
[----:B------:R-:W-:-:S07]  /*0580*/  IMAD.MOV.U32 R5, RZ, RZ, R23 ;  /* 0x000000ffff057224 */ /* 0x000fce00078e0017 */
[----:B------:R-:W-:Y:S05]  /*0590*/  @!P0 BRA `(.L_x_12660) ;  /* 0x0000000400408947 */ /* 0x000fea0003800000 */
[----:B------:R-:W-:Y:S01]  /*05a0*/  BSSY.RECONVERGENT B2, `(.L_x_12661) ;  /* 0x000004e000027945 */ /* 0x000fe20003800200 */
[----:B------:R-:W-:Y:S02]  /*05b0*/  IMAD.MOV.U32 R0, RZ, RZ, -0x800001 ;  /* 0xff7fffffff007424 */ /* 0x000fe400078e00ff */
[----:B------:R-:W-:Y:S02]  /*05c0*/  IMAD.MOV.U32 R4, RZ, RZ, -0x1 ;  /* 0xffffffffff047424 */ /* 0x000fe400078e00ff */
[----:B------:R-:W-:Y:S02]  /*05d0*/  IMAD.MOV.U32 R8, RZ, RZ, R12 ;  /* 0x000000ffff087224 */ /* 0x000fe400078e000c */
[----:B------:R-:W-:Y:S02]  /*05e0*/  IMAD.MOV.U32 R5, RZ, RZ, R18 ;  /* 0x000000ffff057224 */ /* 0x000fe400078e0012 */
[----:B------:R-:W-:-:S07]  /*05f0*/  IMAD.MOV.U32 R7, RZ, RZ, R17 ;  /* 0x000000ffff077224 */ /* 0x000fce00078e0011 */
.L_x_12662:
[----:B------:R-:W-:Y:S02]  /*0600*/  IMAD.U32 R2, RZ, RZ, UR6 ;  /* 0x00000006ff027e24 */ /* 0x000fe4000f8e00ff */
[----:B------:R-:W-:Y:S02]  /*0610*/  IMAD.U32 R3, RZ, RZ, UR7 ;  /* 0x00000007ff037e24 */ /* 0x000fe4000f8e00ff */
[----:B------:R-:W-:-:S05]  /*0620*/  IMAD.WIDE R2, R5, 0x4, R2 ;  /* 0x0000000405027825 */ /* 0x000fca00078e0202 */
[----:B------:R-:W2:Y:S04]  /*0630*/  LDG.E R27, desc[UR10][R2.64+-0x1000] ;  /* 0xfff0000a021b7981 */ /* 0x000ea8000c1e1900 */
[----:B------:R-:W4:Y:S04]  /*0640*/  LDG.E R29, desc[UR10][R2.64+-0xe00] ;  /* 0xfff2000a021d7981 */ /* 0x000f28000c1e1900 */
[----:B------:R-:W5:Y:S04]  /*0650*/  LDG.E R11, desc[UR10][R2.64+-0xc00] ;  /* 0xfff4000a020b7981 */ /* 0x000f68000c1e1900 */
[----:B------:R-:W3:Y:S04]  /*0660*/  LDG.E R24, desc[UR10][R2.64+-0xa00] ;  /* 0xfff6000a02187981 */ /* 0x000ee8000c1e1900 */
[----:B------:R-:W3:Y:S04]  /*0670*/  LDG.E R25, desc[UR10][R2.64+-0x800] ;  /* 0xfff8000a02197981 */ /* 0x000ee8000c1e1900 */
[----:B------:R-:W3:Y:S04]  /*0680*/  LDG.E R9, desc[UR10][R2.64+-0x600] ;  /* 0xfffa000a02097981 */ /* 0x000ee8000c1e1900 */
[----:B------:R-:W3:Y:S01]  /*0690*/  LDG.E R10, desc[UR10][R2.64+-0x400] ;  /* 0xfffc000a020a7981 */ /* 0x000ee2000c1e1900 */
[----:B--2---:R-:W-:-:S04]  /*06a0*/  FSETP.GT.FTZ.AND P6, PT, R27, R0, PT ;  /* 0x000000001b00720b */ /* 0x004fc80003fd4000 */
[----:B------:R-:W-:-:S04]  /*06b0*/  FSEL R0, R27, R0, P6 ;  /* 0x000000001b007208 */ /* 0x000fc80003000000 */
[----:B----4-:R-:W-:-:S04]  /*06c0*/  FSETP.GT.FTZ.AND P5, PT, R29, R0, PT ;  /* 0x000000001d00720b */ /* 0x010fc80003fb4000 */
[----:B------:R-:W-:Y:S02]  /*06d0*/  FSEL R26, R29, R0, P5 ;  /* 0x000000001d1a7208 */ /* 0x000fe40002800000 */
[----:B------:R-:W2:Y:S02]  /*06e0*/  LDG.E R0, desc[UR10][R2.64+-0x200] ;  /* 0xfffe000a02007981 */ /* 0x000ea4000c1e1900 */
[----:B-----5:R-:W-:-:S04]  /*06f0*/  FSETP.GT.FTZ.AND P4, PT, R11, R26, PT ;  /* 0x0000001a0b00720b */ /* 0x020fc80003f94000 */
[----:B------:R-:W-:Y:S02]  /*0700*/  FSEL R27, R11, R26, P4 ;  /* 0x0000001a0b1b7208 */ /* 0x000fe40002000000 */
[----:B------:R-:W4:Y:S02]  /*0710*/  LDG.E R11, desc[UR10][R2.64] ;  /* 0x0000000a020b7981 */ /* 0x000f24000c1e1900 */
[----:B---3--:R-:W-:-:S04]  /*0720*/  FSETP.GT.FTZ.AND P0, PT, R24, R27, PT ;  /* 0x0000001b1800720b */ /* 0x008fc80003f14000 */
[----:B------:R-:W-:Y:S02]  /*0730*/  FSEL R26, R24, R27, P0 ;  /* 0x0000001b181a7208 */ /* 0x000fe40000000000 */
[----:B------:R-:W3:Y:S02]  /*0740*/  LDG.E R24, desc[UR10][R2.64+0x200] ;  /* 0x0002000a02187981 */ /* 0x000ee4000c1e1900 */
[----:B------:R-:W-:-:S04]  /*0750*/  FSETP.GT.FTZ.AND P1, PT, R25, R26, PT ;  /* 0x0000001a1900720b */ /* 0x000fc80003f34000 */
[----:B------:R-:W-:Y:S02]  /*0760*/  FSEL R26, R25, R26, P1 ;  /* 0x0000001a191a7208 */ /* 0x000fe40000800000 */
[----:B------:R-:W5:Y:S01]  /*0770*/  LDG.E R25, desc[UR10][R2.64+0x400] ;  /* 0x0004000a02197981 */ /* 0x000f62000c1e1900 */
[----:B------:R-:W-:Y:S02]  /*0780*/  SEL R4, R5, R4, P6 ;  /* 0x0000000405047207 */ /* 0x000fe40003000000 */
[----:B------:R-:W-:Y:S01]  /*0790*/  FSETP.GT.FTZ.AND P6, PT, R9, R26, PT ;  /* 0x0000001a0900720b */ /* 0x000fe20003fd4000 */
[----:B------:R-:W-:-:S03]  /*07a0*/  @P5 VIADD R4, R5, 0x80 ;  /* 0x0000008005045836 */ /* 0x000fc60000000000 */
[----:B------:R-:W-:Y:S02]  /*07b0*/  FSEL R27, R9, R26, P6 ;  /* 0x0000001a091b7208 */ /* 0x000fe40003000000 */
[----:B------:R-:W5:Y:S02]  /*07c0*/  LDG.E R9, desc[UR10][R2.64+0x600] ;  /* 0x0006000a02097981 */ /* 0x000f64000c1e1900 */
[----:B------:R-:W-:Y:S01]  /*07d0*/  FSETP.GT.FTZ.AND P5, PT, R10, R27, PT ;  /* 0x0000001b0a00720b */ /* 0x000fe20003fb4000 */
[----:B------:R-:W-:-:S03]  /*07e0*/  @P4 VIADD R4, R5, 0x100 ;  /* 0x0000010005044836 */ /* 0x000fc60000000000 */
[----:B------:R-:W-:Y:S02]  /*07f0*/  FSEL R27, R10, R27, P5 ;  /* 0x0000001b0a1b7208 */ /* 0x000fe40002800000 */
[----:B------:R-:W5:Y:S01]  /*0800*/  LDG.E R10, desc[UR10][R2.64+0x800] ;  /* 0x0008000a020a7981 */ /* 0x000f62000c1e1900 */
[----:B------:R-:W-:Y:S01]  /*0810*/  @P0 VIADD R4, R5, 0x180 ;  /* 0x0000018005040836 */ /* 0x000fe20000000000 */
[----:B--2---:R-:W-:-:S04]  /*0820*/  FSETP.GT.FTZ.AND P4, PT, R0, R27, PT ;  /* 0x0000001b0000720b */ /* 0x004fc80003f94000 */
[----:B------:R-:W-:Y:S02]  /*0830*/  FSEL R26, R0, R27, P4 ;  /* 0x0000001b001a7208 */ /* 0x000fe40002000000 */
[----:B------:R-:W2:Y:S02]  /*0840*/  LDG.E R0, desc[UR10][R2.64+0xa00] ;  /* 0x000a000a02007981 */ /* 0x000ea4000c1e1900 */
[----:B----4-:R-:W-:-:S04]  /*0850*/  FSETP.GT.FTZ.AND P0, PT, R11, R26, PT ;  /* 0x0000001a0b00720b */ /* 0x010fc80003f14000 */
[----:B------:R-:W-:Y:S02]  /*0860*/  FSEL R27, R11, R26, P0 ;  /* 0x0000001a0b1b7208 */ /* 0x000fe40000000000 */
[----:B------:R-:W4:Y:S04]  /*0870*/  LDG.E R11, desc[UR10][R2.64+0xc00] ;  /* 0x000c000a020b7981 */ /* 0x000f28000c1e1900 */
[----:B------:R-:W4:Y:S01]  /*0880*/  LDG.E R26, desc[UR10][R2.64+0xe00] ;  /* 0x000e000a021a7981 */ /* 0x000f22000c1e1900 */
[C---:B------:R-:W-:Y:S01]  /*0890*/  @P1 VIADD R4, R5.reuse, 0x200 ;  /* 0x0000020005041836 */ /* 0x040fe20000000000 */
[----:B---3--:R-:W-:Y:S01]  /*08a0*/  FSETP.GT.FTZ.AND P1, PT, R24, R27, PT ;  /* 0x0000001b1800720b */ /* 0x008fe20003f34000 */
[----:B------:R-:W-:-:S03]  /*08b0*/  @P6 VIADD R4, R5, 0x280 ;  /* 0x0000028005046836 */ /* 0x000fc60000000000 */
[----:B------:R-:W-:-:S04]  /*08c0*/  FSEL R24, R24, R27, P1 ;  /* 0x0000001b18187208 */ /* 0x000fc80000800000 */
[----:B-----5:R-:W-:Y:S01]  /*08d0*/  FSETP.GT.FTZ.AND P6, PT, R25, R24, PT ;  /* 0x000000181900720b */ /* 0x020fe20003fd4000 */
[----:B------:R-:W-:-:S03]  /*08e0*/  @P5 VIADD R4, R5, 0x300 ;  /* 0x0000030005045836 */ /* 0x000fc60000000000 */
[----:B------:R-:W-:-:S04]  /*08f0*/  FSEL R24, R25, R24, P6 ;  /* 0x0000001819187208 */ /* 0x000fc80003000000 */
[----:B------:R-:W-:Y:S01]  /*0900*/  FSETP.GT.FTZ.AND P5, PT, R9, R24, PT ;  /* 0x000000180900720b */ /* 0x000fe20003fb4000 */
[----:B------:R-:W-:-:S03]  /*0910*/  @P4 VIADD R4, R5, 0x380 ;  /* 0x0000038005044836 */ /* 0x000fc60000000000 */
[----:B------:R-:W-:-:S04]  /*0920*/  FSEL R9, R9, R24, P5 ;  /* 0x0000001809097208 */ /* 0x000fc80002800000 */
[----:B------:R-:W-:Y:S01]  /*0930*/  FSETP.GT.FTZ.AND P4, PT, R10, R9, PT ;  /* 0x000000090a00720b */ /* 0x000fe20003f94000 */
[----:B------:R-:W-:-:S03]  /*0940*/  @P0 VIADD R4, R5, 0x400 ;  /* 0x0000040005040836 */ /* 0x000fc60000000000 */
[----:B------:R-:W-:Y:S01]  /*0950*/  FSEL R9, R10, R9, P4 ;  /* 0x000000090a097208 */ /* 0x000fe20002000000 */
[C---:B------:R-:W-:Y:S02]  /*0960*/  @P1 VIADD R4, R5.reuse, 0x480 ;  /* 0x0000048005041836 */ /* 0x040fe40000000000 */
[----:B------:R-:W-:Y:S02]  /*0970*/  VIADD R8, R8, 0x10 ;  /* 0x0000001008087836 */ /* 0x000fe40000000000 */
[C---:B------:R-:W-:Y:S02]  /*0980*/  @P6 VIADD R4, R5.reuse, 0x500 ;  /* 0x0000050005046836 */ /* 0x040fe40000000000 */
[C---:B------:R-:W-:Y:S02]  /*0990*/  @P5 VIADD R4, R5.reuse, 0x580 ;  /* 0x0000058005045836 */ /* 0x040fe40000000000 */
[----:B------:R-:W-:Y:S02]  /*09a0*/  @P4 VIADD R4, R5, 0x600 ;  /* 0x0000060005044836 */ /* 0x000fe40000000000 */
[----:B------:R-:W-:Y:S01]  /*09b0*/  VIADD R7, R7, 0x800 ;  /* 0x0000080007077836 */ /* 0x000fe20000000000 */
[----:B--2---:R-:W-:-:S04]  /*09c0*/  FSETP.GT.FTZ.AND P0, PT, R0, R9, PT ;  /* 0x000000090000720b */ /* 0x004fc80003f14000 */
[----:B------:R-:W-:-:S04]  /*09d0*/  FSEL R0, R0, R9, P0 ;  /* 0x0000000900007208 */ /* 0x000fc80000000000 */
[----:B----4-:R-:W-:-:S04]  /*09e0*/  FSETP.GT.FTZ.AND P1, PT, R11, R0, PT ;  /* 0x000000000b00720b */ /* 0x010fc80003f34000 */
[----:B------:R-:W-:Y:S01]  /*09f0*/  FSEL R11, R11, R0, P1 ;  /* 0x000000000b0b7208 */ /* 0x000fe20000800000 */
[----:B------:R-:W-:Y:S01]  /*0a00*/  @P0 VIADD R4, R5, 0x680 ;  /* 0x0000068005040836 */ /* 0x000fe20000000000 */
[----:B------:R-:W-:Y:S02]  /*0a10*/  ISETP.NE.AND P0, PT, R8, RZ, PT ;  /* 0x000000ff0800720c */ /* 0x000fe40003f05270 */
[----:B------:R-:W-:-:S05]  /*0a20*/  FSETP.GT.FTZ.AND P5, PT, R26, R11, PT ;  /* 0x0000000b1a00720b */ /* 0x000fca0003fb4000 */
[----:B------:R-:W-:Y:S01]  /*0a30*/  @P1 VIADD R4, R5, 0x700 ;  /* 0x0000070005041836 */ /* 0x000fe20000000000 */
[----:B------:R-:W-:-:S07]  /*0a40*/  FSEL R0, R26, R11, P5 ;  /* 0x0000000b1a007208 */ /* 0x000fce0002800000 */
[C---:B------:R-:W-:Y:S02]  /*0a50*/  @P5 VIADD R4, R5.reuse, 0x780 ;  /* 0x0000078005045836 */ /* 0x040fe40000000000 */
[----:B------:R-:W-:Y:S01]  /*0a60*/  VIADD R5, R5, 0x800 ;  /* 0x0000080005057836 */ /* 0x000fe20000000000 */
[----:B------:R-:W-:Y:S06]  /*0a70*/  @P0 BRA `(.L_x_12662) ;  /* 0xfffffff800e00947 */ /* 0x000fec000383ffff */
[----:B------:R-:W-:Y:S05]  /*0a80*/  BSYNC.RECONVERGENT B2 ;  /* 0x0000000000027941 */ /* 0x000fea0003800200 */
.L_x_12661:
[----:B------:R-:W-:-:S07]  /*0a90*/  VIADD R5, R7, 0xfffffc00 ;  /* 0xfffffc0007057836 */ /* 0x000fce0000000000 */
.L_x_12660:
[----:B------:R-:W-:Y:S05]  /*0aa0*/  BSYNC.RECONVERGENT B1 ;  /* 0x0000000000017941 */ /* 0x000fea0003800200 */
.L_x_12659:
[----:B------:R-:W-:-:S13]  /*0ab0*/  ISETP.NE.AND P0, PT, R20, RZ, PT ;  /* 0x000000ff1400720c */ /* 0x000fda0003f05270 */
[----:B------:R-:W-:Y:S05]  /*0ac0*/  @!P0 BRA `(.L_x_12658) ;  /* 0x0000000400588947 */ /* 0x000fea0003800000 */
[----:B------:R-:W-:Y:S01]  /*0ad0*/  BSSY.RECONVERGENT B1, `(.L_x_12663) ;  /* 0x0000027000017945 */ /* 0x000fe20003800200 */
[----:B------:R-:W-:-:S03]  /*0ae0*/  ISETP.NE.AND P0, PT, R19, RZ, PT ;  /* 0x000000ff1300720c */ /* 0x000fc60003f05270 */
[----:B------:R-:W-:Y:S10]  /*0af0*/  @!P2 BRA `(.L_x_12664) ;  /* 0x000000000090a947 */ /* 0x000ff40003800000 */
[----:B------:R-:W0:Y:S01]  /*0b00*/  LDC.64 R2, c[0x0][0x388] ;  /* 0x0000e200ff027b82 */ /* 0x000e220000000a00 */
[----:B------:R-:W-:-:S04]  /*0b10*/  IMAD R7, R6, UR9, R5 ;  /* 0x0000000906077c24 */ /* 0x000fc8000f8e0205 */
[----:B0-----:R-:W-:-:S05]  /*0b20*/  IMAD.WIDE R2, R7, 0x4, R2 ;  /* 0x0000000407027825 */ /* 0x001fca00078e0202 */
[----:B------:R-:W2:Y:S04]  /*0b30*/  LDG.E R25, desc[UR10][R2.64] ;  /* 0x0000000a02197981 */ /* 0x000ea8000c1e1900 */
[----:B------:R-:W4:Y:S04]  /*0b40*/  LDG.E R27, desc[UR10][R2.64+0x200] ;  /* 0x0002000a021b7981 */ /* 0x000f28000c1e1900 */
[----:B------:R-:W5:Y:S04]  /*0b50*/  LDG.E R29, desc[UR10][R2.64+0x400] ;  /* 0x0004000a021d7981 */ /* 0x000f68000c1e1900 */
[----:B------:R-:W3:Y:S04]  /*0b60*/  LDG.E R11, desc[UR10][R2.64+0x600] ;  /* 0x0006000a020b7981 */ /* 0x000ee8000c1e1900 */
[----:B------:R-:W3:Y:S04]  /*0b70*/  LDG.E R8, desc[UR10][R2.64+0x800] ;  /* 0x0008000a02087981 */ /* 0x000ee8000c1e1900 */
[----:B------:R-:W3:Y:S04]  /*0b80*/  LDG.E R9, desc[UR10][R2.64+0xa00] ;  /* 0x000a000a02097981 */ /* 0x000ee8000c1e1900 */
[----:B------:R-:W3:Y:S04]  /*0b90*/  LDG.E R10, desc[UR10][R2.64+0xc00] ;  /* 0x000c000a020a7981 */ /* 0x000ee8000c1e1900 */
[----:B------:R-:W3:Y:S01]  /*0ba0*/  LDG.E R24, desc[UR10][R2.64+0xe00] ;  /* 0x000e000a02187981 */ /* 0x000ee2000c1e1900 */
[----:B------:R-:W-:Y:S01]  /*0bb0*/  VIADD R5, R5, 0x400 ;  /* 0x0000040005057836 */ /* 0x000fe20000000000 */
[----:B--2---:R-:W-:-:S04]  /*0bc0*/  FSETP.GT.FTZ.AND P5, PT, R25, R0, PT ;  /* 0x000000001900720b */ /* 0x004fc80003fb4000 */
[----:B------:R-:W-:Y:S02]  /*0bd0*/  FSEL R0, R25, R0, P5 ;  /* 0x0000000019007208 */ /* 0x000fe40002800000 */
[----:B------:R-:W-:Y:S02]  /*0be0*/  SEL R4, R7, R4, P5 ;  /* 0x0000000407047207 */ /* 0x000fe40002800000 */
[----:B----4-:R-:W-:-:S04]  /*0bf0*/  FSETP.GT.FTZ.AND P6, PT, R27, R0, PT ;  /* 0x000000001b00720b */ /* 0x010fc80003fd4000 */
[----:B------:R-:W-:-:S04]  /*0c00*/  FSEL R0, R27, R0, P6 ;  /* 0x000000001b007208 */ /* 0x000fc80003000000 */
[----:B-----5:R-:W-:-:S04]  /*0c10*/  FSETP.GT.FTZ.AND P1, PT, R29, R0, PT ;  /* 0x000000001d00720b */ /* 0x020fc80003f34000 */
[----:B------:R-:W-:Y:S01]  /*0c20*/  FSEL R0, R29, R0, P1 ;  /* 0x000000001d007208 */ /* 0x000fe20000800000 */
[----:B------:R-:W-:-:S03]  /*0c30*/  @P6 VIADD R4, R7, 0x80 ;  /* 0x0000008007046836 */ /* 0x000fc60000000000 */
[----:B---3--:R-:W-:-:S04]  /*0c40*/  FSETP.GT.FTZ.AND P4, PT, R11, R0, PT ;  /* 0x000000000b00720b */ /* 0x008fc80003f94000 */
        /* <DEDUP_REMOVED lines=14> */
[----:B------:R-:W-:-:S07]  /*0d30*/  @P4 VIADD R4, R7, 0x380 ;  /* 0x0000038007044836 */ /* 0x000fce0000000000 */
.L_x_12664:
[----:B------:R-:W-:Y:S05]  /*0d40*/  BSYNC.RECONVERGENT B1 ;  /* 0x0000000000017941 */ /* 0x000fea0003800200 */
.L_x_12663:
        /* <DEDUP_REMOVED lines=22> */
[----:B------:R-:W-:-:S08]  /*0eb0*/  @P5 VIADD R4, R7, 0x100 ;  /* 0x0000010007045836 */ /* 0x000fd00000000000 */
[----:B------:R-:W-:-:S07]  /*0ec0*/  @P6 VIADD R4, R7, 0x180 ;  /* 0x0000018007046836 */ /* 0x000fce0000000000 */
.L_x_12666:
[----:B------:R-:W-:Y:S05]  /*0ed0*/  BSYNC.RECONVERGENT B1 ;  /* 0x0000000000017941 */ /* 0x000fea0003800200 */
.L_x_12665:
[----:B------:R-:W-:Y:S05]  /*0ee0*/  @!P0 BRA `(.L_x_12658) ;  /* 0x0000000000508947 */ /* 0x000fea0003800000 */
[----:B------:R-:W0:Y:S01]  /*0ef0*/  LDC.64 R2, c[0x0][0x388] ;  /* 0x0000e200ff027b82 */ /* 0x000e220000000a00 */
[----:B------:R-:W-:-:S04]  /*0f00*/  IMAD R9, R6, UR9, R5 ;  /* 0x0000000906097c24 */ /* 0x000fc8000f8e0205 */
[----:B0-----:R-:W-:-:S05]  /*0f10*/  IMAD.WIDE R2, R9, 0x4, R2 ;  /* 0x0000000409027825 */ /* 0x001fca00078e0202 */
        /* <DEDUP_REMOVED lines=8> */
[----:B------:R-:W4:Y:S01]  /*0fa0*/  @P4 LDG.E R7, desc[UR10][R2.64+0x400] ;  /* 0x0004000a02074981 */ /* 0x000f22000c1e1900 */
[----:B------:R-:W-:Y:S02]  /*0fb0*/  PLOP3.LUT P5, PT, PT, PT, PT, 0x8, 0x80 ;  /* 0x000000000080781c */ /* 0x000fe40003fae170 */
[----:B--2---:R-:W-:-:S04]  /*0fc0*/  FSETP.GT.FTZ.AND P0, PT, R5, R0, PT ;  /* 0x000000000500720b */ /* 0x004fc80003f14000 */
[----:B------:R-:W-:-:S04]  /*0fd0*/  FSEL R0, R5, R0, P0 ;  /* 0x0000000005007208 */ /* 0x000fc80000000000 */
[----:B----4-:R-:W-:-:S05]  /*0fe0*/  @P4 FSETP.GT.FTZ.AND P1, PT, R7, R0, PT ;  /* 0x000000000700420b */ /* 0x010fca0003f34000 */
[----:B------:R-:W-:Y:S01]  /*0ff0*/  @P0 VIADD R4, R9, 0x80 ;  /* 0x0000008009040836 */ /* 0x000fe20000000000 */
[----:B------:R-:W-:Y:S02]  /*1000*/  @P4 PLOP3.LUT P5, PT, P1, PT, PT, 0x80, 0x8 ;  /* 0x000000000008481c */ /* 0x000fe40000faf070 */
[----:B------:R-:W-:-:S11]  /*1010*/  @P4 FSEL R0, R7, R0, P1 ;  /* 0x0000000007004208 */ /* 0x000fd60000800000 */
[----:B------:R-:W-:-:S07]  /*1020*/  @P5 VIADD R4, R9, 0x100 ;  /* 0x0000010009045836 */ /* 0x000fce0000000000 */
.L_x_12658:
[----:B------:R-:W-:Y:S05]  /*1030*/  BSYNC.RECONVERGENT B0 ;  /* 0x0000000000007941 */ /* 0x000fea0003800200 */
.L_x_12657:
[----:B------:R-:W0:Y:S01]  /*1040*/  SHFL.DOWN PT, R3, R0, 0x1, 0x1f ;  /* 0x08201f0000037f89 */ /* 0x000e2200000e0000 */
[----:B------:R-:W-:Y:S01]  /*1050*/  BSSY.RECONVERGENT B0, `(.L_x_12667) ;  /* 0x000003c000007945 */ /* 0x000fe20003800200 */
[----:B0-----:R-:W-:-:S04]  /*1060*/  FSETP.GT.FTZ.AND P0, PT, R0, R3, PT ;  /* 0x000000030000720b */ /* 0x001fc80003f14000 */
[----:B---3--:R-:W-:-:S04]  /*1070*/  ISETP.GT.OR P0, PT, R21, 0x1e, P0 ;  /* 0x0000001e1500780c */ /* 0x008fc80000704670 */
[----:B------:R-:W-:Y:S02]  /*1080*/  FSEL R2, R0, R3, P0 ;  /* 0x0000000300027208 */ /* 0x000fe40000000000 */
[----:B------:R-:W0:Y:S04]  /*1090*/  SHFL.DOWN PT, R3, R4, 0x1, 0x1f ;  /* 0x08201f0004037f89 */ /* 0x000e2800000e0000 */
[----:B------:R-:W1:Y:S01]  /*10a0*/  SHFL.DOWN PT, R5, R2, 0x2, 0x1f ;  /* 0x08401f0002057f89 */ /* 0x000e6200000e0000 */
[----:B0-----:R-:W-:Y:S02]  /*10b0*/  SEL R3, R4, R3, P0 ;  /* 0x0000000304037207 */ /* 0x001fe40000000000 */
[----:B-1----:R-:W-:-:S03]  /*10c0*/  FSETP.GT.FTZ.AND P1, PT, R2, R5, PT ;  /* 0x000000050200720b */ /* 0x002fc60003f34000 */
[----:B------:R-:W0:Y:S01]  /*10d0*/  SHFL.DOWN PT, R6, R3, 0x2, 0x1f ;  /* 0x08401f0003067f89 */ /* 0x000e2200000e0000 */
[----:B------:R-:W-:-:S04]  /*10e0*/  ISETP.GT.OR P1, PT, R21, 0x1d, P1 ;  /* 0x0000001d1500780c */ /* 0x000fc80000f24670 */
[----:B------:R-:W-:-:S05]  /*10f0*/  FSEL R5, R2, R5, P1 ;  /* 0x0000000502057208 */ /* 0x000fca0000800000 */
[----:B------:R-:W1:Y:S01]  /*1100*/  SHFL.DOWN PT, R0, R5, 0x4, 0x1f ;  /* 0x08801f0005007f89 */ /* 0x000e6200000e0000 */
[----:B0-----:R-:W-:Y:S02]  /*1110*/  SEL R6, R3, R6, P1 ;  /* 0x0000000603067207 */ /* 0x001fe40000800000 */
[----:B------:R-:W-:-:S03]  /*1120*/  ISETP.NE.AND P1, PT, R21, RZ, PT ;  /* 0x000000ff1500720c */ /* 0x000fc60003f25270 */
[----:B------:R-:W0:Y:S01]  /*1130*/  SHFL.DOWN PT, R7, R6, 0x4, 0x1f ;  /* 0x08801f0006077f89 */ /* 0x000e2200000e0000 */
[----:B-1----:R-:W-:-:S04]  /*1140*/  FSETP.GT.FTZ.AND P0, PT, R5, R0, PT ;  /* 0x000000000500720b */ /* 0x002fc80003f14000 */
[----:B------:R-:W-:-:S04]  /*1150*/  ISETP.GT.OR P0, PT, R21, 0x1b, P0 ;  /* 0x0000001b1500780c */ /* 0x000fc80000704670 */
[----:B------:R-:W-:-:S05]  /*1160*/  FSEL R0, R5, R0, P0 ;  /* 0x0000000005007208 */ /* 0x000fca0000000000 */
[----:B------:R-:W1:Y:S01]  /*1170*/  SHFL.DOWN PT, R9, R0, 0x8, 0x1f ;  /* 0x09001f0000097f89 */ /* 0x000e6200000e0000 */
[----:B0-----:R-:W-:-:S05]  /*1180*/  SEL R7, R6, R7, P0 ;  /* 0x0000000706077207 */ /* 0x001fca0000000000 */
[----:B------:R-:W0:Y:S01]  /*1190*/  SHFL.DOWN PT, R2, R7, 0x8, 0x1f ;  /* 0x09001f0007027f89 */ /* 0x000e2200000e0000 */
[----:B-1----:R-:W-:-:S04]  /*11a0*/  FSETP.GT.FTZ.AND P0, PT, R0, R9, PT ;  /* 0x000000090000720b */ /* 0x002fc80003f14000 */
[----:B------:R-:W-:-:S04]  /*11b0*/  ISETP.GT.OR P0, PT, R21, 0x17, P0 ;  /* 0x000000171500780c */ /* 0x000fc80000704670 */
[----:B------:R-:W-:Y:S02]  /*11c0*/  FSEL R9, R0, R9, P0 ;  /* 0x0000000900097208 */ /* 0x000fe40000000000 */
[----:B0-----:R-:W-:-:S03]  /*11d0*/  SEL R2, R7, R2, P0 ;  /* 0x0000000207027207 */ /* 0x001fc60000000000 */
[----:B------:R-:W0:Y:S04]  /*11e0*/  SHFL.DOWN PT, R4, R9, 0x10, 0x1f ;  /* 0x0a001f0009047f89 */ /* 0x000e2800000e0000 */
[----:B------:R-:W1:Y:S01]  /*11f0*/  SHFL.DOWN PT, R3, R2, 0x10, 0x1f ;  /* 0x0a001f0002037f89 */ /* 0x000e6200000e0000 */
[----:B0-----:R-:W-:-:S04]  /*1200*/  FSETP.GT.FTZ.AND P0, PT, R9, R4, PT ;  /* 0x000000040900720b */ /* 0x001fc80003f14000 */
[----:B------:R-:W-:-:S04]  /*1210*/  ISETP.GT.OR P0, PT, R21, 0xf, P0 ;  /* 0x0000000f1500780c */ /* 0x000fc80000704670 */
[----:B-1----:R-:W-:Y:S02]  /*1220*/  SEL R0, R2, R3, P0 ;  /* 0x0000000302007207 */ /* 0x002fe40000000000 */
[----:B------:R-:W-:Y:S02]  /*1230*/  FSEL R25, R9, R4, P0 ;  /* 0x0000000409197208 */ /* 0x000fe40000000000 */
[----:B------:R-:W-:Y:S01]  /*1240*/  ISETP.NE.AND P0, PT, R23, RZ, PT ;  /* 0x000000ff1700720c */ /* 0x000fe20003f05270 */
[----:B------:R0:W-:Y:S04]  /*1250*/  @!P1 STS [R15+UR4+0x4], R0 ;  /* 0x000004000f009988 */ /* 0x0001e80008000804 */
[----:B------:R0:W-:Y:S01]  /*1260*/  @!P1 STS [R15+UR4+0x8], R25 ;  /* 0x000008190f009988 */ /* 0x0001e20008000804 */
[----:B------:R-:W-:Y:S07]  /*1270*/  BAR.SYNC.DEFER_BLOCKING 0x0 ;  /* 0x0000000000007b1d */ /* 0x000fee0000010000 */
[----:B------:R-:W-:Y:S05]  /*1280*/  @P0 BRA `(.L_x_12668) ;  /* 0x0000000000600947 */ /* 0x000fea0003800000 */
[----:B------:R-:W1:Y:S01]  /*1290*/  S2UR UR8, SR_CgaCtaId ;  /* 0x00000000000879c3 */ /* 0x000e620000008800 */
[----:B------:R-:W-:-:S07]  /*12a0*/  UMOV UR5, 0x400 ;  /* 0x0000040000057882 */ /* 0x000fce0000000000 */
[----:B------:R-:W2:Y:S08]  /*12b0*/  LDC R29, c[0x0][0x3b0] ;  /* 0x0000ec00ff1d7b82 */ /* 0x000eb00000000800 */
[----:B------:R-:W3:Y:S01]  /*12c0*/  LDC.64 R10, c[0x0][0x390] ;  /* 0x0000e400ff0a7b82 */ /* 0x000ee20000000a00 */
[----:B-1----:R-:W-:-:S07]  /*12d0*/  ULEA UR5, UR8, UR5, 0x18 ;  /* 0x0000000508057291 */ /* 0x002fce000f8ec0ff */
[----:B------:R-:W1:Y:S02]  /*12e0*/  LDC.64 R8, c[0x0][0x398] ;  /* 0x0000e600ff087b82 */ /* 0x000e640000000a00 */
[----:B------:R-:W4:Y:S06]  /*12f0*/  LDS.128 R4, [UR5+0x10] ;  /* 0x00001005ff047984 */ /* 0x000f2c0008000c00 */
[----:B------:R-:W5:Y:S01]  /*1300*/  LDC.64 R2, c[0x0][0x388] ;  /* 0x0000e200ff027b82 */ /* 0x000f620000000a00 */
[----:B------:R-:W3:Y:S01]  /*1310*/  LDS R27, [UR5+0x20] ;  /* 0x00002005ff1b7984 */ /* 0x000ee20008000800 */
[----:B----4-:R-:W-:-:S04]  /*1320*/  FSETP.GT.FTZ.AND P0, PT, R25, R4, PT ;  /* 0x000000041900720b */ /* 0x010fc80003f14000 */
[----:B0-----:R-:W-:-:S09]  /*1330*/  FSEL R25, R25, R4, P0 ;  /* 0x0000000419197208 */ /* 0x001fd20000000000 */
[----:B------:R-:W0:Y:S01]  /*1340*/  @!P0 LDS R0, [UR5+0xc] ;  /* 0x00000c05ff008984 */ /* 0x000e220008000800 */
[----:B------:R-:W-:-:S04]  /*1350*/  FSETP.GT.FTZ.AND P0, PT, R25, R6, PT ;  /* 0x000000061900720b */ /* 0x000fc80003f14000 */
[----:B------:R-:W-:Y:S01]  /*1360*/  FSEL R6, R25, R6, P0 ;  /* 0x0000000619067208 */ /* 0x000fe20000000000 */
[----:B--2---:R-:W-:-:S03]  /*1370*/  IMAD R25, R29, UR9, R16 ;  /* 0x000000091d197c24 */ /* 0x004fc6000f8e0210 */
[----:B---3--:R-:W-:Y:S01]  /*1380*/  FSETP.GT.FTZ.AND P1, PT, R6, R27, PT ;  /* 0x0000001b0600720b */ /* 0x008fe20003f34000 */
[----:B-1----:R-:W-:-:S03]  /*1390*/  IMAD.WIDE.U32 R8, R25, 0x4, R8 ;  /* 0x0000000419087825 */ /* 0x002fc600078e0008 */
[----:B------:R-:W-:-:S09]  /*13a0*/  FSEL R27, R6, R27, P1 ;  /* 0x0000001b061b7208 */ /* 0x000fd20000800000 */
[----:B0-----:R-:W-:Y:S01]  /*13b0*/  @P1 SEL R7, R0, R5, P0 ;  /* 0x0000000500071207 */ /* 0x001fe20000000000 */
[----:B------:R-:W-:-:S04]  /*13c0*/  IMAD.WIDE.U32 R4, R25, 0x4, R10 ;  /* 0x0000000419047825 */ /* 0x000fc800078e000a */
[----:B-----5:R-:W-:Y:S01]  /*13d0*/  IMAD.WIDE R2, R7, 0x4, R2 ;  /* 0x0000000407027825 */ /* 0x020fe200078e0202 */
[----:B------:R1:W-:Y:S04]  /*13e0*/  STG.E desc[UR10][R4.64], R7 ;  /* 0x0000000704007986 */ /* 0x0003e8000c10190a */
[----:B------:R1:W-:Y:S04]  /*13f0*/  STG.E desc[UR10][R8.64], R27 ;  /* 0x0000001b08007986 */ /* 0x0003e8000c10190a */
[----:B------:R1:W-:Y:S02]  /*1400*/  STG.E desc[UR10][R2.64], R13 ;  /* 0x0000000d02007986 */ /* 0x0003e4000c10190a */
.L_x_12668:
[----:B------:R-:W-:Y:S05]  /*1410*/  BSYNC.RECONVERGENT B0 ;  /* 0x0000000000007941 */ /* 0x000fea0003800200 */
.L_x_12667:
[----:B------:R-:W2:Y:S01]  /*1420*/  LDCU UR5, c[0x0][0x3b0] ;  /* 0x00007600ff0577ac */ /* 0x000ea20008000800 */
[----:B------:R-:W-:Y:S01]  /*1430*/  VIADD R16, R16, 0x1 ;  /* 0x0000000110107836 */ /* 0x000fe20000000000 */
[----:B------:R-:W-:Y:S04]  /*1440*/  BAR.SYNC.DEFER_BLOCKING 0x0 ;  /* 0x0000000000007b1d */ /* 0x000fe80000010000 */
[----:B--2---:R-:W-:-:S13]  /*1450*/  ISETP.NE.AND P0, PT, R16, UR5, PT ;  /* 0x0000000510007c0c */ /* 0x004fda000bf05270 */
[----:B------:R-:W-:Y:S05]  /*1460*/  @P0 BRA `(.L_x_12669) ;  /* 0xfffffff000180947 */ /* 0x000fea000383ffff */
[----:B------:R-:W-:Y:S05]  /*1470*/  EXIT ;  /* 0x000000000000794d */ /* 0x000fea0003800000 */
.L_x_12670:
        /* <DEDUP_REMOVED lines=16> */
.L_x_12938:


//--------------------- .text._ZN17fastertransformer17topk_stage_2_opt3IfLi256ELi1EEEvPKiPT_PiNS_14BeamHypothesesES2_ii --------------------------
	.section	.text._ZN17fastertransformer17topk_stage_2_opt3IfLi256ELi1EEEvPKiPT_PiNS_14BeamHypothesesES2_ii,"ax",@progbits
	.align	128
        .global         _ZN17fastertransformer17topk_stage_2_opt3IfLi256ELi1EEEvPKiPT_PiNS_14BeamHypothesesES2_ii
        .type           _ZN17fastertransformer17topk_stage_2_opt3IfLi256ELi1EEEvPKiPT_PiNS_14BeamHypothesesES2_ii,@function
        .size           _ZN17fastertransformer17topk_stage_2_opt3IfLi256ELi1EEEvPKiPT_PiNS_14BeamHypothesesES2_ii,(.L_x_12939 - _ZN17fastertransformer17topk_stage_2_opt3IfLi256ELi1EEEvPKiPT_PiNS_14BeamHypothesesES2_ii)
        .other          _ZN17fastertransformer17topk_stage_2_opt3IfLi256ELi1EEEvPKiPT_PiNS_14BeamHypothesesES2_ii,@"STO_CUDA_ENTRY STV_DEFAULT"
_ZN17fastertransformer17topk_stage_2_opt3IfLi256ELi1EEEvPKiPT_PiNS_14BeamHypothesesES2_ii:
.text._ZN17fastertransformer17topk_stage_2_opt3IfLi256ELi1EEEvPKiPT_PiNS_14BeamHypothesesES2_ii:
        /* <DEDUP_REMOVED lines=38> */
.L_x_12672:
[----:B------:R-:W-:Y:S05]  /*0260*/  BSYNC.RECONVERGENT B0 ;  /* 0x0000000000007941 */ /* 0x000fea0003800200 */
.L_x_12671:
[----:B------:R-:W-:-:S13]  /*0270*/  ISETP.GE.AND P0, PT, R4, 0x1, PT ;  /* 0x000000010400780c */ /* 0x000fda0003f06270 */
[----:B------:R-:W-:Y:S05]  /*0280*/  @!P0 BRA `(.L_x_12673) ;  /* 0x0000003000fc8947 */ /* 0x000fea0003800000 */
[----:B------:R-:W2:Y:S01]  /*0290*/  LDCU UR12, c[0x0][0x40c] ;  /* 0x00008180ff0c77ac */ /* 0x000ea20008000800 */
[C---:B0-----:R-:W-:Y:S01]  /*02a0*/  LOP3.LUT R0, R4.reuse, 0xf, RZ, 0xc0, !PT ;  /* 0x0000000f04007812 */ /* 0x041fe200078ec0ff */
[----:B------:R-:W-:Y:S01]  /*02b0*/  IMAD.MOV.U32 R17, RZ, RZ, RZ ;  /* 0x000000ffff117224 */ /* 0x000fe200078e00ff */
[C---:B-1----:R-:W-:Y:S01]  /*02c0*/  LOP3.LUT R2, R4.reuse, 0x7, RZ, 0xc0, !PT ;  /* 0x0000000704027812 */ /* 0x042fe200078ec0ff */
[----:B------:R-:W2:Y:S01]  /*02d0*/  LDCU UR13, c[0x0][0x404] ;  /* 0x00008080ff0d77ac */ /* 0x000ea20008000800 */
[C---:B------:R-:W-:Y:S02]  /*02e0*/  LOP3.LUT R3, R4.reuse, 0x7ffffff0, RZ, 0xc0, !PT ;  /* 0x7ffffff004037812 */ /* 0x040fe400078ec0ff */
[----:B------:R-:W-:Y:S01]  /*02f0*/  LOP3.LUT R16, R4, 0x3, RZ, 0xc0, !PT ;  /* 0x0000000304107812 */ /* 0x000fe200078ec0ff */
[----:B------:R-:W0:Y:S01]  /*0300*/  LDCU.64 UR8, c[0x0][0x388] ;  /* 0x00007100ff0877ac */ /* 0x000e220008000a00 */
[----:B------:R-:W1:Y:S01]  /*0310*/  LDCU.128 UR4, c[0x0][0x3c0] ;  /* 0x00007800ff0477ac */ /* 0x000e620008000c00 */
[----:B------:R-:W3:Y:S01]  /*0320*/  LDCU.64 UR10, c[0x0][0x420] ;  /* 0x00008400ff0a77ac */ /* 0x000ee20008000a00 */
[----:B--2---:R-:W-:-:S02]  /*0330*/  UIMAD UR14, UR12, UR13, UR19 ;  /* 0x0000000d0c0e72a4 */ /* 0x004fc4000f8e0213 */
[----:B0-----:R-:W-:-:S04]  /*0340*/  UIMAD.WIDE.U32 UR8, UR18, 0x4, UR8 ;  /* 0x00000004120878a5 */ /* 0x001fc8000f8e0008 */
[----:B------:R-:W-:Y:S01]  /*0350*/  IMAD R18, R4, UR14, RZ ;  /* 0x0000000e04127c24 */ /* 0x000fe2000f8e02ff */
[----:B-1----:R-:W-:Y:S02]  /*0360*/  UIMAD.WIDE UR6, UR14, 0x4, UR6 ;  /* 0x000000040e0678a5 */ /* 0x002fe4000f8e0206 */
[----:B------:R-:W-:Y:S02]  /*0370*/  UIMAD.WIDE UR12, UR14, 0x4, UR4 ;  /* 0x000000040e0c78a5 */ /* 0x000fe4000f8e0204 */
[----:B---3--:R-:W-:-:S12]  /*0380*/  UIMAD.WIDE.U32 UR10, UR19, 0x4, UR10 ;  /* 0x00000004130a78a5 */ /* 0x008fd8000f8e000a */
.L_x_12700:
[----:B------:R-:W0:Y:S01]  /*0390*/  S2R R6, SR_TID.X ;  /* 0x0000000000067919 */ /* 0x000e220000002100 */
[----:B------:R-:W-:Y:S01]  /*03a0*/  BSSY.RECONVERGENT B0, `(.L_x_12674) ;  /* 0x00000b8000007945 */ /* 0x000fe20003800200 */
[----:B------:R-:W-:Y:S01]  /*03b0*/  IMAD.MOV.U32 R10, RZ, RZ, -0x1 ;  /* 0xffffffffff0a7424 */ /* 0x000fe200078e00ff */
[----:B-1----:R-:W-:Y:S01]  /*03c0*/  MOV R21, 0xff7fffff ;  /* 0xff7fffff00157802 */ /* 0x002fe20000000f00 */
[----:B------:R-:W-:Y:S01]  /*03d0*/  IMAD.MOV.U32 R19, RZ, RZ, -0x800001 ;  /* 0xff7fffffff137424 */ /* 0x000fe200078e00ff */
[----:B0-----:R-:W-:-:S13]  /*03e0*/  ISETP.GE.U32.AND P0, PT, R6, UR15, PT ;  /* 0x0000000f06007c0c */ /* 0x001fda000bf06070 */
[----:B-----5:R-:W-:Y:S05]  /*03f0*/  @P0 BRA `(.L_x_12675) ;  /* 0x0000000800c80947 */ /* 0x020fea0003800000 */
        /* <DEDUP_REMOVED lines=12> */
[----:B------:R-:W-:Y:S02]  /*04c0*/  IMAD.MOV.U32 R21, RZ, RZ, -0x800001 ;  /* 0xff7fffffff157424 */ /* 0x000fe400078e00ff */
[----:B------:R-:W-:Y:S01]  /*04d0*/  IMAD.MOV.U32 R10, RZ, RZ, -0x1 ;  /* 0xffffffffff0a7424 */ /* 0x000fe200078e00ff */
[----:B------:R-:W-:Y:S01]  /*04e0*/  LOP3.LUT R9, R9, 0x1fffff0, RZ, 0xc0, !PT ;  /* 0x01fffff009097812 */ /* 0x000fe200078ec0ff */
[----:B------:R-:W-:-:S04]  /*04f0*/  IMAD.MOV.U32 R7, RZ, RZ, R6 ;  /* 0x000000ffff077224 */ /* 0x000fc800078e0006 */
[----:B------:R-:W-:-:S07]  /*0500*/  IMAD.MOV R9, RZ, RZ, -R9 ;  /* 0x000000ffff097224 */ /* 0x000fce00078e0a09 */
.L_x_12678:
[----:B------:R-:W-:-:S05]  /*0510*/  HFMA2 R4, -RZ, RZ, 0, 2.384185791015625e-07 ;  /* 0x00000004ff047431 */ /* 0x000fca00000001ff */
        /* <DEDUP_REMOVED lines=27> */
[CC--:B------:R-:W-:Y:S01]  /*06d0*/  FSETP.GT.FTZ.AND P5, PT, R20.reuse, R27.reuse, PT ;  /* 0x0000001b1400720b */ /* 0x0c0fe20003fb4000 */
[----:B------:R-:W-:Y:S01]  /*06e0*/  VIADD R9, R9, 0x10 ;  /* 0x0000001009097836 */ /* 0x000fe20000000000 */
[C---:B------:R-:W-:Y:S01]  /*06f0*/  SEL R10, R7.reuse, R10, P3 ;  /* 0x0000000a070a7207 */ /* 0x040fe20001800000 */
[C---:B------:R-:W-:Y:S01]  /*0700*/  @P1 VIADD R10, R7.reuse, 0x100 ;  /* 0x00000100070a1836 */ /* 0x040fe20000000000 */
[----:B------:R-:W-:Y:S01]  /*0710*/  FSEL R20, R20, R27, P5 ;  /* 0x0000001b14147208 */ /* 0x000fe20002800000 */
[----:B------:R-:W-:-:S02]  /*0720*/  @P2 VIADD R10, R7, 0x200 ;  /* 0x00000200070a2836 */ /* 0x000fc40000000000 */
[----:B------:R-:W-:Y:S01]  /*0730*/  @P4 VIADD R10, R7, 0x300 ;  /* 0x00000300070a4836 */ /* 0x000fe20000000000 */
[----:B------:R-:W-:Y:S01]  /*0740*/  FSETP.GT.FTZ.AND P3, PT, R15, R20, PT ;  /* 0x000000140f00720b */ /* 0x000fe20003f74000 */
[----:B------:R-:W-:-:S03]  /*0750*/  @P6 VIADD R10, R7, 0x400 ;  /* 0x00000400070a6836 */ /* 0x000fc60000000000 */
        /* <DEDUP_REMOVED lines=11> */
[----:B------:R-:W-:Y:S02]  /*0810*/  @P4 IADD3 R10, PT, PT, R7, 0x900, RZ ;  /* 0x00000900070a4810 */ /* 0x000fe40007ffe0ff */
[----:B--2---:R-:W-:-:S04]  /*0820*/  FSETP.GT.FTZ.AND P6, PT, R21, R12, PT ;  /* 0x0000000c1500720b */ /* 0x004fc80003fd4000 */
[----:B------:R-:W-:-:S04]  /*0830*/  FSEL R21, R21, R12, P6 ;  /* 0x0000000c15157208 */ /* 0x000fc80003000000 */
[----:B---3--:R-:W-:-:S04]  /*0840*/  FSETP.GT.FTZ.AND P5, PT, R22, R21, PT ;  /* 0x000000151600720b */ /* 0x008fc80003fb4000 */
[----:B------:R-:W-:Y:S01]  /*0850*/  FSEL R22, R22, R21, P5 ;  /* 0x0000001516167208 */ /* 0x000fe20002800000 */
[----:B------:R-:W-:-:S03]  /*0860*/  @P6 VIADD R10, R7, 0xa00 ;  /* 0x00000a00070a6836 */ /* 0x000fc60000000000 */
        /* <DEDUP_REMOVED lines=16> */
.L_x_12677:
[----:B------:R-:W-:Y:S05]  /*0970*/  BSYNC.RECONVERGENT B1 ;  /* 0x0000000000017941 */ /* 0x000fea0003800200 */
.L_x_12676:
        /* <DEDUP_REMOVED lines=40> */
[C---:B------:R-:W-:Y:S01]  /*0c00*/  @P3 VIADD R10, R7.reuse, 0x700 ;  /* 0x00000700070a3836 */ /* 0x040fe20000000000 */
[----:B------:R-:W-:-:S07]  /*0c10*/  IADD3 R7, PT, PT, R7, 0x800, RZ ;  /* 0x0000080007077810 */ /* 0x000fce0007ffe0ff */
.L_x_12680:
[----:B------:R-:W-:Y:S05]  /*0c20*/  BSYNC.RECONVERGENT B1 ;  /* 0x0000000000017941 */ /* 0x000fea0003800200 */
.L_x_12679:
        /* <DEDUP_REMOVED lines=24> */
[C---:B------:R-:W-:Y:S02]  /*0db0*/  @P4 VIADD R10, R7.reuse, 0x300 ;  /* 0x00000300070a4836 */ /* 0x040fe40000000000 */
[----:B------:R-:W-:-:S07]  /*0dc0*/  VIADD R7, R7, 0x400 ;  /* 0x0000040007077836 */ /* 0x000fce0000000000 */
.L_x_12682:
[----:B------:R-:W-:Y:S05]  /*0dd0*/  BSYNC.RECONVERGENT B1 ;  /* 0x0000000000017941 */ /* 0x000fea0003800200 */
.L_x_12681:
        /* <DEDUP_REMOVED lines=19> */
[----:B------:R-:W-:-:S07]  /*0f10*/  @P3 IADD3 R10, PT, PT, R7, 0x200, RZ ;  /* 0x00000200070a3810 */ /* 0x000fce0007ffe0ff */
.L_x_12675:
[----:B------:R-:W-:Y:S05]  /*0f20*/  BSYNC.RECONVERGENT B0 ;  /* 0x0000000000007941 */ /* 0x000fea0003800200 */
.L_x_12674:
        /* <DEDUP_REMOVED lines=30> */
.L_x_12711:
[----:B------:R-:W3:Y:S01]  /*1110*/  @!P1 S2R R10, SR_CgaCtaId ;  /* 0x00000000000a9919 */ /* 0x000ee20000008800 */
[----:B--2---:R-:W-:Y:S01]  /*1120*/  FSETP.GT.FTZ.AND P0, PT, R11, R8, PT ;  /* 0x000000080b00720b */ /* 0x004fe20003f14000 */
[----:B------:R-:W-:Y:S05]  /*1130*/  WARPSYNC.ALL ;  /* 0x0000000000007948 */ /* 0x000fea0003800000 */
[----:B------:R-:W-:Y:S02]  /*1140*/  ISETP.GT.OR P0, PT, R13, 0xf, P0 ;  /* 0x0000000f0d00780c */ /* 0x000fe40000704670 */
[----:B------:R-:W-:Y:S02]  /*1150*/  @!P1 MOV R9, 0x400 ;  /* 0x0000040000099802 */ /* 0x000fe40000000f00 */
[----:B------:R-:W-:-:S02]  /*1160*/  @!P1 SHF.R.U32.HI R7, RZ, 0x2, R6 ;  /* 0x00000002ff079819 */ /* 0x000fc40000011606 */
[----:B------:R-:W-:Y:S02]  /*1170*/  FSEL R21, R11, R8, P0 ;  /* 0x000000080b157208 */ /* 0x000fe40000000000 */
[----:B-1----:R-:W-:Y:S02]  /*1180*/  SEL R20, R4, R5, P0 ;  /* 0x0000000504147207 */ /* 0x002fe40000000000 */
[----:B------:R-:W-:Y:S02]  /*1190*/  ISETP.NE.AND P0, PT, R6, RZ, PT ;  /* 0x000000ff0600720c */ /* 0x000fe40003f05270 */
[----:B------:R-:W-:Y:S02]  /*11a0*/  @!P1 LOP3.LUT R7, R7, 0xf8, RZ, 0xc0, !PT ;  /* 0x000000f807079812 */ /* 0x000fe400078ec0ff */
[----:B---3--:R-:W-:-:S05]  /*11b0*/  @!P1 LEA R10, R10, R9, 0x18 ;  /* 0x000000090a0a9211 */ /* 0x008fca00078ec0ff */
[----:B------:R-:W-:-:S05]  /*11c0*/  @!P1 IMAD.IADD R7, R7, 0x1, R10 ;  /* 0x0000000107079824 */ /* 0x000fca00078e020a */
[----:B------:R1:W-:Y:S01]  /*11d0*/  @!P1 STS.64 [R7+0x8], R20 ;  /* 0x0000081407009388 */ /* 0x0003e20000000a00 */
[----:B------:R-:W-:Y:S06]  /*11e0*/  BAR.SYNC.DEFER_BLOCKING 0x0 ;  /* 0x0000000000007b1d */ /* 0x000fec0000010000 */
[----:B------:R-:W-:Y:S05]  /*11f0*/  @P0 BRA `(.L_x_12684) ;  /* 0x0000002000ec0947 */ /* 0x000fea0003800000 */
[----:B------:R-:W2:Y:S01]  /*1200*/  S2R R24, SR_CgaCtaId ;  /* 0x0000000000187919 */ /* 0x000ea20000008800 */
[----:B------:R-:W-:Y:S01]  /*1210*/  MOV R27, 0x400 ;  /* 0x00000400001b7802 */ /* 0x000fe20000000f00 */
[----:B------:R-:W3:Y:S02]  /*1220*/  LDCU.64 UR4, c[0x0][0x3c8] ;  /* 0x00007900ff0477ac */ /* 0x000ee40008000a00 */
[----:B---3--:R-:W-:-:S04]  /*1230*/  UISETP.NE.U32.AND UP0, UPT, UR4, URZ, UPT ;  /* 0x000000ff0400728c */ /* 0x008fc8000bf05070 */
[----:B------:R-:W-:Y:S01]  /*1240*/  UISETP.NE.AND.EX UP0, UPT, UR5, URZ, UPT, UP0 ;  /* 0x000000ff0500728c */ /* 0x000fe2000bf05300 */
[----:B--2---:R-:W-:-:S05]  /*1250*/  LEA R25, R24, R27, 0x18 ;  /* 0x0000001b18197211 */ /* 0x004fca00078ec0ff */
[----:B01----:R-:W0:Y:S04]  /*1260*/  LDS.128 R4, [R25+0x10] ;  /* 0x0000100019047984 */ /* 0x003e280000000c00 */
[----:B------:R-:W1:Y:S04]  /*1270*/  LDS.128 R8, [R25+0x20] ;  /* 0x0000200019087984 */ /* 0x000e680000000c00 */
[----:B------:R-:W2:Y:S01]  /*1280*/  LDS.128 R12, [R25+0x30] ;  /* 0x00003000190c7984 */ /* 0x000ea20000000c00 */
[----:B0-----:R-:W-:-:S04]  /*1290*/  FSETP.GT.FTZ.AND P0, PT, R21, R5, PT ;  /* 0x000000051500720b */ /* 0x001fc80003f14000 */
[----:B------:R-:W-:-:S04]  /*12a0*/  FSEL R22, R21, R5, P0 ;  /* 0x0000000515167208 */ /* 0x000fc80000000000 */
[----:B------:R-:W-:-:S04]  /*12b0*/  FSETP.GT.FTZ.AND P1, PT, R22, R7, PT ;  /* 0x000000071600720b */ /* 0x000fc80003f34000 */
[----:B------:R-:W-:Y:S02]  /*12c0*/  FSEL R26, R22, R7, P1 ;  /* 0x00000007161a7208 */ /* 0x000fe40000800000 */
[----:B------:R-:W0:Y:S02]  /*12d0*/  LDS.64 R22, [R25+0x40] ;  /* 0x0000400019167984 */ /* 0x000e240000000a00 */
[----:B-1----:R-:W-:-:S04]  /*12e0*/  FSETP.GT.FTZ.AND P2, PT, R26, R9, PT ;  /* 0x000000091a00720b */ /* 0x002fc80003f54000 */
[----:B------:R-:W-:Y:S02]  /*12f0*/  FSEL R26, R26, R9, P2 ;  /* 0x000000091a1a7208 */ /* 0x000fe40001000000 */
[----:B------:R-:W-:Y:S02]  /*1300*/  @P1 SEL R6, R20, R4, P0 ;  /* 0x0000000414061207 */ /* 0x000fe40000000000 */
[----:B------:R-:W-:-:S04]  /*1310*/  FSETP.GT.FTZ.AND P3, PT, R26, R11, PT ;  /* 0x0000000b1a00720b */ /* 0x000fc80003f74000 */
[----:B------:R-:W-:-:S04]  /*1320*/  FSEL R26, R26, R11, P3 ;  /* 0x0000000b1a1a7208 */ /* 0x000fc80001800000 */
[----:B--2---:R-:W-:-:S04]  /*1330*/  FSETP.GT.FTZ.AND P4, PT, R26, R13, PT ;  /* 0x0000000d1a00720b */ /* 0x004fc80003f94000 */
[----:B------:R-:W-:Y:S02]  /*1340*/  FSEL R26, R26, R13, P4 ;  /* 0x0000000d1a1a7208 */ /* 0x000fe40002000000 */
[----:B------:R-:W-:Y:S02]  /*1350*/  @P3 SEL R10, R6, R8, P2 ;  /* 0x00000008060a3207 */ /* 0x000fe40001000000 */
[----:B------:R-:W-:-:S04]  /*1360*/  FSETP.GT.FTZ.AND P5, PT, R26, R15, PT ;  /* 0x0000000f1a00720b */ /* 0x000fc80003fb4000 */
[----:B------:R-:W-:-:S09]  /*1370*/  FSEL R26, R26, R15, P5 ;  /* 0x0000000f1a1a7208 */ /* 0x000fd20002800000 */
[----:B------:R-:W-:Y:S02]  /*1380*/  @P5 SEL R14, R10, R12, P4 ;  /* 0x0000000c0a0e5207 */ /* 0x000fe40002000000 */
[----:B0-----:R-:W-:-:S04]  /*1390*/  FSETP.GT.FTZ.AND P0, PT, R26, R23, PT ;  /* 0x000000171a00720b */ /* 0x001fc80003f14000 */
[----:B------:R-:W-:Y:S01]  /*13a0*/  SEL R14, R14, R22, P0 ;  /* 0x000000160e0e7207 */ /* 0x000fe20000000000 */
[----:B------:R-:W-:Y:S08]  /*13b0*/  BRA.U !UP0, `(.L_x_12685) ;  /* 0x0000002108547547 */ /* 0x000ff0000b800000 */
[----:B------:R-:W0:Y:S01]  /*13c0*/  LDC.64 R8, c[0x0][0x380] ;  /* 0x0000e000ff087b82 */ /* 0x000e220000000a00 */
[----:B------:R-:W-:Y:S02]  /*13d0*/  VIADD R5, R14, UR18 ;  /* 0x000000120e057c36 */ /* 0x000fe40008000000 */
[----:B------:R-:W-:Y:S02]  /*13e0*/  IMAD.U32 R10, RZ, RZ, UR10 ;  /* 0x0000000aff0a7e24 */ /* 0x000fe4000f8e00ff */
[----:B------:R-:W-:-:S03]  /*13f0*/  IMAD.U32 R11, RZ, RZ, UR11 ;  /* 0x0000000bff0b7e24 */ /* 0x000fc6000f8e00ff */
[----:B------:R-:W1:Y:S02]  /*1400*/  LDC R6, c[0x0][0x428] ;  /* 0x00010a00ff067b82 */ /* 0x000e640000000800 */
[----:B------:R-:W2:Y:S01]  /*1410*/  LDG.E R7, desc[UR16][R10.64] ;  /* 0x000000100a077981 */ /* 0x000ea2000c1e1900 */
[----:B0-----:R-:W-:-:S06]  /*1420*/  IMAD.WIDE R8, R5, 0x4, R8 ;  /* 0x0000000405087825 */ /* 0x001fcc00078e0208 */
        /* <DEDUP_REMOVED lines=11> */
[----:B------:R-:W-:-:S04]  /*14e0*/  IMAD.MOV.U32 R9, RZ, RZ, R10 ;  /* 0x000000ffff097224 */ /* 0x000fc800078e000a */
[----:B------:R-:W-:-:S05]  /*14f0*/  IMAD.HI.U32 R5, R5, R9, RZ ;  /* 0x0000000905057227 */ /* 0x000fca00078e00ff */
[----:B------:R-:W-:-:S05]  /*1500*/  IADD3 R5, PT, PT, -R5, RZ, RZ ;  /* 0x000000ff05057210 */ /* 0x000fca0007ffe1ff */
[----:B------:R-:W-:-:S05]  /*1510*/  IMAD R5, R20, R5, R9 ;  /* 0x0000000514057224 */ /* 0x000fca00078e0209 */
[----:B------:R-:W-:Y:S02]  /*1520*/  ISETP.GT.U32.AND P0, PT, R20, R5, PT ;  /* 0x000000051400720c */ /* 0x000fe40003f04070 */
[----:B------:R-:W-:-:S11]  /*1530*/  ISETP.GE.AND P2, PT, R8, RZ, PT ;  /* 0x000000ff0800720c */ /* 0x000fd60003f46270 */
[----:B------:R-:W-:-:S05]  /*1540*/  @!P0 IMAD.IADD R5, R5, 0x1, -R20 ;  /* 0x0000000105058824 */ /* 0x000fca00078e0a14 */
[----:B------:R-:W-:Y:S02]  /*1550*/  ISETP.GT.U32.AND P1, PT, R20, R5, PT ;  /* 0x000000051400720c */ /* 0x000fe40003f24070 */
[----:B------:R-:W-:-:S11]  /*1560*/  ISETP.NE.AND P0, PT, R6, RZ, PT ;  /* 0x000000ff0600720c */ /* 0x000fd60003f05270 */
[----:B------:R-:W-:-:S04]  /*1570*/  @!P1 IMAD.IADD R5, R5, 0x1, -R20 ;  /* 0x0000000105059824 */ /* 0x000fc800078e0a14 */
        /* <DEDUP_REMOVED lines=12> */
[----:B--2---:R-:W0:Y:S01]  /*1640*/  LDC R7, c[0x0][0x400] ;  /* 0x00010000ff077b82 */ /* 0x004e220000000800 */
[----:B------:R-:W-:Y:S01]  /*1650*/  IMAD.U32 R13, RZ, RZ, UR7 ;  /* 0x00000007ff0d7e24 */ /* 0x000fe2000f8e00ff */
[----:B------:R-:W1:Y:S01]  /*1660*/  LDCU UR4, c[0x0][0x414] ;  /* 0x00008280ff0477ac */ /* 0x000e620008000800 */
[----:B------:R-:W-:-:S03]  /*1670*/  IMAD.MOV.U32 R11, RZ, RZ, 0x4 ;  /* 0x00000004ff0b7424 */ /* 0x000fc600078e00ff */
[----:B------:R-:W2:Y:S01]  /*1680*/  LDG.E R5, desc[UR16][R12.64] ;  /* 0x000000100c057981 */ /* 0x000ea2000c1e1900 */
[----:B------:R-:W-:-:S05]  /*1690*/  IMAD.WIDE R10, R14, R11, UR8 ;  /* 0x000000080e0a7e25 */ /* 0x000fca000f8e020b */
[----:B------:R-:W3:Y:S01]  /*16a0*/  LDG.E R6, desc[UR16][R10.64] ;  /* 0x000000100a067981 */ /* 0x000ee2000c1e1900 */
[----:B-1----:R-:W-:-:S04]  /*16b0*/  FSETP.NEU.FTZ.AND P0, PT, RZ, UR4, PT ;  /* 0x00000004ff007c0b */ /* 0x002fc8000bf1d000 */
[----:B0-----:R-:W-:-:S13]  /*16c0*/  ISETP.EQ.OR P0, PT, R7, 0x1, !P0 ;  /* 0x000000010700780c */ /* 0x001fda0004702670 */
[----:B------:R-:W-:-:S06]  /*16d0*/  @!P0 I2FP.F32.S32 R7, R7 ;  /* 0x0000000700078245 */ /* 0x000fcc0000201400 */
[----:B------:R-:W0:Y:S02]  /*16e0*/  @!P0 MUFU.LG2 R7, R7 ;  /* 0x0000000700078308 */ /* 0x000e240000000c00 */
[----:B0-----:R-:W-:-:S06]  /*16f0*/  @!P0 FMUL.FTZ R9, R7, UR4 ;  /* 0x0000000407098c20 */ /* 0x001fcc0008410000 */
[----:B------:R-:W3:Y:S01]  /*1700*/  @!P0 MUFU.EX2 R9, -R9 ;  /* 0x8000000900098308 */ /* 0x000ee20000000800 */
[----:B--2---:R-:W-:Y:S01]  /*1710*/  ISETP.NE.AND P1, PT, R5, R4, PT ;  /* 0x000000040500720c */ /* 0x004fe20003f25270 */
[----:B---3--:R-:W-:-:S12]  /*1720*/  @!P0 FMUL.FTZ R6, R6, R9 ;  /* 0x0000000906068220 */ /* 0x008fd80000410000 */
        /* <DEDUP_REMOVED lines=18> */
.L_x_12689:
[----:B------:R-:W-:Y:S02]  /*1850*/  VIADD R9, R5, 0x1 ;  /* 0x0000000105097836 */ /* 0x000fe40000000000 */
[----:B0-----:R-:W-:Y:S02]  /*1860*/  IMAD.U32 R4, RZ, RZ, UR5 ;  /* 0x00000005ff047e24 */ /* 0x001fe4000f8e00ff */
[----:B-1----:R-:W-:-:S03]  /*1870*/  IMAD.U32 R5, RZ, RZ, UR4 ;  /* 0x00000004ff057e24 */ /* 0x002fc6000f8e00ff */
[----:B------:R-:W-:-:S13]  /*1880*/  ISETP.NE.AND P0, PT, R9, R4, PT ;  /* 0x000000040900720c */ /* 0x000fda0003f05270 */
[----:B------:R-:W-:Y:S05]  /*1890*/  @!P0 BRA `(.L_x_12686) ;  /* 0x0000000800e48947 */ /* 0x000fea0003800000 */
[----:B------:R-:W-:Y:S01]  /*18a0*/  MOV R5, R9 ;  /* 0x0000000900057202 */ /* 0x000fe20000000f00 */
[----:B--2---:R-:W-:Y:S02]  /*18b0*/  IMAD.U32 R10, RZ, RZ, UR20 ;  /* 0x00000014ff0a7e24 */ /* 0x004fe4000f8e00ff */
[----:B------:R-:W-:Y:S02]  /*18c0*/  IMAD.U32 R11, RZ, RZ, UR21 ;  /* 0x00000015ff0b7e24 */ /* 0x000fe4000f8e00ff */
[----:B------:R-:W-:-:S04]  /*18d0*/  IMAD.IADD R23, R18, 0x1, R5 ;  /* 0x0000000112177824 */ /* 0x000fc800078e0205 */
[----:B------:R-:W-:-:S05]  /*18e0*/  IMAD.WIDE R22, R23, 0x4, R10 ;  /* 0x0000000417167825 */ /* 0x000fca00078e020a */
[----:B------:R-:W2:Y:S02]  /*18f0*/  LDG.E R12, desc[UR16][R22.64] ;  /* 0x00000010160c7981 */ /* 0x000ea4000c1e1900 */
[----:B--2---:R-:W-:-:S13]  /*1900*/  FSETP.NEU.FTZ.AND P0, PT, R12, R7, PT ;  /* 0x000000070c00720b */ /* 0x004fda0003f1d000 */
[----:B------:R-:W-:Y:S05]  /*1910*/  @P0 BRA `(.L_x_12689) ;  /* 0xfffffffc00cc0947 */ /* 0x000fea000383ffff */
.L_x_12688:
[----:B------:R-:W-:Y:S01]  /*1920*/  VIADD R9, R4, 0xffffffff ;  /* 0xffffffff04097836 */ /* 0x000fe20000000000 */
[----:B------:R-:W-:Y:S01]  /*1930*/  MOV R20, UR12 ;  /* 0x0000000c00147c02 */ /* 0x000fe20008000f00 */
[----:B------:R-:W-:Y:S01]  /*1940*/  IMAD.U32 R12, RZ, RZ, UR6 ;  /* 0x00000006ff0c7e24 */ /* 0x000fe2000f8e00ff */
[----:B------:R-:W-:Y:S01]  /*1950*/  BSSY.RECONVERGENT B0, `(.L_x_12690) ;  /* 0x000004c000007945 */ /* 0x000fe20003800200 */
[----:B------:R-:W-:Y:S01]  /*1960*/  IMAD.U32 R13, RZ, RZ, UR7 ;  /* 0x00000007ff0d7e24 */ /* 0x000fe2000f8e00ff */
[----:B------:R-:W-:Y:S01]  /*1970*/  ISETP.GE.U32.AND P0, PT, R9, 0xf, PT ;  /* 0x0000000f0900780c */ /* 0x000fe20003f06070 */
[----:B------:R-:W-:Y:S02]  /*1980*/  IMAD.MOV.U32 R15, RZ, RZ, 0x7f7fffff ;  /* 0x7f7fffffff0f7424 */ /* 0x000fe400078e00ff */
[----:B------:R-:W-:Y:S01]  /*1990*/  IMAD.U32 R21, RZ, RZ, UR13 ;  /* 0x0000000dff157e24 */ /* 0x000fe2000f8e00ff */
[----:B------:R0:W-:Y:S01]  /*19a0*/  STG.E desc[UR16][R12.64], R9 ;  /* 0x000000090c007986 */ /* 0x0001e2000c101910 */
        /* <DEDUP_REMOVED lines=8> */
.L_x_12692:
[----:B0-----:R-:W-:-:S04]  /*1a30*/  VIADD R13, R18, UR4 ;  /* 0x00000004120d7c36 */ /* 0x001fc80008000000 */
[----:B------:R-:W-:-:S05]  /*1a40*/  IMAD.WIDE R12, R13, 0x4, R10 ;  /* 0x000000040d0c7825 */ /* 0x000fca00078e020a */
[----:B-1----:R-:W2:Y:S01]  /*1a50*/  LDG.E R22, desc[UR16][R12.64] ;  /* 0x000000100c167981 */ /* 0x002ea2000c1e1900 */
[----:B------:R-:W-:Y:S02]  /*1a60*/  IMAD.U32 R20, RZ, RZ, UR12 ;  /* 0x0000000cff147e24 */ /* 0x000fe4000f8e00ff */
[----:B------:R-:W-:Y:S01]  /*1a70*/  IMAD.U32 R21, RZ, RZ, UR13 ;  /* 0x0000000dff157e24 */ /* 0x000fe2000f8e00ff */
[----:B--2--5:R-:W-:-:S05]  /*1a80*/  FMNMX.FTZ R7, R22, R7, PT ;  /* 0x0000000716077209 */ /* 0x024fca0003810000 */
        /* <DEDUP_REMOVED lines=56> */
.L_x_12691:
[----:B------:R-:W-:Y:S05]  /*1e10*/  BSYNC.RECONVERGENT B0 ;  /* 0x0000000000007941 */ /* 0x000fea0003800200 */
.L_x_12690:
[----:B------:R-:W-:-:S13]  /*1e20*/  ISETP.NE.AND P0, PT, R0, RZ, PT ;  /* 0x000000ff0000720c */ /* 0x000fda0003f05270 */
[----:B------:R-:W-:Y:S05]  /*1e30*/  @!P0 BRA `(.L_x_12686) ;  /* 0x00000004007c8947 */ /* 0x000fea0003800000 */
[----:B0-----:R-:W-:Y:S01]  /*1e40*/  VIADD R9, R0, 0xffffffff ;  /* 0xffffffff00097836 */ /* 0x001fe20000000000 */
[----:B------:R-:W-:-:S04]  /*1e50*/  ISETP.NE.AND P1, PT, R2, RZ, PT ;  /* 0x000000ff0200720c */ /* 0x000fc80003f25270 */
[----:B------:R-:W-:-:S13]  /*1e60*/  ISETP.GE.U32.AND P0, PT, R9, 0x7, PT ;  /* 0x000000070900780c */ /* 0x000fda0003f06070 */
[----:B------:R-:W-:Y:S05]  /*1e70*/  @!P0 BRA `(.L_x_12693) ;  /* 0x0000000000948947 */ /* 0x000fea0003800000 */
[----:B------:R-:W-:Y:S01]  /*1e80*/  IADD3 R13, PT, PT, R18, R7, RZ ;  /* 0x00000007120d7210 */ /* 0x000fe20007ffe0ff */
[----:B------:R-:W-:Y:S02]  /*1e90*/  IMAD.U32 R26, RZ, RZ, UR12 ;  /* 0x0000000cff1a7e24 */ /* 0x000fe4000f8e00ff */
        /* <DEDUP_REMOVED lines=14> */
[----:B------:R-:W-:Y:S01]  /*1f80*/  IMAD.U32 R20, RZ, RZ, UR12 ;  /* 0x0000000cff147e24 */ /* 0x000fe2000f8e00ff */
[----:B------:R-:W-:Y:S02]  /*1f90*/  MOV R21, UR13 ;  /* 0x0000000d00157c02 */ /* 0x000fe40008000f00 */
        /* <DEDUP_REMOVED lines=15> */
[----:B------:R-:W1:Y:S01]  /*2090*/  LDG.E R28, desc[UR16][R12.64+0x1c] ;  /* 0x00001c100c1c7981 */ /* 0x000e62000c1e1900 */
[----:B------:R-:W-:Y:S01]  /*20a0*/  VIADD R7, R7, 0x8 ;  /* 0x0000000807077836 */ /* 0x000fe20000000000 */
[----:B-1----:R-:W-:-:S05]  /*20b0*/  FMNMX.FTZ R15, R9, R28, PT ;  /* 0x0000001c090f7209 */ /* 0x002fca0003810000 */
[----:B------:R2:W-:Y:S02]  /*20c0*/  STG.E desc[UR16][R26.64], R15 ;  /* 0x0000000f1a007986 */ /* 0x0005e4000c101910 */
.L_x_12693:
[----:B------:R-:W-:Y:S05]  /*20d0*/  @!P1 BRA `(.L_x_12686) ;  /* 0x0000000000d49947 */ /* 0x000fea0003800000 */
[----:B--2---:R-:W-:Y:S01]  /*20e0*/  VIADD R9, R2, 0xffffffff ;  /* 0xffffffff02097836 */ /* 0x004fe20000000000 */
[----:B------:R-:W-:-:S04]  /*20f0*/  ISETP.NE.AND P1, PT, R16, RZ, PT ;  /* 0x000000ff1000720c */ /* 0x000fc80003f25270 */
[----:B------:R-:W-:-:S13]  /*2100*/  ISETP.GE.U32.AND P0, PT, R9, 0x3, PT ;  /* 0x000000030900780c */ /* 0x000fda0003f06070 */
[----:B------:R-:W-:Y:S05]  /*2110*/  @!P0 BRA `(.L_x_12694) ;  /* 0x0000000000648947 */ /* 0x000fea0003800000 */
[----:B------:R-:W-:Y:S02]  /*2120*/  IMAD.IADD R13, R18, 0x1, R7 ;  /* 0x00000001120d7824 */ /* 0x000fe400078e0207 */
[----:B------:R-:W-:Y:S02]  /*2130*/  IMAD.U32 R20, RZ, RZ, UR12 ;  /* 0x0000000cff147e24 */ /* 0x000fe4000f8e00ff */
[----:B------:R-:W-:Y:S02]  /*2140*/  IMAD.U32 R21, RZ, RZ, UR13 ;  /* 0x0000000dff157e24 */ /* 0x000fe4000f8e00ff */
[----:B------:R-:W-:-:S03]  /*2150*/  IMAD.WIDE R12, R13, 0x4, R10 ;  /* 0x000000040d0c7825 */ /* 0x000fc600078e020a */
[----:B------:R-:W2:Y:S04]  /*2160*/  LDG.E R20, desc[UR16][R20.64] ;  /* 0x0000001014147981 */ /* 0x000ea8000c1e1900 */
[----:B------:R-:W2:Y:S01]  /*2170*/  LDG.E R9, desc[UR16][R12.64] ;  /* 0x000000100c097981 */ /* 0x000ea2000c1e1900 */
[----:B------:R-:W-:Y:S01]  /*2180*/  IMAD.U32 R22, RZ, RZ, UR12 ;  /* 0x0000000cff167e24 */ /* 0x000fe2000f8e00ff */
[----:B------:R-:W-:Y:S02]  /*2190*/  MOV R23, UR13 ;  /* 0x0000000d00177c02 */ /* 0x000fe40008000f00 */
        /* <DEDUP_REMOVED lines=17> */
.L_x_12694:
[----:B------:R-:W-:Y:S05]  /*22b0*/  @!P1 BRA `(.L_x_12686) ;  /* 0x00000000005c9947 */ /* 0x000fea0003800000 */
[----:B------:R-:W-:Y:S01]  /*22c0*/  IMAD.IADD R7, R18, 0x1, R7 ;  /* 0x0000000112077824 */ /* 0x000fe200078e0207 */
[----:B------:R-:W-:Y:S01]  /*22d0*/  MOV R12, UR12 ;  /* 0x0000000c000c7c02 */ /* 0x000fe20008000f00 */
[----:B------:R-:W-:Y:S02]  /*22e0*/  IMAD.U32 R13, RZ, RZ, UR13 ;  /* 0x0000000dff0d7e24 */ /* 0x000fe4000f8e00ff */
[----:B------:R-:W-:-:S03]  /*22f0*/  IMAD.WIDE R10, R7, 0x4, R10 ;  /* 0x00000004070a7825 */ /* 0x000fc600078e020a */
[----:B------:R-:W2:Y:S04]  /*2300*/  LDG.E R12, desc[UR16][R12.64] ;  /* 0x000000100c0c7981 */ /* 0x000ea8000c1e1900 */
[----:B------:R-:W2:Y:S01]  /*2310*/  LDG.E R7, desc[UR16][R10.64] ;  /* 0x000000100a077981 */ /* 0x000ea2000c1e1900 */
[----:B-1----:R-:W-:Y:S01]  /*2320*/  IMAD.U32 R20, RZ, RZ, UR12 ;  /* 0x0000000cff147e24 */ /* 0x002fe2000f8e00ff */
[----:B------:R-:W-:Y:S01]  /*2330*/  ISETP.NE.AND P0, PT, R16, 0x1, PT ;  /* 0x000000011000780c */ /* 0x000fe20003f05270 */
[----:B------:R-:W-:Y:S01]  /*2340*/  IMAD.U32 R21, RZ, RZ, UR13 ;  /* 0x0000000dff157e24 */ /* 0x000fe2000f8e00ff */
[----:B--2---:R-:W-:-:S05]  /*2350*/  FMNMX.FTZ R9, R7, R12, PT ;  /* 0x0000000c07097209 */ /* 0x004fca0003810000 */
[----:B------:R3:W-:Y:S06]  /*2360*/  STG.E desc[UR16][R20.64], R9 ;  /* 0x0000000914007986 */ /* 0x0007ec000c101910 */
[----:B------:R-:W-:Y:S05]  /*2370*/  @!P0 BRA `(.L_x_12686) ;  /* 0x00000000002c8947 */ /* 0x000fea0003800000 */
[----:B------:R-:W3:Y:S01]  /*2380*/  LDG.E R7, desc[UR16][R10.64+0x4] ;  /* 0x000004100a077981 */ /* 0x000ee2000c1e1900 */
[----:B------:R-:W-:Y:S01]  /*2390*/  ISETP.NE.AND P0, PT, R16, 0x2, PT ;  /* 0x000000021000780c */ /* 0x000fe20003f05270 */
[----:B------:R-:W-:Y:S02]  /*23a0*/  IMAD.U32 R12, RZ, RZ, UR12 ;  /* 0x0000000cff0c7e24 */ /* 0x000fe4000f8e00ff */
[----:B------:R-:W-:Y:S01]  /*23b0*/  IMAD.U32 R13, RZ, RZ, UR13 ;  /* 0x0000000dff0d7e24 */ /* 0x000fe2000f8e00ff */
[----:B---3--:R-:W-:-:S05]  /*23c0*/  FMNMX.FTZ R9, R9, R7, PT ;  /* 0x0000000709097209 */ /* 0x008fca0003810000 */
[----:B------:R4:W-:Y:S04]  /*23d0*/  STG.E desc[UR16][R12.64], R9 ;  /* 0x000000090c007986 */ /* 0x0009e8000c101910 */
[----:B------:R-:W2:Y:S01]  /*23e0*/  @P0 LDG.E R7, desc[UR16][R10.64+0x8] ;  /* 0x000008100a070981 */ /* 0x000ea2000c1e1900 */
[----:B------:R-:W-:Y:S02]  /*23f0*/  IMAD.U32 R20, RZ, RZ, UR12 ;  /* 0x0000000cff147e24 */ /* 0x000fe4000f8e00ff */
[----:B------:R-:W-:Y:S01]  /*2400*/  IMAD.U32 R21, RZ, RZ, UR13 ;  /* 0x0000000dff157e24 */ /* 0x000fe2000f8e00ff */
[----:B--2---:R-:W-:-:S05]  /*2410*/  @P0 FMNMX.FTZ R7, R9, R7, PT ;  /* 0x0000000709070209 */ /* 0x004fca0003810000 */
[----:B------:R4:W-:Y:S02]  /*2420*/  @P0 STG.E desc[UR16][R20.64], R7 ;  /* 0x0000000714000986 */ /* 0x0009e4000c101910 */
.L_x_12686:
[----:B0---4-:R-:W-:Y:S01]  /*2430*/  IMAD.U32 R13, RZ, RZ, UR11 ;  /* 0x0000000bff0d7e24 */ /* 0x011fe2000f8e00ff */
[----:B------:R-:W-:Y:S01]  /*2440*/  MOV R12, UR10 ;  /* 0x0000000a000c7c02 */ /* 0x000fe20008000f00 */
[----:B------:R-:W3:Y:S01]  /*2450*/  LDC R7, c[0x0][0x400] ;  /* 0x00010000ff077b82 */ /* 0x000ee20000000800 */
[----:B------:R-:W0:Y:S03]  /*2460*/  LDCU UR4, c[0x0][0x410] ;  /* 0x00008200ff0477ac */ /* 0x000e260008000800 */
[----:B------:R-:W4:Y:S01]  /*2470*/  LDG.E R13, desc[UR16][R12.64] ;  /* 0x000000100c0d7981 */ /* 0x000f22000c1e1900 */
[----:B-12---:R-:W-:-:S03]  /*2480*/  IMAD R26, R4, UR14, R5 ;  /* 0x0000000e041a7c24 */ /* 0x006fc6000f8e0205 */
[----:B------:R-:W1:Y:S01]  /*2490*/  LDC.64 R10, c[0x0][0x398] ;  /* 0x0000e600ff0a7b82 */ /* 0x000e620000000a00 */
[----:B0-----:R-:W-:-:S04]  /*24a0*/  IMAD R26, R26, UR4, RZ ;  /* 0x000000041a1a7c24 */ /* 0x001fc8000f8e02ff */
[----:B---3--:R-:W-:Y:S01]  /*24b0*/  IMAD.IADD R9, R26, 0x1, R7 ;  /* 0x000000011a097824 */ /* 0x008fe200078e0207 */
[----:B------:R-:W-:-:S03]  /*24c0*/  ISETP.GE.AND P0, PT, R7, 0x1, PT ;  /* 0x000000010700780c */ /* 0x000fc60003f06270 */
[----:B-1----:R-:W-:-:S05]  /*24d0*/  IMAD.WIDE R10, R9, 0x4, R10 ;  /* 0x00000004090a7825 */ /* 0x002fca00078e020a */
[----:B----4-:R0:W-:Y:S05]  /*24e0*/  STG.E desc[UR16][R10.64], R13 ;  /* 0x0000000d0a007986 */ /* 0x0101ea000c101910 */
[----:B------:R-:W-:Y:S05]  /*24f0*/  @!P0 BRA `(.L_x_12695) ;  /* 0x0000000c008c8947 */ /* 0x000fea0003800000 */
[----:B0-----:R-:W0:Y:S01]  /*2500*/  LDC R13, c[0x0][0x428] ;  /* 0x00010a00ff0d7b82 */ /* 0x001e220000000800 */
[----:B------:R-:W-:Y:S01]  /*2510*/  IABS R20, R8 ;  /* 0x0000000800147213 */ /* 0x000fe20000000000 */
[----:B------:R-:W1:Y:S01]  /*2520*/  LDCU UR4, c[0x0][0x400] ;  /* 0x00008000ff0477ac */ /* 0x000e620008000800 */
[----:B------:R-:W-:Y:S01]  /*2530*/  IABS R12, R4 ;  /* 0x00000004000c7213 */ /* 0x000fe20000000000 */
[----:B------:R-:W2:Y:S01]  /*2540*/  LDCU UR22, c[0x0][0x400] ;  /* 0x00008000ff1677ac */ /* 0x000ea20008000800 */
[----:B-1----:R-:W-:Y:S01]  /*2550*/  ULOP3.LUT UR5, UR4, 0x7, URZ, 0xc0, !UPT ;  /* 0x0000000704057892 */ /* 0x002fe2000f8ec0ff */
[----:B0-----:R-:W-:-:S03]  /*2560*/  IABS R9, R13 ;  /* 0x0000000d00097213 */ /* 0x001fc60000000000 */
[----:B------:R-:W-:Y:S01]  /*2570*/  UISETP.NE.AND UP0, UPT, UR5, URZ, UPT ;  /* 0x000000ff0500728c */ /* 0x000fe2000bf05270 */
[----:B------:R-:W-:Y:S01]  /*2580*/  LOP3.LUT R8, R8, R13, RZ, 0x3c, !PT ;  /* 0x0000000d08087212 */ /* 0x000fe200078e3cff */
[----:B------:R-:W0:Y:S03]  /*2590*/  I2F.RP R15, R9 ;  /* 0x00000009000f7306 */ /* 0x000e260000209400 */
[----:B------:R-:W-:Y:S01]  /*25a0*/  ISETP.GE.AND P1, PT, R8, RZ, PT ;  /* 0x000000ff0800720c */ /* 0x000fe20003f26270 */
[----:B------:R-:W-:-:S04]  /*25b0*/  IMAD.MOV.U32 R8, RZ, RZ, RZ ;  /* 0x000000ffff087224 */ /* 0x000fc800078e00ff */
[----:B0-----:R-:W0:Y:S02]  /*25c0*/  MUFU.RCP R15, R15 ;  /* 0x0000000f000f7308 */ /* 0x001e240000001000 */
[----:B0-----:R-:W-:-:S06]  /*25d0*/  VIADD R11, R15, 0xffffffe ;  /* 0x0ffffffe0f0b7836 */ /* 0x001fcc0000000000 */
[----:B------:R-:W0:Y:S02]  /*25e0*/  F2I.FTZ.U32.TRUNC.NTZ R11, R11 ;  /* 0x0000000b000b7305 */ /* 0x000e24000021f000 */
[----:B0-----:R-:W-:-:S04]  /*25f0*/  IMAD.MOV R10, RZ, RZ, -R11 ;  /* 0x000000ffff0a7224 */ /* 0x001fc800078e0a0b */
[----:B------:R-:W-:Y:S02]  /*2600*/  IMAD R19, R10, R9, RZ ;  /* 0x000000090a137224 */ /* 0x000fe400078e02ff */
[----:B------:R-:W-:-:S04]  /*2610*/  IMAD.MOV.U32 R10, RZ, RZ, RZ ;  /* 0x000000ffff0a7224 */ /* 0x000fc800078e00ff */
[----:B------:R-:W-:Y:S02]  /*2620*/  IMAD.HI.U32 R19, R11, R19, R10 ;  /* 0x000000130b137227 */ /* 0x000fe400078e000a */
[----:B------:R-:W0:Y:S04]  /*2630*/  I2F.RP R10, R12 ;  /* 0x0000000c000a7306 */ /* 0x000e280000209400 */
[----:B------:R-:W-:-:S04]  /*2640*/  IMAD.HI.U32 R19, R19, R20, RZ ;  /* 0x0000001413137227 */ /* 0x000fc800078e00ff */
[----:B------:R-:W-:-:S04]  /*2650*/  IMAD.MOV R11, RZ, RZ, -R19 ;  /* 0x000000ffff0b7224 */ /* 0x000fc800078e0a13 */
[C---:B------:R-:W-:Y:S01]  /*2660*/  IMAD R20, R9.reuse, R11, R20 ;  /* 0x0000000b09147224 */ /* 0x040fe200078e0214 */
[----:B0-----:R-:W0:Y:S04]  /*2670*/  MUFU.RCP R10, R10 ;  /* 0x0000000a000a7308 */ /* 0x001e280000001000 */
[----:B------:R-:W-:-:S13]  /*2680*/  ISETP.GT.U32.AND P2, PT, R9, R20, PT ;  /* 0x000000140900720c */ /* 0x000fda0003f44070 */
[----:B------:R-:W-:Y:S02]  /*2690*/  @!P2 IMAD.IADD R20, R20, 0x1, -R9 ;  /* 0x000000011414a824 */ /* 0x000fe400078e0a09 */
[----:B------:R-:W-:Y:S01]  /*26a0*/  @!P2 VIADD R19, R19, 0x1 ;  /* 0x000000011313a836 */ /* 0x000fe20000000000 */
[----:B0-----:R-:W-:Y:S02]  /*26b0*/  IADD3 R11, PT, PT, R10, 0xffffffe, RZ ;  /* 0x0ffffffe0a0b7810 */ /* 0x001fe40007ffe0ff */
[----:B------:R-:W-:Y:S02]  /*26c0*/  ISETP.GE.U32.AND P0, PT, R20, R9, PT ;  /* 0x000000091400720c */ /* 0x000fe40003f06070 */
[----:B------:R-:W0:Y:S01]  /*26d0*/  F2I.FTZ.U32.TRUNC.NTZ R9, R11 ;  /* 0x0000000b00097305 */ /* 0x000e22000021f000 */
[----:B------:R-:W-:-:S10]  /*26e0*/  ISETP.NE.AND P2, PT, R13, RZ, PT ;  /* 0x000000ff0d00720c */ /* 0x000fd40003f45270 */
[----:B------:R-:W-:-:S04]  /*26f0*/  @P0 VIADD R19, R19, 0x1 ;  /* 0x0000000113130836 */ /* 0x000fc80000000000 */
[----:B------:R-:W-:Y:S02]  /*2700*/  IMAD.MOV.U32 R10, RZ, RZ, R19 ;  /* 0x000000ffff0a7224 */ /* 0x000fe400078e0013 */
[--C-:B0-----:R-:W-:Y:S02]  /*2710*/  IMAD.MOV R15, RZ, RZ, -R9.reuse ;  /* 0x000000ffff0f7224 */ /* 0x101fe400078e0a09 */
[----:B------:R-:W-:Y:S01]  /*2720*/  @!P1 IMAD.MOV R10, RZ, RZ, -R10 ;  /* 0x000000ffff0a9224 */ /* 0x000fe200078e0a0a */
[----:B------:R-:W-:Y:S01]  /*2730*/  @!P2 LOP3.LUT R10, RZ, R13, RZ, 0x33, !PT ;  /* 0x0000000dff0aa212 */ /* 0x000fe200078e33ff */
[----:B------:R-:W-:Y:S02]  /*2740*/  IMAD R13, R15, R12, RZ ;  /* 0x0000000c0f0d7224 */ /* 0x000fe400078e02ff */
[----:B--2---:R-:W-:Y:S01]  /*2750*/  IMAD.U32 R19, RZ, RZ, UR22 ;  /* 0x00000016ff137e24 */ /* 0x004fe2000f8e00ff */
[----:B------:R-:W-:Y:S01]  /*2760*/  IABS R11, R10 ;  /* 0x0000000a000b7213 */ /* 0x000fe20000000000 */
[----:B------:R-:W-:Y:S01]  /*2770*/  IMAD.HI.U32 R8, R9, R13, R8 ;  /* 0x0000000d09087227 */ /* 0x000fe200078e0008 */
[----:B------:R-:W-:-:S03]  /*2780*/  ISETP.GE.AND P2, PT, R10, RZ, PT ;  /* 0x000000ff0a00720c */ /* 0x000fc60003f46270 */
[----:B------:R-:W-:-:S04]  /*2790*/  IMAD.MOV.U32 R9, RZ, RZ, R11 ;  /* 0x000000ffff097224 */ /* 0x000fc800078e000b */
[----:B------:R-:W-:-:S05]  /*27a0*/  IMAD.HI.U32 R8, R8, R9, RZ ;  /* 0x0000000908087227 */ /* 0x000fca00078e00ff */
[----:B------:R-:W-:-:S05]  /*27b0*/  IADD3 R8, PT, PT, -R8, RZ, RZ ;  /* 0x000000ff08087210 */ /* 0x000fca0007ffe1ff */
        /* <DEDUP_REMOVED lines=13> */
[----:B------:R-:W0:Y:S01]  /*2890*/  LDCU.64 UR20, c[0x0][0x398] ;  /* 0x00007300ff1477ac */ /* 0x000e220008000a00 */
[----:B------:R-:W-:Y:S01]  /*28a0*/  LOP3.LUT R15, R7, 0x7ffffff8, RZ, 0xc0, !PT ;  /* 0x7ffffff8070f7812 */ /* 0x000fe200078ec0ff */
[----:B------:R-:W-:-:S06]  /*28b0*/  UMOV UR4, URZ ;  /* 0x000000ff00047c82 */ /* 0x000fcc0008000000 */
.L_x_12697:
        /* <DEDUP_REMOVED lines=15> */
[----:B------:R-:W-:-:S05]  /*29b0*/  IMAD R24, R24, R27, -R27 ;  /* 0x0000001b18187224 */ /* 0x000fca00078e0a1b */
[----:B------:R-:W-:-:S05]  /*29c0*/  IADD3 R29, PT, PT, R24, UR14, RZ ;  /* 0x0000000e181d7c10 */ /* 0x000fca000fffe0ff */
[----:B--2---:R-:W-:-:S04]  /*29d0*/  IMAD R29, R29, R4, R23 ;  /* 0x000000041d1d7224 */ /* 0x004fc800078e0217 */
[----:B------:R-:W-:-:S05]  /*29e0*/  IMAD.WIDE R20, R29, 0x4, R12 ;  /* 0x000000041d147825 */ /* 0x000fca00078e020c */
[----:B------:R1:W2:Y:S02]  /*29f0*/  LDG.E R23, desc[UR16][R20.64] ;  /* 0x0000001014177981 */ /* 0x0002a4000c1e1900 */
[----:B-1----:R-:W-:Y:S02]  /*2a00*/  IMAD.WIDE R20, R29, 0x4, R10 ;  /* 0x000000041d147825 */ /* 0x002fe400078e020a */
[----:B--2---:R1:W-:Y:S04]  /*2a10*/  STG.E desc[UR16][R8.64+-0x8], R23 ;  /* 0xfffff81708007986 */ /* 0x0043e8000c101910 */
[----:B------:R-:W2:Y:S01]  /*2a20*/  LDG.E R21, desc[UR16][R20.64] ;  /* 0x0000001014157981 */ /* 0x000ea2000c1e1900 */
[----:B------:R-:W-:-:S04]  /*2a30*/  IMAD.IADD R29, R24, 0x1, -R27 ;  /* 0x00000001181d7824 */ /* 0x000fc800078e0a1b */
[----:B------:R-:W-:-:S04]  /*2a40*/  VIADD R24, R29, UR14 ;  /* 0x0000000e1d187c36 */ /* 0x000fc80008000000 */
[----:B--2---:R-:W-:-:S04]  /*2a50*/  IMAD R22, R24, R4, R21 ;  /* 0x0000000418167224 */ /* 0x004fc800078e0215 */
[----:B0-----:R-:W-:-:S06]  /*2a60*/  IMAD.WIDE R24, R22, 0x4, R12 ;  /* 0x0000000416187825 */ /* 0x001fcc00078e020c */
        /* <DEDUP_REMOVED lines=47> */
.L_x_12696:
[----:B------:R-:W-:Y:S05]  /*2d60*/  BRA.U !UP0, `(.L_x_12695) ;  /* 0x0000000508707547 */ /* 0x000fea000b800000 */
[----:B------:R-:W-:-:S04]  /*2d70*/  UIADD3 UR4, UPT, UPT, UR5, -0x1, URZ ;  /* 0xffffffff05047890 */ /* 0x000fc8000fffe0ff */
[----:B------:R-:W-:-:S09]  /*2d80*/  UISETP.GE.U32.AND UP0, UPT, UR4, 0x3, UPT ;  /* 0x000000030400788c */ /* 0x000fd2000bf06070 */
[----:B------:R-:W-:Y:S05]  /*2d90*/  BRA.U !UP0, `(.L_x_12698) ;  /* 0x0000000108a47547 */ /* 0x000fea000b800000 */
[----:B------:R-:W0:Y:S01]  /*2da0*/  LDC R15, c[0x0][0x408] ;  /* 0x00010200ff0f7b82 */ /* 0x000e220000000800 */
[----:B------:R-:W-:Y:S01]  /*2db0*/  VIADD R24, R19, 0xffffffff ;  /* 0xffffffff13187836 */ /* 0x000fe20000000000 */
[----:B------:R-:W2:Y:S06]  /*2dc0*/  LDCU.64 UR4, c[0x0][0x398] ;  /* 0x00007300ff0477ac */ /* 0x000eac0008000a00 */
[----:B-1----:R-:W1:Y:S01]  /*2dd0*/  LDC.64 R10, c[0x0][0x3d8] ;  /* 0x0000f600ff0a7b82 */ /* 0x002e620000000a00 */
[----:B0-----:R-:W-:-:S04]  /*2de0*/  IMAD R8, R24, R15, UR14 ;  /* 0x0000000e18087e24 */ /* 0x001fc8000f8e020f */
[----:B-----5:R-:W-:-:S03]  /*2df0*/  IMAD R13, R8, R4, R29 ;  /* 0x00000004080d7224 */ /* 0x020fc600078e021d */
[----:B------:R-:W0:Y:S01]  /*2e00*/  LDC.64 R8, c[0x0][0x3e0] ;  /* 0x0000f800ff087b82 */ /* 0x000e220000000a00 */
[----:B-1----:R-:W-:-:S06]  /*2e10*/  IMAD.WIDE R22, R13, 0x4, R10 ;  /* 0x000000040d167825 */ /* 0x002fcc00078e020a */
[----:B------:R-:W3:Y:S01]  /*2e20*/  LDG.E R23, desc[UR16][R22.64] ;  /* 0x0000001016177981 */ /* 0x000ee2000c1e1900 */
[----:B------:R-:W-:Y:S02]  /*2e30*/  SHF.R.S32.HI R20, RZ, 0x1f, R26 ;  /* 0x0000001fff147819 */ /* 0x000fe4000001141a */
[----:B------:R-:W-:-:S04]  /*2e40*/  IADD3 R12, P0, PT, R26, R19, RZ ;  /* 0x000000131a0c7210 */ /* 0x000fc80007f1e0ff */
[----:B------:R-:W-:Y:S02]  /*2e50*/  LEA.HI.X.SX32 R21, R19, R20, 0x1, P0 ;  /* 0x0000001413157211 */ /* 0x000fe400000f0eff */
[----:B--2---:R-:W-:-:S04]  /*2e60*/  LEA R20, P0, R12, UR4, 0x2 ;  /* 0x000000040c147c11 */ /* 0x004fc8000f8010ff */
[----:B------:R-:W-:Y:S01]  /*2e70*/  LEA.HI.X R21, R12, UR5, R21, 0x2, P0 ;  /* 0x000000050c157c11 */ /* 0x000fe200080f1415 */
[----:B0-----:R-:W-:-:S04]  /*2e80*/  IMAD.WIDE R12, R13, 0x4, R8 ;  /* 0x000000040d0c7825 */ /* 0x001fc800078e0208 */
[----:B---3--:R0:W-:Y:S04]  /*2e90*/  STG.E desc[UR16][R20.64+-0x4], R23 ;  /* 0xfffffc1714007986 */ /* 0x0081e8000c101910 */
[----:B------:R-:W2:Y:S01]  /*2ea0*/  LDG.E R13, desc[UR16][R12.64] ;  /* 0x000000100c0d7981 */ /* 0x000ea2000c1e1900 */
[----:B------:R-:W-:-:S04]  /*2eb0*/  IMAD R22, R24, R15, -R15 ;  /* 0x0000000f18167224 */ /* 0x000fc800078e0a0f */
[----:B------:R-:W-:-:S04]  /*2ec0*/  VIADD R24, R22, UR14 ;  /* 0x0000000e16187c36 */ /* 0x000fc80008000000 */
[----:B--2---:R-:W-:-:S04]  /*2ed0*/  IMAD R25, R24, R4, R13 ;  /* 0x0000000418197224 */ /* 0x004fc800078e020d */
[----:B------:R-:W-:-:S06]  /*2ee0*/  IMAD.WIDE R28, R25, 0x4, R10 ;  /* 0x00000004191c7825 */ /* 0x000fcc00078e020a */
[----:B------:R-:W2:Y:S01]  /*2ef0*/  LDG.E R29, desc[UR16][R28.64] ;  /* 0x000000101c1d7981 */ /* 0x000ea2000c1e1900 */
[----:B------:R-:W-:-:S04]  /*2f00*/  IMAD.WIDE R24, R25, 0x4, R8 ;  /* 0x0000000419187825 */ /* 0x000fc800078e0208 */
[----:B------:R-:W-:Y:S01]  /*2f10*/  IMAD.IADD R27, R22, 0x1, -R15 ;  /* 0x00000001161b7824 */ /* 0x000fe200078e0a0f */
[----:B--2---:R1:W-:Y:S04]  /*2f20*/  STG.E desc[UR16][R20.64+-0x8], R29 ;  /* 0xfffff81d14007986 */ /* 0x0043e8000c101910 */
[----:B------:R-:W2:Y:S01]  /*2f30*/  LDG.E R25, desc[UR16][R24.64] ;  /* 0x0000001018197981 */ /* 0x000ea2000c1e1900 */
[----:B------:R-:W-:-:S04]  /*2f40*/  VIADD R22, R27, UR14 ;  /* 0x0000000e1b167c36 */ /* 0x000fc80008000000 */
[----:B--2---:R-:W-:-:S04]  /*2f50*/  IMAD R13, R22, R4, R25 ;  /* 0x00000004160d7224 */ /* 0x004fc800078e0219 */
[----:B0-----:R-:W-:-:S06]  /*2f60*/  IMAD.WIDE R22, R13, 0x4, R10 ;  /* 0x000000040d167825 */ /* 0x001fcc00078e020a */
        /* <DEDUP_REMOVED lines=9> */
[----:B------:R-:W-:Y:S02]  /*3000*/  IADD3 R19, PT, PT, R19, -0x4, RZ ;  /* 0xfffffffc13137810 */ /* 0x000fe40007ffe0ff */
[----:B--2---:R0:W-:Y:S04]  /*3010*/  STG.E desc[UR16][R20.64+-0x10], R11 ;  /* 0xfffff00b14007986 */ /* 0x0041e8000c101910 */
[----:B-1----:R0:W5:Y:S02]  /*3020*/  LDG.E R29, desc[UR16][R8.64] ;  /* 0x00000010081d7981 */ /* 0x002164000c1e1900 */
.L_x_12698:
[----:B01----:R-:W-:-:S13]  /*3030*/  LOP3.LUT P0, R8, R7, 0x3, RZ, 0xc0, !PT ;  /* 0x0000000307087812 */ /* 0x003fda000780c0ff */
[----:B------:R-:W-:Y:S05]  /*3040*/  @!P0 BRA `(.L_x_12695) ;  /* 0x0000000000b88947 */ /* 0x000fea0003800000 */
[----:B------:R-:W-:Y:S02]  /*3050*/  ISETP.NE.AND P0, PT, R8, 0x1, PT ;  /* 0x000000010800780c */ /* 0x000fe40003f05270 */
[----:B------:R-:W-:-:S04]  /*3060*/  LOP3.LUT R9, R7, 0x1, RZ, 0xc0, !PT ;  /* 0x0000000107097812 */ /* 0x000fc800078ec0ff */
[----:B------:R-:W-:-:S07]  /*3070*/  ISETP.NE.U32.AND P1, PT, R9, 0x1, PT ;  /* 0x000000010900780c */ /* 0x000fce0003f25070 */
[----:B------:R-:W-:Y:S06]  /*3080*/  @!P0 BRA `(.L_x_12699) ;  /* 0x0000000000688947 */ /* 0x000fec0003800000 */
[----:B------:R-:W0:Y:S01]  /*3090*/  LDC R24, c[0x0][0x408] ;  /* 0x00010200ff187b82 */ /* 0x000e220000000800 */
[----:B------:R-:W-:Y:S01]  /*30a0*/  VIADD R15, R19, 0xffffffff ;  /* 0xffffffff130f7836 */ /* 0x000fe20000000000 */
[----:B------:R-:W1:Y:S06]  /*30b0*/  LDCU.64 UR4, c[0x0][0x398] ;  /* 0x00007300ff0477ac */ /* 0x000e6c0008000a00 */
[----:B------:R-:W2:Y:S08]  /*30c0*/  LDC.64 R20, c[0x0][0x3d8] ;  /* 0x0000f600ff147b82 */ /* 0x000eb00000000a00 */
[----:B------:R-:W3:Y:S01]  /*30d0*/  LDC.64 R10, c[0x0][0x3e0] ;  /* 0x0000f800ff0a7b82 */ /* 0x000ee20000000a00 */
[----:B0-----:R-:W-:-:S04]  /*30e0*/  IMAD R8, R15, R24, UR14 ;  /* 0x0000000e0f087e24 */ /* 0x001fc8000f8e0218 */
[----:B-----5:R-:W-:-:S04]  /*30f0*/  IMAD R9, R8, R4, R29 ;  /* 0x0000000408097224 */ /* 0x020fc800078e021d */
[----:B--2---:R-:W-:-:S06]  /*3100*/  IMAD.WIDE R22, R9, 0x4, R20 ;  /* 0x0000000409167825 */ /* 0x004fcc00078e0214 */
[----:B------:R-:W2:Y:S01]  /*3110*/  LDG.E R23, desc[UR16][R22.64] ;  /* 0x0000001016177981 */ /* 0x000ea2000c1e1900 */
[----:B------:R-:W-:Y:S02]  /*3120*/  SHF.R.S32.HI R8, RZ, 0x1f, R26 ;  /* 0x0000001fff087819 */ /* 0x000fe4000001141a */
[----:B------:R-:W-:-:S04]  /*3130*/  IADD3 R13, P0, PT, R26, R19, RZ ;  /* 0x000000131a0d7210 */ /* 0x000fc80007f1e0ff */
[----:B------:R-:W-:Y:S02]  /*3140*/  LEA.HI.X.SX32 R8, R19, R8, 0x1, P0 ;  /* 0x0000000813087211 */ /* 0x000fe400000f0eff */
[----:B-1----:R-:W-:-:S04]  /*3150*/  LEA R12, P0, R13, UR4, 0x2 ;  /* 0x000000040d0c7c11 */ /* 0x002fc8000f8010ff */
[----:B------:R-:W-:Y:S01]  /*3160*/  LEA.HI.X R13, R13, UR5, R8, 0x2, P0 ;  /* 0x000000050d0d7c11 */ /* 0x000fe200080f1408 */
[----:B---3--:R-:W-:-:S04]  /*3170*/  IMAD.WIDE R8, R9, 0x4, R10 ;  /* 0x0000000409087825 */ /* 0x008fc800078e020a */
[----:B--2---:R0:W-:Y:S04]  /*3180*/  STG.E desc[UR16][R12.64+-0x4], R23 ;  /* 0xfffffc170c007986 */ /* 0x0041e8000c101910 */
[----:B------:R-:W2:Y:S01]  /*3190*/  LDG.E R9, desc[UR16][R8.64] ;  /* 0x0000001008097981 */ /* 0x000ea2000c1e1900 */
[----:B------:R-:W-:-:S04]  /*31a0*/  IMAD R15, R15, R24, -R24 ;  /* 0x000000180f0f7224 */ /* 0x000fc800078e0a18 */
[----:B------:R-:W-:-:S04]  /*31b0*/  VIADD R15, R15, UR14 ;  /* 0x0000000e0f0f7c36 */ /* 0x000fc80008000000 */
[----:B--2---:R-:W-:-:S04]  /*31c0*/  IMAD R15, R15, R4, R9 ;  /* 0x000000040f0f7224 */ /* 0x004fc800078e0209 */
[----:B------:R-:W-:-:S06]  /*31d0*/  IMAD.WIDE R20, R15, 0x4, R20 ;  /* 0x000000040f147825 */ /* 0x000fcc00078e0214 */
[----:B------:R-:W2:Y:S01]  /*31e0*/  LDG.E R21, desc[UR16][R20.64] ;  /* 0x0000001014157981 */ /* 0x000ea2000c1e1900 */
[----:B------:R-:W-:-:S03]  /*31f0*/  IMAD.WIDE R10, R15, 0x4, R10 ;  /* 0x000000040f0a7825 */ /* 0x000fc600078e020a */
[----:B--2---:R0:W-:Y:S04]  /*3200*/  STG.E desc[UR16][R12.64+-0x8], R21 ;  /* 0xfffff8150c007986 */ /* 0x0041e8000c101910 */
[----:B------:R0:W5:Y:S01]  /*3210*/  LDG.E R29, desc[UR16][R10.64] ;  /* 0x000000100a1d7981 */ /* 0x000162000c1e1900 */
[----:B------:R-:W-:-:S07]  /*3220*/  VIADD R19, R19, 0xfffffffe ;  /* 0xfffffffe13137836 */ /* 0x000fce0000000000 */
.L_x_12699:
        /* <DEDUP_REMOVED lines=9> */
[----:B------:R-:W2:Y:S01]  /*32c0*/  LDG.E R9, desc[UR16][R8.64] ;  /* 0x0000001008097981 */ /* 0x000ea2000c1e1900 */
[----:B------:R-:W-:Y:S02]  /*32d0*/  SHF.R.S32.HI R4, RZ, 0x1f, R26 ;  /* 0x0000001fff047819 */ /* 0x000fe4000001141a */
[----:B------:R-:W-:-:S04]  /*32e0*/  IADD3 R26, P0, PT, R26, R19, RZ ;  /* 0x000000131a1a7210 */ /* 0x000fc80007f1e0ff */
[----:B------:R-:W-:Y:S02]  /*32f0*/  LEA.HI.X.SX32 R19, R19, R4, 0x1, P0 ;  /* 0x0000000413137211 */ /* 0x000fe400000f0eff */
[----:B0-----:R-:W-:-:S04]  /*3300*/  LEA R10, P0, R26, UR4, 0x2 ;  /* 0x000000041a0a7c11 */ /* 0x001fc8000f8010ff */
[----:B------:R-:W-:-:S05]  /*3310*/  LEA.HI.X R11, R26, UR5, R19, 0x2, P0 ;  /* 0x000000051a0b7c11 */ /* 0x000fca00080f1413 */
[----:B--2---:R2:W-:Y:S04]  /*3320*/  STG.E desc[UR16][R10.64+-0x4], R9 ;  /* 0xfffffc090a007986 */ /* 0x0045e8000c101910 */
.L_x_12695:
[----:B-12---:R-:W1:Y:S01]  /*3330*/  LDC.64 R8, c[0x0][0x3a0] ;  /* 0x0000e800ff087b82 */ /* 0x006e620000000a00 */
[----:B0-----:R-:W-:-:S07]  /*3340*/  IMAD.IADD R13, R18, 0x1, R5 ;  /* 0x00000001120d7824 */ /* 0x001fce00078e0205 */
[----:B------:R-:W0:Y:S01]  /*3350*/  LDC.64 R10, c[0x0][0x3b0] ;  /* 0x0000ec00ff0a7b82 */ /* 0x000e220000000a00 */
[----:B-1----:R-:W-:-:S05]  /*3360*/  IMAD.WIDE R4, R13, 0x4, R8 ;  /* 0x000000040d047825 */ /* 0x002fca00078e0208 */
[----:B------:R1:W-:Y:S01]  /*3370*/  STG.E desc[UR16][R4.64], R7 ;  /* 0x0000000704007986 */ /* 0x0003e2000c101910 */
[----:B0-----:R-:W-:-:S04]  /*3380*/  IMAD.WIDE R8, R13, 0x4, R10 ;  /* 0x000000040d087825 */ /* 0x001fc800078e020a */
[----:B------:R-:W-:Y:S01]  /*3390*/  IMAD.U32 R11, RZ, RZ, UR13 ;  /* 0x0000000dff0b7e24 */ /* 0x000fe2000f8e00ff */
[----:B------:R3:W-:Y:S01]  /*33a0*/  STG.E desc[UR16][R8.64], R6 ;  /* 0x0000000608007986 */ /* 0x0007e2000c101910 */
[----:B------:R-:W-:-:S05]  /*33b0*/  IMAD.U32 R10, RZ, RZ, UR12 ;  /* 0x0000000cff0a7e24 */ /* 0x000fca000f8e00ff */
[----:B------:R-:W2:Y:S01]  /*33c0*/  LDG.E R11, desc[UR16][R10.64] ;  /* 0x000000100a0b7981 */ /* 0x000ea2000c1e1900 */
[----:B------:R-:W-:Y:S02]  /*33d0*/  HFMA2 R15, -RZ, RZ, 0, 2.384185791015625e-07 ;  /* 0x00000004ff0f7431 */ /* 0x000fe400000001ff */
[----:B------:R-:W-:Y:S02]  /*33e0*/  IMAD.U32 R12, RZ, RZ, UR12 ;  /* 0x0000000cff0c7e24 */ /* 0x000fe4000f8e00ff */
[----:B------:R-:W-:Y:S02]  /*33f0*/  IMAD.U32 R13, RZ, RZ, UR13 ;  /* 0x0000000dff0d7e24 */ /* 0x000fe4000f8e00ff */
[----:B------:R-:W-:Y:S02]  /*3400*/  IMAD.MOV.U32 R23, RZ, RZ, -0x800001 ;  /* 0xff7fffffff177424 */ /* 0x000fe400078e00ff */
[----:B------:R-:W-:-:S04]  /*3410*/  IMAD.WIDE R14, R14, R15, UR8 ;  /* 0x000000080e0e7e25 */ /* 0x000fc8000f8e020f */
[----:B------:R-:W-:Y:S02]  /*3420*/  IMAD.U32 R20, RZ, RZ, UR6 ;  /* 0x00000006ff147e24 */ /* 0x000fe4000f8e00ff */
[----:B------:R-:W-:Y:S01]  /*3430*/  IMAD.U32 R21, RZ, RZ, UR7 ;  /* 0x00000007ff157e24 */ /* 0x000fe2000f8e00ff */
[----:B--2---:R-:W-:-:S05]  /*3440*/  FMNMX.FTZ R19, R11, R6, PT ;  /* 0x000000060b137209 */ /* 0x004fca0003810000 */
[----:B------:R3:W-:Y:S04]  /*3450*/  STG.E desc[UR16][R12.64], R19 ;  /* 0x000000130c007986 */ /* 0x0007e8000c101910 */
[----:B------:R3:W-:Y:S04]  /*3460*/  STG.E desc[UR16][R14.64], R23 ;  /* 0x000000170e007986 */ /* 0x0007e8000c101910 */
[----:B------:R-:W2:Y:S01]  /*3470*/  LDG.E R20, desc[UR16][R20.64] ;  /* 0x0000001014147981 */ /* 0x000ea2000c1e1900 */
[----:B-1----:R-:W-:Y:S02]  /*3480*/  IMAD.U32 R4, RZ, RZ, UR6 ;  /* 0x00000006ff047e24 */ /* 0x002fe4000f8e00ff */
[----:B------:R-:W-:Y:S01]  /*3490*/  IMAD.U32 R5, RZ, RZ, UR7 ;  /* 0x00000007ff057e24 */ /* 0x000fe2000f8e00ff */
[----:B--2---:R-:W-:-:S05]  /*34a0*/  IADD3 R7, PT, PT, R20, 0x1, RZ ;  /* 0x0000000114077810 */ /* 0x004fca0007ffe0ff */
[----:B------:R3:W-:Y:S01]  /*34b0*/  STG.E desc[UR16][R4.64], R7 ;  /* 0x0000000704007986 */ /* 0x0007e2000c101910 */
[----:B------:R-:W-:Y:S05]  /*34c0*/  BRA `(.L_x_12684) ;  /* 0x0000000000387947 */ /* 0x000fea0003800000 */
.L_x_12687:
[----:B------:R-:W-:Y:S01]  /*34d0*/  IMAD.MOV.U32 R0, RZ, RZ, 0x1 ;  /* 0x00000001ff007424 */ /* 0x000fe200078e00ff */
[----:B------:R2:W-:Y:S04]  /*34e0*/  STS [R25+0x50], R4 ;  /* 0x0000500419007388 */ /* 0x0005e80000000800 */
[----:B------:R2:W-:Y:S01]  /*34f0*/  STS.U8 [R25+0x54], R0 ;  /* 0x0000540019007388 */ /* 0x0005e20000000000 */
[----:B------:R-:W-:Y:S05]  /*3500*/  BRA `(.L_x_12673) ;  /* 0x00000000005c7947 */ /* 0x000fea0003800000 */
.L_x_12685:
        /* <DEDUP_REMOVED lines=10> */
.L_x_12684:
[----:B------:R-:W-:Y:S05]  /*35b0*/  WARPSYNC.ALL ;  /* 0x0000000000007948 */ /* 0x000fea0003800000 */
[----:B------:R-:W0:Y:S08]  /*35c0*/  S2UR UR5, SR_CgaCtaId ;  /* 0x00000000000579c3 */ /* 0x000e300000008800 */
[----:B------:R-:W-:Y:S01]  /*35d0*/  BAR.SYNC.DEFER_BLOCKING 0x0 ;  /* 0x0000000000007b1d */ /* 0x000fe20000010000 */
[----:B------:R-:W-:-:S05]  /*35e0*/  VIADD R17, R17, 0x1 ;  /* 0x0000000111117836 */ /* 0x000fca0000000000 */
[----:B------:R-:W-:Y:S02]  /*35f0*/  UMOV UR4, 0x400 ;  /* 0x0000040000047882 */ /* 0x000fe40000000000 */
[----:B0-----:R-:W-:-:S09]  /*3600*/  ULEA UR4, UR5, UR4, 0x18 ;  /* 0x0000000405047291 */ /* 0x001fd2000f8ec0ff */
[----:B---34-:R-:W0:Y:S02]  /*3610*/  LDS R5, [UR4+0x50] ;  /* 0x00005004ff057984 */ /* 0x018e240008000800 */
[----:B------:R-:W3:Y:S02]  /*3620*/  LDCU UR4, c[0x0][0x42c] ;  /* 0x00008580ff0477ac */ /* 0x000ee40008000800 */
[----:B---3--:R-:W-:-:S05]  /*3630*/  IMAD.U32 R4, RZ, RZ, UR4 ;  /* 0x00000004ff047e24 */ /* 0x008fca000f8e00ff */
[----:B--2---:R-:W-:-:S04]  /*3640*/  SHF.L.U32 R6, R4, 0x1, RZ ;  /* 0x0000000104067819 */ /* 0x004fc800000006ff */
[----:B------:R-:W-:Y:S02]  /*3650*/  ISETP.LT.AND P1, PT, R17, R6, PT ;  /* 0x000000061100720c */ /* 0x000fe40003f21270 */
[----:B0-----:R-:W-:-:S13]  /*3660*/  ISETP.GE.AND P0, PT, R5, R4, PT ;  /* 0x000000040500720c */ /* 0x001fda0003f06270 */
[----:B------:R-:W-:Y:S05]  /*3670*/  @!P0 BRA P1, `(.L_x_12700) ;  /* 0xffffffcc00448947 */ /* 0x000fea000083ffff */
.L_x_12673:
        /* <DEDUP_REMOVED lines=8> */
[----:B------:R-:W-:Y:S01]  /*3700*/  VIADD R2, R2, 0x60 ;  /* 0x0000006002027836 */ /* 0x000fe20000000000 */
[----:B------:R-:W0:Y:S04]  /*3710*/  LDC.64 R6, c[0x0][0x390] ;  /* 0x0000e400ff067b82 */ /* 0x000e280000000a00 */
[----:B------:R-:W-:-:S04]  /*3720*/  LEA R0, R3, R2, 0x18 ;  /* 0x0000000203007211 */ /* 0x000fc800078ec0ff */
[----:B------:R-:W1:Y:S01]  /*3730*/  LDC.64 R2, c[0x0][0x380] ;  /* 0x0000e000ff027b82 */ /* 0x000e620000000a00 */
[----:B------:R-:W-:-:S06]  /*3740*/  IMAD R0, R9, 0x4, R0 ;  /* 0x0000000409007824 */ /* 0x000fcc00078e0200 */
[----:B------:R-:W2:Y:S02]  /*3750*/  LDS R0, [R0] ;  /* 0x0000000000007984 */ /* 0x000ea40000000800 */
[----:B--2---:R-:W-:-:S04]  /*3760*/  VIADD R5, R0, UR18 ;  /* 0x0000001200057c36 */ /* 0x004fc80008000000 */
[----:B-1----:R-:W-:-:S06]  /*3770*/  IMAD.WIDE R2, R5, 0x4, R2 ;  /* 0x0000000405027825 */ /* 0x002fcc00078e0202 */
[----:B------:R-:W2:Y:S01]  /*3780*/  LDG.E.CONSTANT R3, desc[UR16][R2.64] ;  /* 0x0000001002037981 */ /* 0x000ea2000c1e9900 */
[----:B------:R-:W-:-:S04]  /*3790*/  IMAD R5, R4, UR19, R9 ;  /* 0x0000001304057c24 */ /* 0x000fc8000f8e0209 */
[----:B0-----:R-:W-:-:S05]  /*37a0*/  IMAD.WIDE.U32 R4, R5, 0x4, R6 ;  /* 0x0000000405047825 */ /* 0x001fca00078e0006 */
[----:B--2---:R-:W-:Y:S01]  /*37b0*/  STG.E desc[UR16][R4.64], R3 ;  /* 0x0000000304007986 */ /* 0x004fe2000c101910 */
[----:B------:R-:W-:Y:S05]  /*37c0*/  EXIT ;  /* 0x000000000000794d */ /* 0x000fea0003800000 */
.L_x_12683:
[----:B------:R-:W-:Y:S02]  /*37d0*/  IMAD.MOV.U32 R23, RZ, RZ, R10 ;  /* 0x000000ffff177224 */ /* 0x000fe400078e000a */
[----:B------:R-:W-:Y:S02]  /*37e0*/  IMAD.MOV.U32 R20, RZ, RZ, 0x1 ;  /* 0x00000001ff147424 */ /* 0x000fe400078e00ff */
[----:B------:R-:W-:Y:S02]  /*37f0*/  IMAD.MOV.U32 R25, RZ, RZ, 0x1f ;  /* 0x0000001fff197424 */ /* 0x000fe400078e00ff */
[----:B------:R-:W-:-:S07]  /*3800*/  IMAD.MOV.U32 R14, RZ, RZ, -0x1 ;  /* 0xffffffffff0e7424 */ /* 0x000fce00078e00ff */
[----:B------:R-:W-:Y:S05]  /*3810*/  WARPSYNC.COLLECTIVE R14, `(.L_x_12701) ;  /* 0x000000000e087348 */ /* 0x000fea0003c00000 */
[----:B------:R0:W1:Y:S02]  /*3820*/  SHFL.DOWN P0, R15, R23, R20, R25 ;  /* 0x08000014170f7389 */ /* 0x0000640000000019 */
[----:B01----:R-:W-:Y:S05]  /*3830*/  ENDCOLLECTIVE ;  /* 0x000000000000791b */ /* 0x003fea0003800000 */
.L_x_12701:
[----:B------:R-:W-:Y:S01]  /*3840*/  IMAD.MOV.U32 R23, RZ, RZ, R21 ;  /* 0x000000ffff177224 */ /* 0x000fe200078e0015 */
[----:B------:R-:W-:-:S07]  /*3850*/  MOV R5, R15 ;  /* 0x0000000f00057202 */ /* 0x000fce0000000f00 */
[----:B------:R-:W-:Y:S05]  /*3860*/  WARPSYNC.COLLECTIVE R14, `(.L_x_12702) ;  /* 0x000000000e087348 */ /* 0x000fea0003c00000 */
[----:B------:R0:W1:Y:S02]  /*3870*/  SHFL.DOWN P0, R15, R23, R20, R25 ;  /* 0x08000014170f7389 */ /* 0x0000640000000019 */
[----:B01----:R-:W-:Y:S05]  /*3880*/  ENDCOLLECTIVE ;  /* 0x000000000000791b */ /* 0x003fea0003800000 */
.L_x_12702:
        /* <DEDUP_REMOVED lines=10> */
.L_x_12703:
[----:B------:R-:W-:Y:S02]  /*3930*/  IMAD.MOV.U32 R23, RZ, RZ, R4 ;  /* 0x000000ffff177224 */ /* 0x000fe400078e0004 */
[----:B------:R-:W-:-:S07]  /*3940*/  IMAD.MOV.U32 R8, RZ, RZ, R15 ;  /* 0x000000ffff087224 */ /* 0x000fce00078e000f */
[----:B------:R-:W-:Y:S05]  /*3950*/  WARPSYNC.COLLECTIVE R14, `(.L_x_12704) ;  /* 0x000000000e087348 */ /* 0x000fea0003c00000 */
[----:B------:R0:W1:Y:S02]  /*3960*/  SHFL.DOWN P0, R15, R23, R20, R25 ;  /* 0x08000014170f7389 */ /* 0x0000640000000019 */
[----:B01----:R-:W-:Y:S05]  /*3970*/  ENDCOLLECTIVE ;  /* 0x000000000000791b */ /* 0x003fea0003800000 */
.L_x_12704:
        /* <DEDUP_REMOVED lines=10> */
.L_x_12705:
[----:B------:R-:W-:Y:S02]  /*3a20*/  IMAD.MOV.U32 R23, RZ, RZ, R7 ;  /* 0x000000ffff177224 */ /* 0x000fe400078e0007 */
[----:B------:R-:W-:-:S07]  /*3a30*/  IMAD.MOV.U32 R9, RZ, RZ, R15 ;  /* 0x000000ffff097224 */ /* 0x000fce00078e000f */
[----:B------:R-:W-:Y:S05]  /*3a40*/  WARPSYNC.COLLECTIVE R14, `(.L_x_12706) ;  /* 0x000000000e087348 */ /* 0x000fea0003c00000 */
[----:B------:R0:W1:Y:S02]  /*3a50*/  SHFL.DOWN P0, R15, R23, R20, R25 ;  /* 0x08000014170f7389 */ /* 0x0000640000000019 */
[----:B01----:R-:W-:Y:S05]  /*3a60*/  ENDCOLLECTIVE ;  /* 0x000000000000791b */ /* 0x003fea0003800000 */
.L_x_12706:
        /* <DEDUP_REMOVED lines=10> */
.L_x_12707:
[----:B------:R-:W-:Y:S01]  /*3b10*/  MOV R23, R12 ;  /* 0x0000000c00177202 */ /* 0x000fe20000000f00 */
[----:B------:R-:W-:-:S07]  /*3b20*/  IMAD.MOV.U32 R4, RZ, RZ, R15 ;  /* 0x000000ffff047224 */ /* 0x000fce00078e000f */
[----:B------:R-:W-:Y:S05]  /*3b30*/  WARPSYNC.COLLECTIVE R14, `(.L_x_12708) ;  /* 0x000000000e087348 */ /* 0x000fea0003c00000 */
[----:B------:R0:W1:Y:S02]  /*3b40*/  SHFL.DOWN P0, R15, R23, R20, R25 ;  /* 0x08000014170f7389 */ /* 0x0000640000000019 */
[----:B01----:R-:W-:Y:S05]  /*3b50*/  ENDCOLLECTIVE ;  /* 0x000000000000791b */ /* 0x003fea0003800000 */
.L_x_12708:
        /* <DEDUP_REMOVED lines=10> */
.L_x_12709:
[----:B------:R-:W-:Y:S02]  /*3c00*/  IMAD.MOV.U32 R23, RZ, RZ, R11 ;  /* 0x000000ffff177224 */ /* 0x000fe400078e000b */
[----:B------:R-:W-:-:S07]  /*3c10*/  IMAD.MOV.U32 R5, RZ, RZ, R15 ;  /* 0x000000ffff057224 */ /* 0x000fce00078e000f */
[----:B------:R-:W-:Y:S05]  /*3c20*/  WARPSYNC.COLLECTIVE R14, `(.L_x_12710) ;  /* 0x000000000e087348 */ /* 0x000fea0003c00000 */
[----:B------:R0:W1:Y:S02]  /*3c30*/  SHFL.DOWN P0, R15, R23, R20, R25 ;  /* 0x08000014170f7389 */ /* 0x0000640000000019 */
[----:B01----:R-:W-:Y:S05]  /*3c40*/  ENDCOLLECTIVE ;  /* 0x000000000000791b */ /* 0x003fea0003800000 */
.L_x_12710:
[----:B------:R-:W-:Y:S01]  /*3c50*/  IMAD.MOV.U32 R8, RZ, RZ, R15 ;  /* 0x000000ffff087224 */ /* 0x000fe200078e000f */
[----:B------:R-:W-:Y:S06]  /*3c60*/  BRA `(.L_x_12711) ;  /* 0xffffffd400287947 */ /* 0x000fec000383ffff */
.L_x_12712:
        /* <DEDUP_REMOVED lines=9> */
.L_x_12939:


//--------------------- .text._ZN17fastertransformer17topk_stage_2_opt3IfLi128ELi1EEEvPKiPT_PiNS_14BeamHypothesesES2_ii --------------------------
	.section	.text._ZN17fastertransformer17topk_stage_2_opt3IfLi128ELi1EEEvPKiPT_PiNS_14BeamHypothesesES2_ii,"ax",@progbits
	.align	128
        .global         _ZN17fastertransformer17topk_stage_2_opt3IfLi128ELi1EEEvPKiPT_PiNS_14BeamHypothesesES2_ii
        .type           _ZN17fastertransformer17topk_stage_2_opt3IfLi128ELi1EEEvPKiPT_PiNS_14BeamHypothesesES2_ii,@function
        .size           _ZN17fastertransformer17topk_stage_2_opt3IfLi128ELi1EEEvPKiPT_PiNS_14BeamHypothesesES2_ii,(.L_x_12940 - _ZN17fastertransformer17topk_stage_2_opt3IfLi128ELi1EEEvPKiPT_PiNS_14BeamHypothesesES2_ii)
        .other          _ZN17fastertransformer17topk_stage_2_opt3IfLi128ELi1EEEvPKiPT_PiNS_14BeamHypothesesES2_ii,@"STO_CUDA_ENTRY STV_DEFAULT"
_ZN17fastertransformer17topk_stage_2_opt3IfLi128ELi1EEEvPKiPT_PiNS_14BeamHypothesesES2_ii:
.text._ZN17fastertransformer17topk_stage_2_opt3IfLi128ELi1EEEvPKiPT_PiNS_14BeamHypothesesES2_ii:
        /* <DEDUP_REMOVED lines=38> */
.L_x_12714:
[----:B------:R-:W-:Y:S05]  /*0260*/  BSYNC.RECONVERGENT B0 ;  /* 0x0000000000007941 */ /* 0x000fea0003800200 */
.L_x_12713:
        /* <DEDUP_REMOVED lines=18> */
.L_x_12742:
        /* <DEDUP_REMOVED lines=24> */
.L_x_12720:
        /* <DEDUP_REMOVED lines=70> */
.L_x_12719:
[----:B------:R-:W-:Y:S05]  /*0970*/  BSYNC.RECONVERGENT B1 ;  /* 0x0000000000017941 */ /* 0x000fea0003800200 */
.L_x_12718:
        /* <DEDUP_REMOVED lines=42> */
.L_x_12722:
[----:B------:R-:W-:Y:S05]  /*0c20*/  BSYNC.RECONVERGENT B1 ;  /* 0x0000000000017941 */ /* 0x000fea0003800200 */
.L_x_12721:
        /* <DEDUP_REMOVED lines=26> */
.L_x_12724:
[----:B------:R-:W-:Y:S05]  /*0dd0*/  BSYNC.RECONVERGENT B1 ;  /* 0x0000000000017941 */ /* 0x000fea0003800200 */
.L_x_12723:
        /* <DEDUP_REMOVED lines=20> */
.L_x_12717:
[----:B------:R-:W-:Y:S05]  /*0f20*/  BSYNC.RECONVERGENT B0 ;  /* 0x0000000000007941 */ /* 0x000fea0003800200 */
.L_x_12716:
        /* <DEDUP_REMOVED lines=30> */
.L_x_12753:
        /* <DEDUP_REMOVED lines=104> */
.L_x_12731:
        /* <DEDUP_REMOVED lines=13> */
.L_x_12730:
        /* <DEDUP_REMOVED lines=17> */
.L_x_12734:
        /* <DEDUP_REMOVED lines=62> */
.L_x_12733:
[----:B------:R-:W-:Y:S05]  /*1d50*/  BSYNC.RECONVERGENT B0 ;  /* 0x0000000000007941 */ /* 0x000fea0003800200 */
.L_x_12732:
        /* <DEDUP_REMOVED lines=43> */
.L_x_12735:
        /* <DEDUP_REMOVED lines=30> */
.L_x_12736:
        /* <DEDUP_REMOVED lines=24> */
.L_x_12728:
        /* <DEDUP_REMOVED lines=73> */
.L_x_12739:
        /* <DEDUP_REMOVED lines=74> */
.L_x_12738:
        /* <DEDUP_REMOVED lines=45> */
.L_x_12740:
        /* <DEDUP_REMOVED lines=32> */
.L_x_12741:
        /* <DEDUP_REMOVED lines=16> */
.L_x_12737:
        /* <DEDUP_REMOVED lines=26> */
.L_x_12729:
[----:B------:R-:W-:Y:S01]  /*3410*/  IMAD.MOV.U32 R0, RZ, RZ, 0x1 ;  /* 0x00000001ff007424 */ /* 0x000fe200078e00ff */
[----:B------:R2:W-:Y:S04]  /*3420*/  STS [R14+0x2c], R7 ;  /* 0x00002c070e007388 */ /* 0x0005e80000000800 */
[----:B------:R2:W-:Y:S01]  /*3430*/  STS.U8 [R14+0x30], R0 ;  /* 0x000030000e007388 */ /* 0x0005e20000000000 */
[----:B------:R-:W-:Y:S05]  /*3440*/  BRA `(.L_x_12715) ;  /* 0x00000000005c7947 */ /* 0x000fea0003800000 */
.L_x_12727:
        /* <DEDUP_REMOVED lines=10> */
.L_x_12726:
        /* <DEDUP_REMOVED lines=13> */
.L_x_12715:
        /* <DEDUP_REMOVED lines=21> */
.L_x_12725:
[----:B------:R-:W-:Y:S01]  /*3710*/  IMAD.MOV.U32 R23, RZ, RZ, R15 ;  /* 0x000000ffff177224 */ /* 0x000fe200078e000f */
[----:B------:R-:W-:Y:S01]  /*3720*/  MOV R20, 0x1 ;  /* 0x0000000100147802 */ /* 0x000fe20000000f00 */
[----:B------:R-:W-:Y:S02]  /*3730*/  IMAD.MOV.U32 R25, RZ, RZ, 0x1f ;  /* 0x0000001fff197424 */ /* 0x000fe400078e00ff */
[----:B------:R-:W-:-:S07]  /*3740*/  IMAD.MOV.U32 R18, RZ, RZ, -0x1 ;  /* 0xffffffffff127424 */ /* 0x000fce00078e00ff */
[----:B------:R-:W-:Y:S05]  /*3750*/  WARPSYNC.COLLECTIVE R18, `(.L_x_12743) ;  /* 0x0000000012087348 */ /* 0x000fea0003c00000 */
[----:B------:R0:W1:Y:S02]  /*3760*/  SHFL.DOWN P0, R19, R23, R20, R25 ;  /* 0x0800001417137389 */ /* 0x0000640000000019 */
[----:B01----:R-:W-:Y:S05]  /*3770*/  ENDCOLLECTIVE ;  /* 0x000000000000791b */ /* 0x003fea0003800000 */
.L_x_12743:
[----:B------:R-:W-:Y:S02]  /*3780*/  IMAD.MOV.U32 R23, RZ, RZ, R21 ;  /* 0x000000ffff177224 */ /* 0x000fe400078e0015 */
[----:B------:R-:W-:-:S07]  /*3790*/  IMAD.MOV.U32 R8, RZ, RZ, R19 ;  /* 0x000000ffff087224 */ /* 0x000fce00078e0013 */
[----:B------:R-:W-:Y:S05]  /*37a0*/  WARPSYNC.COLLECTIVE R18, `(.L_x_12744) ;  /* 0x0000000012087348 */ /* 0x000fea0003c00000 */
[----:B------:R0:W1:Y:S02]  /*37b0*/  SHFL.DOWN P0, R19, R23, R20, R25 ;  /* 0x0800001417137389 */ /* 0x0000640000000019 */
[----:B01----:R-:W-:Y:S05]  /*37c0*/  ENDCOLLECTIVE ;  /* 0x000000000000791b */ /* 0x003fea0003800000 */
.L_x_12744:
        /* <DEDUP_REMOVED lines=10> */
.L_x_12745:
[----:B------:R-:W-:Y:S02]  /*3870*/  IMAD.MOV.U32 R23, RZ, RZ, R10 ;  /* 0x000000ffff177224 */ /* 0x000fe400078e000a */
[----:B------:R-:W-:-:S07]  /*3880*/  IMAD.MOV.U32 R9, RZ, RZ, R19 ;  /* 0x000000ffff097224 */ /* 0x000fce00078e0013 */
[----:B------:R-:W-:Y:S05]  /*3890*/  WARPSYNC.COLLECTIVE R18, `(.L_x_12746) ;  /* 0x0000000012087348 */ /* 0x000fea0003c00000 */
[----:B------:R0:W1:Y:S02]  /*38a0*/  SHFL.DOWN P0, R19, R23, R20, R25 ;  /* 0x0800001417137389 */ /* 0x0000640000000019 */
[----:B01----:R-:W-:Y:S05]  /*38b0*/  ENDCOLLECTIVE ;  /* 0x000000000000791b */ /* 0x003fea0003800000 */
.L_x_12746:
        /* <DEDUP_REMOVED lines=10> */
.L_x_12747:
[----:B------:R-:W-:Y:S01]  /*3960*/  MOV R23, R11 ;  /* 0x0000000b00177202 */ /* 0x000fe20000000f00 */
[----:B------:R-:W-:-:S07]  /*3970*/  IMAD.MOV.U32 R12, RZ, RZ, R19 ;  /* 0x000000ffff0c7224 */ /* 0x000fce00078e0013 */
[----:B------:R-:W-:Y:S05]  /*3980*/  WARPSYNC.COLLECTIVE R18, `(.L_x_12748) ;  /* 0x0000000012087348 */ /* 0x000fea0003c00000 */
[----:B------:R0:W1:Y:S02]  /*3990*/  SHFL.DOWN P0, R19, R23, R20, R25 ;  /* 0x0800001417137389 */ /* 0x0000640000000019 */
[----:B01----:R-:W-:Y:S05]  /*39a0*/  ENDCOLLECTIVE ;  /* 0x000000000000791b */ /* 0x003fea0003800000 */
.L_x_12748:
        /* <DEDUP_REMOVED lines=10> */
.L_x_12749:
[----:B------:R-:W-:Y:S02]  /*3a50*/  IMAD.MOV.U32 R23, RZ, RZ, R14 ;  /* 0x000000ffff177224 */ /* 0x000fe400078e000e */
[----:B------:R-:W-:-:S07]  /*3a60*/  IMAD.MOV.U32 R15, RZ, RZ, R19 ;  /* 0x000000ffff0f7224 */ /* 0x000fce00078e0013 */
[----:B------:R-:W-:Y:S05]  /*3a70*/  WARPSYNC.COLLECTIVE R18, `(.L_x_12750) ;  /* 0x0000000012087348 */ /* 0x000fea0003c00000 */
[----:B------:R0:W1:Y:S02]  /*3a80*/  SHFL.DOWN P0, R19, R23, R20, R25 ;  /* 0x0800001417137389 */ /* 0x0000640000000019 */
[----:B01----:R-:W-:Y:S05]  /*3a90*/  ENDCOLLECTIVE ;  /* 0x000000000000791b */ /* 0x003fea0003800000 */
.L_x_12750:
        /* <DEDUP_REMOVED lines=10> */
.L_x_12751:
[----:B------:R-:W-:Y:S02]  /*3b40*/  IMAD.MOV.U32 R23, RZ, RZ, R17 ;  /* 0x000000ffff177224 */ /* 0x000fe400078e0011 */
[----:B------:R-:W-:-:S07]  /*3b50*/  IMAD.MOV.U32 R8, RZ, RZ, R19 ;  /* 0x000000ffff087224 */ /* 0x000fce00078e0013 */
[----:B------:R-:W-:Y:S05]  /*3b60*/  WARPSYNC.COLLECTIVE R18, `(.L_x_12752) ;  /* 0x0000000012087348 */ /* 0x000fea0003c00000 */
[----:B------:R0:W1:Y:S02]  /*3b70*/  SHFL.DOWN P0, R19, R23, R20, R25 ;  /* 0x0800001417137389 */ /* 0x0000640000000019 */
[----:B01----:R-:W-:Y:S05]  /*3b80*/  ENDCOLLECTIVE ;  /* 0x000000000000791b */ /* 0x003fea0003800000 */
.L_x_12752:
[----:B------:R-:W-:Y:S01]  /*3b90*/  IMAD.MOV.U32 R10, RZ, RZ, R19 ;  /* 0x000000ffff0a7224 */ /* 0x000fe200078e0013 */
[----:B------:R-:W-:Y:S06]  /*3ba0*/  BRA `(.L_x_12753) ;  /* 0xffffffd400587947 */ /* 0x000fec000383ffff */
.L_x_12754:
        /* <DEDUP_REMOVED lines=13> */
.L_x_12940:


//--------------------- .text._ZN17fastertransformer17topk_stage_1_opt3IfLi256ELi1EEEvPKT_PS1_PiS4_PKbPKiiifS9_ --------------------------
	.section	.text._ZN17fastertransformer17topk_stage_1_opt3IfLi256ELi1EEEvPKT_PS1_PiS4_PKbPKiiifS9_,"ax",@progbits
	.align	128
        .global         _ZN17fastertransformer17topk_stage_1_opt3IfLi256ELi1EEEvPKT_PS1_PiS4_PKbPKiiifS9_
        .type           _ZN17fastertransformer17topk_stage_1_opt3IfLi256ELi1EEEvPKT_PS1_PiS4_PKbPKiiifS9_,@function
        .size           _ZN17fastertransformer17topk_stage_1_opt3IfLi256ELi1EEEvPKT_PS1_PiS4_PKbPKiiifS9_,(.L_x_12941 - _ZN17fastertransformer17topk_stage_1_opt3IfLi256ELi1EEEvPKT_PS1_PiS4_PKbPKiiifS9_)
        .other          _ZN17fastertransformer17topk_stage_1_opt3IfLi256ELi1EEEvPKT_PS1_PiS4_PKbPKiiifS9_,@"STO_CUDA_ENTRY STV_DEFAULT"
_ZN17fastertransformer17topk_stage_1_opt3IfLi256ELi1EEEvPKT_PS1_PiS4_PKbPKiiifS9_:
.text._ZN17fastertransformer17topk_stage_1_opt3IfLi256ELi1EEEvPKT_PS1_PiS4_PKbPKiiifS9_:
[----:B------:R-:W-:Y:S01]  /*0000*/  LDC R1, c[0x0][0x37c] ;  /* 0x0000df00ff017b82 */ /* 0x000fe20000000800 */
[----:B------:R-:W0:Y:S01]  /*0010*/  LDCU.64 UR4, c[0x0][0x3a0] ;  /* 0x00007400ff0477ac */ /* 0x000e220008000a00 */
[----:B------:R-:W1:Y:S06]  /*0020*/  S2R R0, SR_TID.X ;  /* 0x0000000000007919 */ /* 0x000e6c0000002100 */
[----:B------:R-:W2:Y:S01]  /*0030*/  S2UR UR9, SR_CTAID.X ;  /* 0x00000000000979c3 */ /* 0x000ea20000002500 */
[----:B------:R-:W3:Y:S01]  /*0040*/  LDCU.64 UR10, c[0x0][0x358] ;  /* 0x00006b00ff0a77ac */ /* 0x000ee20008000a00 */
[----:B0-----:R-:W-:-:S04]  /*0050*/  UISETP.NE.U32.AND UP0, UPT, UR4, URZ, UPT ;  /* 0x000000ff0400728c */ /* 0x001fc8000bf05070 */
[----:B------:R-:W-:-:S09]  /*0060*/  UISETP.NE.AND.EX UP0, UPT, UR5, URZ, UPT, UP0 ;  /* 0x000000ff0500728c */ /* 0x000fd2000bf05300 */
[----:B--23--:R-:W-:Y:S05]  /*0070*/  BRA.U !UP0, `(.L_x_12755) ;  /* 0x0000000108dc7547 */ /* 0x00cfea000b800000 */
[----:B------:R-:W-:-:S04]  /*0080*/  UIADD3 UR4, UP0, UPT, UR9, UR4, URZ ;  /* 0x0000000409047290 */ /* 0x000fc8000ff1e0ff */
[----:B------:R-:W-:Y:S02]  /*0090*/  UIADD3.X UR5, UPT, UPT, URZ, UR5, URZ, UP0, !UPT ;  /* 0x00000005ff057290 */ /* 0x000fe400087fe4ff */
[----:B------:R-:W-:-:S04]  /*00a0*/  IMAD.U32 R2, RZ, RZ, UR4 ;  /* 0x00000004ff027e24 */ /* 0x000fc8000f8e00ff */
[----:B------:R-:W-:-:S05]  /*00b0*/  IMAD.U32 R3, RZ, RZ, UR5 ;  /* 0x00000005ff037e24 */ /* 0x000fca000f8e00ff */
[----:B------:R-:W2:Y:S02]  /*00c0*/  LDG.E.U8 R2, desc[UR10][R2.64] ;  /* 0x0000000a02027981 */ /* 0x000ea4000c1e1100 */
[----:B--2---:R-:W-:-:S13]  /*00d0*/  ISETP.NE.AND P0, PT, R2, 0x1, PT ;  /* 0x000000010200780c */ /* 0x004fda0003f05270 */
[----:B------:R-:W-:Y:S05]  /*00e0*/  @P0 BRA `(.L_x_12755) ;  /* 0x0000000000c00947 */ /* 0x000fea0003800000 */
[----:B------:R-:W1:Y:S02]  /*00f0*/  LDC R7, c[0x0][0x3b0] ;  /* 0x0000ec00ff077b82 */ /* 0x000e640000000800 */
[----:B-1----:R-:W-:-:S13]  /*0100*/  ISETP.GE.AND P0, PT, R0, R7, PT ;  /* 0x000000070000720c */ /* 0x002fda0003f06270 */
[----:B------:R-:W-:Y:S05]  /*0110*/  @P0 EXIT ;  /* 0x000000000000094d */ /* 0x000fea0003800000 */
[----:B------:R-:W-:Y:S01]  /*0120*/  ISETP.NE.AND P0, PT, R0, RZ, PT ;  /* 0x000000ff0000720c */ /* 0x000fe20003f05270 */
[----:B------:R-:W-:-:S12]  /*0130*/  IMAD R0, R7, UR9, R0 ;  /* 0x0000000907007c24 */ /* 0x000fd8000f8e0200 */
[----:B------:R-:W-:Y:S05]  /*0140*/  @P0 BRA `(.L_x_12756) ;  /* 0x0000000000840947 */ /* 0x000fea0003800000 */
[----:B------:R-:W0:Y:S01]  /*0150*/  I2F.U32.RP R4, R7 ;  /* 0x0000000700047306 */ /* 0x000e220000209000 */
[----:B------:R-:W-:Y:S01]  /*0160*/  ISETP.NE.U32.AND P2, PT, R7, RZ, PT ;  /* 0x000000ff0700720c */ /* 0x000fe20003f45070 */
[----:B------:R-:W1:Y:S08]  /*0170*/  LDC R11, c[0x0][0x3b4] ;  /* 0x0000ed00ff0b7b82 */ /* 0x000e700000000800 */
[----:B------:R-:W2:Y:S01]  /*0180*/  LDC.64 R8, c[0x0][0x398] ;  /* 0x0000e600ff087b82 */ /* 0x000ea20000000a00 */
[----:B0-----:R-:W0:Y:S02]  /*0190*/  MUFU.RCP R4, R4 ;  /* 0x0000000400047308 */ /* 0x001e240000001000 */
[----:B0-----:R-:W-:-:S06]  /*01a0*/  VIADD R2, R4, 0xffffffe ;  /* 0x0ffffffe04027836 */ /* 0x001fcc0000000000 */
[----:B------:R0:W3:Y:S02]  /*01b0*/  F2I.FTZ.U32.TRUNC.NTZ R3, R2 ;  /* 0x0000000200037305 */ /* 0x0000e4000021f000 */
[----:B0-----:R-:W-:Y:S02]  /*01c0*/  IMAD.MOV.U32 R2, RZ, RZ, RZ ;  /* 0x000000ffff027224 */ /* 0x001fe400078e00ff */
[----:B---3--:R-:W-:-:S04]  /*01d0*/  IMAD.MOV R6, RZ, RZ, -R3 ;  /* 0x000000ffff067224 */ /* 0x008fc800078e0a03 */
[----:B------:R-:W-:-:S04]  /*01e0*/  IMAD R5, R6, R7, RZ ;  /* 0x0000000706057224 */ /* 0x000fc800078e02ff */
[----:B------:R-:W-:-:S06]  /*01f0*/  IMAD.HI.U32 R3, R3, R5, R2 ;  /* 0x0000000503037227 */ /* 0x000fcc00078e0002 */
[----:B------:R-:W-:Y:S02]  /*0200*/  IMAD.HI.U32 R5, R3, UR9, RZ ;  /* 0x0000000903057c27 */ /* 0x000fe4000f8e00ff */
[----:B------:R-:W0:Y:S02]  /*0210*/  LDC.64 R2, c[0x0][0x3c0] ;  /* 0x0000f000ff027b82 */ /* 0x000e240000000a00 */
[----:B------:R-:W-:-:S04]  /*0220*/  IMAD.MOV R6, RZ, RZ, -R5 ;  /* 0x000000ffff067224 */ /* 0x000fc800078e0a05 */
[----:B------:R-:W-:-:S05]  /*0230*/  IMAD R6, R7, R6, UR9 ;  /* 0x0000000907067e24 */ /* 0x000fca000f8e0206 */
[----:B------:R-:W-:-:S13]  /*0240*/  ISETP.GE.U32.AND P0, PT, R6, R7, PT ;  /* 0x000000070600720c */ /* 0x000fda0003f06070 */
[----:B------:R-:W-:Y:S02]  /*0250*/  @P0 IMAD.IADD R6, R6, 0x1, -R7 ;  /* 0x0000000106060824 */ /* 0x000fe400078e0a07 */
[----:B------:R-:W-:-:S03]  /*0260*/  @P0 VIADD R5, R5, 0x1 ;  /* 0x0000000105050836 */ /* 0x000fc60000000000 */
[----:B------:R-:W-:-:S13]  /*0270*/  ISETP.GE.U32.AND P1, PT, R6, R7, PT ;  /* 0x000000070600720c */ /* 0x000fda0003f26070 */
[----:B------:R-:W-:Y:S01]  /*0280*/  @P1 VIADD R5, R5, 0x1 ;  /* 0x0000000105051836 */ /* 0x000fe20000000000 */
[----:B------:R-:W-:Y:S02]  /*0290*/  @!P2 LOP3.LUT R5, RZ, R7, RZ, 0x33, !PT ;  /* 0x00000007ff05a212 */ /* 0x000fe400078e33ff */
[----:B------:R-:W3:Y:S03]  /*02a0*/  LDC.64 R6, c[0x0][0x380] ;  /* 0x0000e000ff067b82 */ /* 0x000ee60000000a00 */
[----:B0-----:R-:W-:-:S05]  /*02b0*/  IMAD.WIDE.U32 R2, R5, 0x4, R2 ;  /* 0x0000000405027825 */ /* 0x001fca00078e0002 */
[----:B------:R-:W0:Y:S01]  /*02c0*/  LDC.64 R4, c[0x0][0x390] ;  /* 0x0000e400ff047b82 */ /* 0x000e220000000a00 */
[----:B------:R-:W1:Y:S02]  /*02d0*/  LDG.E R2, desc[UR10][R2.64] ;  /* 0x0000000a02027981 */ /* 0x000e64000c1e1900 */
[----:B-1----:R-:W-:-:S04]  /*02e0*/  IMAD R11, R11, UR9, R2 ;  /* 0x000000090b0b7c24 */ /* 0x002fc8000f8e0202 */
[----:B---3--:R-:W-:-:S06]  /*02f0*/  IMAD.WIDE R6, R11, 0x4, R6 ;  /* 0x000000040b067825 */ /* 0x008fcc00078e0206 */
[----:B------:R-:W3:Y:S01]  /*0300*/  LDG.E.CONSTANT R7, desc[UR10][R6.64] ;  /* 0x0000000a06077981 */ /* 0x000ee2000c1e9900 */
[----:B0-----:R-:W-:-:S04]  /*0310*/  IMAD.WIDE R4, R0, 0x4, R4 ;  /* 0x0000000400047825 */ /* 0x001fc800078e0204 */
[----:B--2---:R-:W-:Y:S01]  /*0320*/  IMAD.WIDE R8, R0, 0x4, R8 ;  /* 0x0000000400087825 */ /* 0x004fe200078e0208 */
[----:B------:R-:W-:Y:S04]  /*0330*/  STG.E desc[UR10][R4.64], R11 ;  /* 0x0000000b04007986 */ /* 0x000fe8000c10190a */
[----:B---3--:R-:W-:Y:S01]  /*0340*/  STG.E desc[UR10][R8.64], R7 ;  /* 0x0000000708007986 */ /* 0x008fe2000c10190a */
[----:B------:R-:W-:Y:S05]  /*0350*/  EXIT ;  /* 0x000000000000794d */ /* 0x000fea0003800000 */
.L_x_12756:
[----:B------:R-:W0:Y:S01]  /*0360*/  LDC.64 R2, c[0x0][0x390] ;  /* 0x0000e400ff027b82 */ /* 0x000e220000000a00 */
[----:B------:R-:W-:Y:S02]  /*0370*/  IMAD.MOV.U32 R7, RZ, RZ, -0x1 ;  /* 0xffffffffff077424 */ /* 0x000fe400078e00ff */
[----:B------:R-:W-:-:S05]  /*0380*/  IMAD.MOV.U32 R9, RZ, RZ, -0x800001 ;  /* 0xff7fffffff097424 */ /* 0x000fca00078e00ff */
[----:B------:R-:W1:Y:S01]  /*0390*/  LDC.64 R4, c[0x0][0x398] ;  /* 0x0000e600ff047b82 */ /* 0x000e620000000a00 */
[----:B0-----:R-:W-:-:S05]  /*03a0*/  IMAD.WIDE R2, R0, 0x4, R2 ;  /* 0x0000000400027825 */ /* 0x001fca00078e0202 */
[----:B------:R-:W-:Y:S01]  /*03b0*/  STG.E desc[UR10][R2.64], R7 ;  /* 0x0000000702007986 */ /* 0x000fe2000c10190a */
[----:B-1----:R-:W-:-:S05]  /*03c0*/  IMAD.WIDE R4, R0, 0x4, R4 ;  /* 0x0000000400047825 */ /* 0x002fca00078e0204 */
[----:B------:R-:W-:Y:S01]  /*03d0*/  STG.E desc[UR10][R4.64], R9 ;  /* 0x0000000904007986 */ /* 0x000fe2000c10190a */
[----:B------:R-:W-:Y:S05]  /*03e0*/  EXIT ;  /* 0x000000000000794d */ /* 0x000fea0003800000 */
.L_x_12755:
[----:B------:R-:W1:Y:S01]  /*03f0*/  LDC R5, c[0x0][0x3b4] ;  /* 0x0000ed00ff057b82 */ /* 0x000e620000000800 */
[----:B------:R-:W-:Y:S01]  /*0400*/  BSSY.RECONVERGENT B0, `(.L_x_12757) ;  /* 0x000002c000007945 */ /* 0x000fe20003800200 */
[----:B-1----:R-:W-:-:S13]  /*0410*/  ISETP.GE.AND P0, PT, R0, R5, PT ;  /* 0x000000050000720c */ /* 0x002fda0003f06270 */
[----:B------:R-:W-:Y:S05]  /*0420*/  @P0 BRA `(.L_x_12758) ;  /* 0x0000000000a40947 */ /* 0x000fea0003800000 */
[----:B------:R-:W-:Y:S01]  /*0430*/  LOP3.LUT R2, RZ, R0, RZ, 0x33, !PT ;  /* 0x00000000ff027212 */ /* 0x000fe200078e33ff */
[----:B------:R-:W-:Y:S04]  /*0440*/  BSSY.RECONVERGENT B1, `(.L_x_12759) ;  /* 0x0000016000017945 */ /* 0x000fe80003800200 */
[----:B------:R-:W-:-:S05]  /*0450*/  IMAD.IADD R3, R2, 0x1, R5 ;  /* 0x0000000102037824 */ /* 0x000fca00078e0205 */
[C---:B------:R-:W-:Y:S02]  /*0460*/  LOP3.LUT R2, R3.reuse, 0x300, RZ, 0xc0, !PT ;  /* 0x0000030003027812 */ /* 0x040fe400078ec0ff */
[----:B------:R-:W-:Y:S02]  /*0470*/  ISETP.GE.U32.AND P1, PT, R3, 0x300, PT ;  /* 0x000003000300780c */ /* 0x000fe40003f26070 */
[----:B------:R-:W-:Y:S01]  /*0480*/  ISETP.NE.AND P0, PT, R2, 0x300, PT ;  /* 0x000003000200780c */ /* 0x000fe20003f05270 */
[----:B------:R-:W-:-:S12]  /*0490*/  IMAD.MOV.U32 R2, RZ, RZ, R0 ;  /* 0x000000ffff027224 */ /* 0x000fd800078e0000 */
[----:B------:R-:W-:Y:S05]  /*04a0*/  @!P0 BRA `(.L_x_12760) ;  /* 0x00000000003c8947 */ /* 0x000fea0003800000 */
[----:B------:R-:W0:Y:S01]  /*04b0*/  LDC.64 R12, c[0x0][0x380] ;  /* 0x0000e000ff0c7b82 */ /* 0x000e220000000a00 */
[----:B------:R-:W-:Y:S01]  /*04c0*/  LEA.HI R3, R3, 0x1, RZ, 0x18 ;  /* 0x0000000103037811 */ /* 0x000fe200078fc0ff */
[----:B------:R-:W-:Y:S02]  /*04d0*/  IMAD.MOV.U32 R4, RZ, RZ, RZ ;  /* 0x000000ffff047224 */ /* 0x000fe400078e00ff */
[----:B------:R-:W-:Y:S01]  /*04e0*/  IMAD.MOV.U32 R2, RZ, RZ, R0 ;  /* 0x000000ffff027224 */ /* 0x000fe200078e0000 */
[----:B------:R-:W-:-:S03]  /*04f0*/  LOP3.LUT R3, R3, 0x3, RZ, 0xc0, !PT ;  /* 0x0000000303037812 */ /* 0x000fc600078ec0ff */
[----:B------:R-:W1:Y:S04]  /*0500*/  LDC.64 R10, c[0x0][0x388] ;  /* 0x0000e200ff0a7b82 */ /* 0x000e680000000a00 */
.L_x_12761:
        /* <DEDUP_REMOVED lines=9> */
.L_x_12760:
[----:B------:R-:W-:Y:S05]  /*05a0*/  BSYNC.RECONVERGENT B1 ;  /* 0x0000000000017941 */ /* 0x000fea0003800200 */
.L_x_12759:
[----:B------:R-:W-:Y:S05]  /*05b0*/  @!P1 BRA `(.L_x_12758) ;  /* 0x0000000000409947 */ /* 0x000fea0003800000 */
.L_x_12762:
        /* <DEDUP_REMOVED lines=16> */
.L_x_12758:
[----:B------:R-:W-:Y:S05]  /*06c0*/  BSYNC.RECONVERGENT B0 ;  /* 0x0000000000007941 */ /* 0x000fea0003800200 */
.L_x_12757:
[----:B------:R-:W1:Y:S02]  /*06d0*/  LDC R2, c[0x0][0x3b0] ;  /* 0x0000ec00ff027b82 */ /* 0x000e640000000800 */
[----:B-1----:R-:W-:-:S13]  /*06e0*/  ISETP.GE.AND P0, PT, R2, 0x1, PT ;  /* 0x000000010200780c */ /* 0x002fda0003f06270 */
[----:B------:R-:W-:Y:S05]  /*06f0*/  @!P0 EXIT ;  /* 0x000000000000894d */ /* 0x000fea0003800000 */
[----:B------:R-:W-:Y:S01]  /*0700*/  LOP3.LUT R2, RZ, R0, RZ, 0x33, !PT ;  /* 0x00000000ff027212 */ /* 0x000fe200078e33ff */
[----:B------:R-:W1:Y:S01]  /*0710*/  S2UR UR5, SR_CgaCtaId ;  /* 0x00000000000579c3 */ /* 0x000e620000008800 */
[----:B0-----:R-:W0:Y:S01]  /*0720*/  S2R R3, SR_LANEID ;  /* 0x0000000000037919 */ /* 0x001e220000000000 */
[----:B------:R-:W3:Y:S01]  /*0730*/  LDCU.64 UR6, c[0x0][0x388] ;  /* 0x00007100ff0677ac */ /* 0x000ee20008000a00 */
[--C-:B------:R-:W-:Y:S01]  /*0740*/  SHF.R.U32.HI R25, RZ, 0x2, R0.reuse ;  /* 0x00000002ff197819 */ /* 0x100fe20000011600 */
[----:B------:R-:W-:Y:S01]  /*0750*/  IMAD.IADD R2, R2, 0x1, R5 ;  /* 0x0000000102027824 */ /* 0x000fe200078e0205 */
[----:B------:R-:W-:Y:S01]  /*0760*/  LOP3.LUT R19, R0, 0x800, RZ, 0xfc, !PT ;  /* 0x0000080000137812 */ /* 0x000fe200078efcff */
        /* <DEDUP_REMOVED lines=11> */
[----:B---3--:R-:W-:Y:S01]  /*0820*/  UIADD3 UR6, UP0, UPT, UR6, 0x2000, URZ ;  /* 0x0000200006067890 */ /* 0x008fe2000ff1e0ff */
[----:B------:R-:W-:Y:S01]  /*0830*/  IMAD.MOV R27, RZ, RZ, -R27 ;  /* 0x000000ffff1b7224 */ /* 0x000fe200078e0a1b */
[----:B------:R-:W-:Y:S01]  /*0840*/  ISETP.GE.U32.AND P2, PT, R4, 0x7, PT ;  /* 0x000000070400780c */ /* 0x000fe20003f46070 */
[----:B-1----:R-:W-:Y:S01]  /*0850*/  ULEA UR4, UR5, UR4, 0x18 ;  /* 0x0000000405047291 */ /* 0x002fe2000f8ec0ff */
[----:B------:R-:W-:Y:S01]  /*0860*/  ISETP.GE.U32.AND P3, PT, R6, 0x3, PT ;  /* 0x000000030600780c */ /* 0x000fe20003f66070 */
[----:B------:R-:W-:-:S12]  /*0870*/  UIADD3.X UR7, UPT, UPT, URZ, UR7, URZ, UP0, !UPT ;  /* 0x00000007ff077290 */ /* 0x000fd800087fe4ff */
.L_x_12775:
[----:B-12---:R-:W1:Y:S01]  /*0880*/  LDC R9, c[0x0][0x3b4] ;  /* 0x0000ed00ff097b82 */ /* 0x006e620000000800 */
[----:B------:R-:W-:Y:S01]  /*0890*/  BSSY.RECONVERGENT B0, `(.L_x_12763) ;  /* 0x00000b5000007945 */ /* 0x000fe20003800200 */
[----:B------:R-:W-:Y:S02]  /*08a0*/  IMAD.MOV.U32 R5, RZ, RZ, -0x1 ;  /* 0xffffffffff057424 */ /* 0x000fe400078e00ff */
[----:B------:R-:W-:Y:S02]  /*08b0*/  IMAD.MOV.U32 R28, RZ, RZ, -0x800001 ;  /* 0xff7fffffff1c7424 */ /* 0x000fe400078e00ff */
[----:B------:R-:W-:Y:S01]  /*08c0*/  IMAD.MOV.U32 R4, RZ, RZ, -0x800001 ;  /* 0xff7fffffff047424 */ /* 0x000fe200078e00ff */
[----:B-1----:R-:W-:-:S13]  /*08d0*/  ISETP.GE.AND P0, PT, R0, R9, PT ;  /* 0x000000090000720c */ /* 0x002fda0003f06270 */
[----:B0-----:R-:W-:Y:S05]  /*08e0*/  @P0 BRA `(.L_x_12764) ;  /* 0x0000000800bc0947 */ /* 0x001fea0003800000 */
        /* <DEDUP_REMOVED lines=12> */
.L_x_12768:
[----:B------:R-:W-:Y:S02]  /*09b0*/  IMAD.U32 R6, RZ, RZ, UR6 ;  /* 0x00000006ff067e24 */ /* 0x000fe4000f8e00ff */
[----:B------:R-:W-:Y:S02]  /*09c0*/  IMAD.U32 R7, RZ, RZ, UR7 ;  /* 0x00000007ff077e24 */ /* 0x000fe4000f8e00ff */
[----:B------:R-:W-:-:S05]  /*09d0*/  IMAD.WIDE R6, R8, 0x4, R6 ;  /* 0x0000000408067825 */ /* 0x000fca00078e0206 */
[----:B------:R-:W2:Y:S04]  /*09e0*/  LDG.E R13, desc[UR10][R6.64+-0x2000] ;  /* 0xffe0000a060d7981 */ /* 0x000ea8000c1e1900 */
[----:B------:R-:W3:Y:S04]  /*09f0*/  LDG.E R21, desc[UR10][R6.64+-0x1c00] ;  /* 0xffe4000a06157981 */ /* 0x000ee8000c1e1900 */
[----:B------:R-:W4:Y:S04]  /*0a00*/  LDG.E R14, desc[UR10][R6.64+-0x1800] ;  /* 0xffe8000a060e7981 */ /* 0x000f28000c1e1900 */
        /* <DEDUP_REMOVED lines=17> */
[----:B------:R-:W5:Y:S01]  /*0b20*/  LDG.E R20, desc[UR10][R6.64+0x800] ;  /* 0x0008000a06147981 */ /* 0x000f62000c1e1900 */
[----:B------:R-:W-:Y:S02]  /*0b30*/  SEL R5, R8, R5, P6 ;  /* 0x0000000508057207 */ /* 0x000fe40003000000 */
[----:B------:R-:W-:Y:S01]  /*0b40*/  FSETP.GT.FTZ.AND P6, PT, R12, R21, PT ;  /* 0x000000150c00720b */ /* 0x000fe20003fd4000 */
[----:B------:R-:W-:-:S03]  /*0b50*/  @P5 VIADD R5, R8, 0x100 ;  /* 0x0000010008055836 */ /* 0x000fc60000000000 */
[----:B------:R-:W-:Y:S02]  /*0b60*/  FSEL R22, R12, R21, P6 ;  /* 0x000000150c167208 */ /* 0x000fe40003000000 */
[----:B------:R-:W5:Y:S01]  /*0b70*/  LDG.E R12, desc[UR10][R6.64+0xc00] ;  /* 0x000c000a060c7981 */ /* 0x000f62000c1e1900 */
[C---:B------:R-:W-:Y:S02]  /*0b80*/  @P4 VIADD R5, R8.reuse, 0x200 ;  /* 0x0000020008054836 */ /* 0x040fe40000000000 */
[----:B------:R-:W-:Y:S01]  /*0b90*/  @P0 VIADD R5, R8, 0x300 ;  /* 0x0000030008050836 */ /* 0x000fe20000000000 */
        /* <DEDUP_REMOVED lines=8> */
[----:B------:R-:W4:Y:S04]  /*0c20*/  LDG.E R14, desc[UR10][R6.64+0x1800] ;  /* 0x0018000a060e7981 */ /* 0x000f28000c1e1900 */
[----:B------:R-:W4:Y:S01]  /*0c30*/  LDG.E R21, desc[UR10][R6.64+0x1c00] ;  /* 0x001c000a06157981 */ /* 0x000f22000c1e1900 */
[C---:B------:R-:W-:Y:S01]  /*0c40*/  @P1 VIADD R5, R8.reuse, 0x400 ;  /* 0x0000040008051836 */ /* 0x040fe20000000000 */
[CC--:B-----5:R-:W-:Y:S01]  /*0c50*/  FSETP.GT.FTZ.AND P1, PT, R15.reuse, R22.reuse, PT ;  /* 0x000000160f00720b */ /* 0x0e0fe20003f34000 */
[C---:B------:R-:W-:Y:S02]  /*0c60*/  @P6 VIADD R5, R8.reuse, 0x500 ;  /* 0x0000050008056836 */ /* 0x040fe40000000000 */
[C---:B------:R-:W-:Y:S01]  /*0c70*/  @P5 VIADD R5, R8.reuse, 0x600 ;  /* 0x0000060008055836 */ /* 0x040fe20000000000 */
[----:B------:R-:W-:Y:S01]  /*0c80*/  FSEL R15, R15, R22, P1 ;  /* 0x000000160f0f7208 */ /* 0x000fe20000800000 */
[----:B------:R-:W-:-:S02]  /*0c90*/  @P4 VIADD R5, R8, 0x700 ;  /* 0x0000070008054836 */ /* 0x000fc40000000000 */
[----:B------:R-:W-:Y:S01]  /*0ca0*/  @P0 VIADD R5, R8, 0x800 ;  /* 0x0000080008050836 */ /* 0x000fe20000000000 */
[-C--:B------:R-:W-:Y:S01]  /*0cb0*/  FSETP.GT.FTZ.AND P6, PT, R20, R15.reuse, PT ;  /* 0x0000000f1400720b */ /* 0x080fe20003fd4000 */
[----:B------:R-:W-:Y:S02]  /*0cc0*/  VIADD R11, R11, 0x10 ;  /* 0x000000100b0b7836 */ /* 0x000fe40000000000 */
[----:B------:R-:W-:Y:S01]  /*0cd0*/  VIADD R10, R10, 0x1000 ;  /* 0x000010000a0a7836 */ /* 0x000fe20000000000 */
        /* <DEDUP_REMOVED lines=21> */
[----:B------:R-:W-:Y:S05]  /*0e30*/  BSYNC.RECONVERGENT B2 ;  /* 0x0000000000027941 */ /* 0x000fea0003800200 */
.L_x_12767:
[----:B------:R-:W-:-:S07]  /*0e40*/  VIADD R8, R10, 0xfffff800 ;  /* 0xfffff8000a087836 */ /* 0x000fce0000000000 */
.L_x_12766:
[----:B------:R-:W-:Y:S05]  /*0e50*/  BSYNC.RECONVERGENT B1 ;  /* 0x0000000000017941 */ /* 0x000fea0003800200 */
.L_x_12765:
[----:B------:R-:W-:-:S13]  /*0e60*/  ISETP.NE.AND P0, PT, R16, RZ, PT ;  /* 0x000000ff1000720c */ /* 0x000fda0003f05270 */
[----:B------:R-:W-:Y:S05]  /*0e70*/  @!P0 BRA `(.L_x_12764) ;  /* 0x0000000400588947 */ /* 0x000fea0003800000 */
[----:B------:R-:W-:Y:S01]  /*0e80*/  BSSY.RECONVERGENT B1, `(.L_x_12769) ;  /* 0x0000027000017945 */ /* 0x000fe20003800200 */
[----:B------:R-:W-:-:S03]  /*0e90*/  ISETP.NE.AND P0, PT, R17, RZ, PT ;  /* 0x000000ff1100720c */ /* 0x000fc60003f05270 */
[----:B------:R-:W-:Y:S10]  /*0ea0*/  @!P2 BRA `(.L_x_12770) ;  /* 0x000000000090a947 */ /* 0x000ff40003800000 */
[----:B------:R-:W1:Y:S01]  /*0eb0*/  LDC.64 R6, c[0x0][0x388] ;  /* 0x0000e200ff067b82 */ /* 0x000e620000000a00 */
[----:B------:R-:W-:-:S04]  /*0ec0*/  IMAD R10, R9, UR9, R8 ;  /* 0x00000009090a7c24 */ /* 0x000fc8000f8e0208 */
[----:B-1----:R-:W-:-:S05]  /*0ed0*/  IMAD.WIDE R6, R10, 0x4, R6 ;  /* 0x000000040a067825 */ /* 0x002fca00078e0206 */
        /* <DEDUP_REMOVED lines=8> */
[----:B------:R-:W-:Y:S01]  /*0f60*/  VIADD R8, R8, 0x800 ;  /* 0x0000080008087836 */ /* 0x000fe20000000000 */
        /* <DEDUP_REMOVED lines=24> */
.L_x_12770:
[----:B------:R-:W-:Y:S05]  /*10f0*/  BSYNC.RECONVERGENT B1 ;  /* 0x0000000000017941 */ /* 0x000fea0003800200 */
.L_x_12769:
        /* <DEDUP_REMOVED lines=23> */
[----:B------:R-:W-:-:S07]  /*1270*/  @P6 VIADD R5, R10, 0x300 ;  /* 0x000003000a056836 */ /* 0x000fce0000000000 */
.L_x_12772:
[----:B------:R-:W-:Y:S05]  /*1280*/  BSYNC.RECONVERGENT B1 ;  /* 0x0000000000017941 */ /* 0x000fea0003800200 */
.L_x_12771:
[----:B------:R-:W-:Y:S05]  /*1290*/  @!P0 BRA `(.L_x_12764) ;  /* 0x0000000000508947 */ /* 0x000fea0003800000 */
[----:B------:R-:W1:Y:S01]  /*12a0*/  LDC.64 R6, c[0x0][0x388] ;  /* 0x0000e200ff067b82 */ /* 0x000e620000000a00 */
[----:B------:R-:W-:-:S04]  /*12b0*/  IMAD R8, R9, UR9, R8 ;  /* 0x0000000909087c24 */ /* 0x000fc8000f8e0208 */
[----:B-1----:R-:W-:-:S05]  /*12c0*/  IMAD.WIDE R6, R8, 0x4, R6 ;  /* 0x0000000408067825 */ /* 0x002fca00078e0206 */
        /* <DEDUP_REMOVED lines=17> */
.L_x_12764:
[----:B------:R-:W-:Y:S05]  /*13e0*/  BSYNC.RECONVERGENT B0 ;  /* 0x0000000000007941 */ /* 0x000fea0003800200 */
.L_x_12763:
[----:B------:R-:W1:Y:S01]  /*13f0*/  SHFL.DOWN PT, R7, R4, 0x1, 0x1f ;  /* 0x08201f0004077f89 */ /* 0x000e6200000e0000 */
[----:B------:R-:W-:Y:S03]  /*1400*/  BSSY.RECONVERGENT B0, `(.L_x_12773) ;  /* 0x0000047000007945 */ /* 0x000fe60003800200 */
[----:B------:R-:W2:Y:S01]  /*1410*/  SHFL.DOWN PT, R6, R5, 0x1, 0x1f ;  /* 0x08201f0005067f89 */ /* 0x000ea200000e0000 */
[----:B-1----:R-:W-:-:S04]  /*1420*/  FSETP.GT.FTZ.AND P0, PT, R4, R7, PT ;  /* 0x000000070400720b */ /* 0x002fc80003f14000 */
[----:B0-----:R-:W-:-:S04]  /*1430*/  ISETP.GT.OR P0, PT, R3, 0x1e, P0 ;  /* 0x0000001e0300780c */ /* 0x001fc80000704670 */
[----:B------:R-:W-:Y:S02]  /*1440*/  FSEL R7, R4, R7, P0 ;  /* 0x0000000704077208 */ /* 0x000fe40000000000 */
[----:B--2---:R-:W-:-:S03]  /*1450*/  SEL R6, R5, R6, P0 ;  /* 0x0000000605067207 */ /* 0x004fc60000000000 */
[----:B------:R-:W0:Y:S04]  /*1460*/  SHFL.DOWN PT, R8, R7, 0x2, 0x1f ;  /* 0x08401f0007087f89 */ /* 0x000e2800000e0000 */
[----:B------:R-:W1:Y:S01]  /*1470*/  SHFL.DOWN PT, R9, R6, 0x2, 0x1f ;  /* 0x08401f0006097f89 */ /* 0x000e6200000e0000 */
[----:B0-----:R-:W-:-:S04]  /*1480*/  FSETP.GT.FTZ.AND P1, PT, R7, R8, PT ;  /* 0x000000080700720b */ /* 0x001fc80003f34000 */
[----:B------:R-:W-:-:S04]  /*1490*/  ISETP.GT.OR P1, PT, R3, 0x1d, P1 ;  /* 0x0000001d0300780c */ /* 0x000fc80000f24670 */
[----:B------:R-:W-:Y:S02]  /*14a0*/  FSEL R8, R7, R8, P1 ;  /* 0x0000000807087208 */ /* 0x000fe40000800000 */
[----:B-1----:R-:W-:Y:S02]  /*14b0*/  SEL R9, R6, R9, P1 ;  /* 0x0000000906097207 */ /* 0x002fe40000800000 */
[----:B------:R-:W-:Y:S01]  /*14c0*/  ISETP.NE.AND P1, PT, R3, RZ, PT ;  /* 0x000000ff0300720c */ /* 0x000fe20003f25270 */
        /* <DEDUP_REMOVED lines=17> */
[----:B-1----:R-:W-:Y:S02]  /*15e0*/  SEL R20, R5, R20, P0 ;  /* 0x0000001405147207 */ /* 0x002fe40000000000 */
[----:B------:R-:W-:-:S03]  /*15f0*/  ISETP.NE.AND P0, PT, R0, RZ, PT ;  /* 0x000000ff0000720c */ /* 0x000fc60003f05270 */
[----:B------:R0:W-:Y:S01]  /*1600*/  @!P1 STS.64 [R25+UR4+0x8], R20 ;  /* 0x0000081419009988 */ /* 0x0001e20008000a04 */
[----:B------:R-:W-:Y:S09]  /*1610*/  BAR.SYNC.DEFER_BLOCKING 0x0 ;  /* 0x0000000000007b1d */ /* 0x000ff20000010000 */
[----:B------:R-:W-:Y:S05]  /*1620*/  @P0 BRA `(.L_x_12774) ;  /* 0x0000000000900947 */ /* 0x000fea0003800000 */
[----:B------:R-:W1:Y:S01]  /*1630*/  S2UR UR8, SR_CgaCtaId ;  /* 0x00000000000879c3 */ /* 0x000e620000008800 */
[----:B------:R-:W-:Y:S02]  /*1640*/  UMOV UR5, 0x400 ;  /* 0x0000040000057882 */ /* 0x000fe40000000000 */
[----:B-1----:R-:W-:-:S09]  /*1650*/  ULEA UR5, UR8, UR5, 0x18 ;  /* 0x0000000508057291 */ /* 0x002fd2000f8ec0ff */
[----:B------:R-:W1:Y:S04]  /*1660*/  LDS.128 R4, [UR5+0x10] ;  /* 0x00001005ff047984 */ /* 0x000e680008000c00 */
[----:B------:R-:W2:Y:S04]  /*1670*/  LDS.128 R8, [UR5+0x20] ;  /* 0x00002005ff087984 */ /* 0x000ea80008000c00 */
[----:B------:R-:W3:Y:S01]  /*1680*/  LDS.128 R12, [UR5+0x30] ;  /* 0x00003005ff0c7984 */ /* 0x000ee20008000c00 */
[----:B-1----:R-:W-:-:S04]  /*1690*/  FSETP.GT.FTZ.AND P1, PT, R21, R5, PT ;  /* 0x000000051500720b */ /* 0x002fc80003f34000 */
[----:B------:R-:W-:-:S04]  /*16a0*/  FSEL R22, R21, R5, P1 ;  /* 0x0000000515167208 */ /* 0x000fc80000800000 */
[----:B------:R-:W-:-:S04]  /*16b0*/  FSETP.GT.FTZ.AND P4, PT, R22, R7, PT ;  /* 0x000000071600720b */ /* 0x000fc80003f94000 */
[----:B------:R-:W-:Y:S02]  /*16c0*/  FSEL R7, R22, R7, P4 ;  /* 0x0000000716077208 */ /* 0x000fe40002000000 */
[----:B------:R-:W1:Y:S02]  /*16d0*/  LDS.64 R22, [UR5+0x40] ;  /* 0x00004005ff167984 */ /* 0x000e640008000a00 */
[----:B--2---:R-:W-:-:S04]  /*16e0*/  FSETP.GT.FTZ.AND P5, PT, R7, R9, PT ;  /* 0x000000090700720b */ /* 0x004fc80003fb4000 */
[----:B------:R-:W-:Y:S02]  /*16f0*/  FSEL R7, R7, R9, P5 ;  /* 0x0000000907077208 */ /* 0x000fe40002800000 */
[----:B------:R-:W-:Y:S02]  /*1700*/  @P4 SEL R6, R20, R4, P1 ;  /* 0x0000000414064207 */ /* 0x000fe40000800000 */
[CC--:B------:R-:W-:Y:S01]  /*1710*/  FSETP.GT.FTZ.AND P6, PT, R7.reuse, R11.reuse, PT ;  /* 0x0000000b0700720b */ /* 0x0c0fe20003fd4000 */
[----:B------:R-:W2:Y:S03]  /*1720*/  LDC.64 R4, c[0x0][0x388] ;  /* 0x0000e200ff047b82 */ /* 0x000ea60000000a00 */
[----:B------:R-:W-:-:S04]  /*1730*/  FSEL R7, R7, R11, P6 ;  /* 0x0000000b07077208 */ /* 0x000fc80003000000 */
[CC--:B---3--:R-:W-:Y:S01]  /*1740*/  FSETP.GT.FTZ.AND P0, PT, R7.reuse, R13.reuse, PT ;  /* 0x0000000d0700720b */ /* 0x0c8fe20003f14000 */
[----:B------:R-:W3:Y:S03]  /*1750*/  LDC R11, c[0x0][0x3b0] ;  /* 0x0000ec00ff0b7b82 */ /* 0x000ee60000000800 */
[----:B0-----:R-:W-:Y:S02]  /*1760*/  FSEL R20, R7, R13, P0 ;  /* 0x0000000d07147208 */ /* 0x001fe40000000000 */
[----:B------:R-:W-:Y:S02]  /*1770*/  @P6 SEL R10, R6, R8, P5 ;  /* 0x00000008060a6207 */ /* 0x000fe40002800000 */
[CC--:B------:R-:W-:Y:S01]  /*1780*/  FSETP.GT.FTZ.AND P1, PT, R20.reuse, R15.reuse, PT ;  /* 0x0000000f1400720b */ /* 0x0c0fe20003f34000 */
[----:B------:R-:W0:Y:S03]  /*1790*/  LDC.64 R8, c[0x0][0x390] ;  /* 0x0000e400ff087b82 */ /* 0x000e260000000a00 */
[----:B------:R-:W-:-:S05]  /*17a0*/  FSEL R20, R20, R15, P1 ;  /* 0x0000000f14147208 */ /* 0x000fca0000800000 */
[----:B------:R-:W4:Y:S04]  /*17b0*/  LDC.64 R6, c[0x0][0x398] ;  /* 0x0000e600ff067b82 */ /* 0x000f280000000a00 */
[----:B------:R-:W-:Y:S02]  /*17c0*/  @P1 SEL R14, R10, R12, P0 ;  /* 0x0000000c0a0e1207 */ /* 0x000fe40000000000 */
[----:B-1----:R-:W-:Y:S01]  /*17d0*/  FSETP.GT.FTZ.AND P0, PT, R20, R23, PT ;  /* 0x000000171400720b */ /* 0x002fe20003f14000 */
[----:B---3--:R-:W-:-:S03]  /*17e0*/  IMAD R13, R11, UR9, R24 ;  /* 0x000000090b0d7c24 */ /* 0x008fc6000f8e0218 */
[----:B------:R-:W-:Y:S02]  /*17f0*/  SEL R11, R14, R22, P0 ;  /* 0x000000160e0b7207 */ /* 0x000fe40000000000 */
[----:B------:R-:W-:-:S03]  /*1800*/  FSEL R23, R20, R23, P0 ;  /* 0x0000001714177208 */ /* 0x000fc60000000000 */
[----:B--2---:R-:W-:-:S04]  /*1810*/  IMAD.WIDE R4, R11, 0x4, R4 ;  /* 0x000000040b047825 */ /* 0x004fc800078e0204 */
[----:B0-----:R-:W-:-:S04]  /*1820*/  IMAD.WIDE.U32 R8, R13, 0x4, R8 ;  /* 0x000000040d087825 */ /* 0x001fc800078e0008 */
[----:B----4-:R-:W-:Y:S01]  /*1830*/  IMAD.WIDE.U32 R6, R13, 0x4, R6 ;  /* 0x000000040d067825 */ /* 0x010fe200078e0006 */
[----:B------:R1:W-:Y:S04]  /*1840*/  STG.E desc[UR10][R8.64], R11 ;  /* 0x0000000b08007986 */ /* 0x0003e8000c10190a */
[----:B------:R1:W-:Y:S04]  /*1850*/  STG.E desc[UR10][R6.64], R23 ;  /* 0x0000001706007986 */ /* 0x0003e8000c10190a */
[----:B------:R1:W-:Y:S02]  /*1860*/  STG.E desc[UR10][R4.64], R28 ;  /* 0x0000001c04007986 */ /* 0x0003e4000c10190a */
.L_x_12774:
[----:B------:R-:W-:Y:S05]  /*1870*/  BSYNC.RECONVERGENT B0 ;  /* 0x0000000000007941 */ /* 0x000fea0003800200 */
.L_x_12773:
[----:B------:R-:W2:Y:S01]  /*1880*/  LDCU UR5, c[0x0][0x3b0] ;  /* 0x00007600ff0577ac */ /* 0x000ea20008000800 */
[----:B------:R-:W-:Y:S01]  /*1890*/  VIADD R24, R24, 0x1 ;  /* 0x0000000118187836 */ /* 0x000fe20000000000 */
[----:B------:R-:W-:Y:S04]  /*18a0*/  BAR.SYNC.DEFER_BLOCKING 0x0 ;  /* 0x0000000000007b1d */ /* 0x000fe80000010000 */
[----:B--2---:R-:W-:-:S13]  /*18b0*/  ISETP.NE.AND P0, PT, R24, UR5, PT ;  /* 0x0000000518007c0c */ /* 0x004fda000bf05270 */
[----:B------:R-:W-:Y:S05]  /*18c0*/  @P0 BRA `(.L_x_12775) ;  /* 0xffffffec00ec0947 */ /* 0x000fea000383ffff */
[----:B------:R-:W-:Y:S05]  /*18d0*/  EXIT ;  /* 0x000000000000794d */ /* 0x000fea0003800000 */
.L_x_12776:
        /* <DEDUP_REMOVED lines=10> */
.L_x_12941:


//--------------------- .text._ZN17fastertransformer17topk_stage_2_opt3IfLi128ELi5EEEvPKiPT_PiNS_14BeamHypothesesES2_ii --------------------------
	.section	.text._ZN17fastertransformer17topk_stage_2_opt3IfLi128ELi5EEEvPKiPT_PiNS_14BeamHypothesesES2_ii,"ax",@progbits
	.align	128
        .global         _ZN17fastertransformer17topk_stage_2_opt3IfLi128ELi5EEEvPKiPT_PiNS_14BeamHypothesesES2_ii
        .type           _ZN17fastertransformer17topk_stage_2_opt3IfLi128ELi5EEEvPKiPT_PiNS_14BeamHypothesesES2_ii,@function
        .size           _ZN17fastertransformer17topk_stage_2_opt3IfLi128ELi5EEEvPKiPT_PiNS_14BeamHypothesesES2_ii,(.L_x_12942 - _ZN17fastertransformer17topk_stage_2_opt3IfLi128ELi5EEEvPKiPT_PiNS_14BeamHypothesesES2_ii)
        .other          _ZN17fastertransformer17topk_stage_2_opt3IfLi128ELi5EEEvPKiPT_PiNS_14BeamHypothesesES2_ii,@"STO_CUDA_ENTRY STV_DEFAULT"
_ZN17fastertransformer17topk_stage_2_opt3IfLi128ELi5EEEvPKiPT_PiNS_14BeamHypothesesES2_ii:
.text._ZN17fastertransformer17topk_stage_2_opt3IfLi128ELi5EEEvPKiPT_PiNS_14BeamHypothesesES2_ii:
        /* <DEDUP_REMOVED lines=9> */
[----:B------:R-:W-:Y:S01]  /*0090*/  R2UR UR4, R0 ;  /* 0x00000000000472ca */ /* 0x000fe200000e0000 */
[----:B------:R-:W-:Y:S01]  /*00a0*/  UISETP.NE.AND.EX UP0, UPT, UR7, URZ, UPT, UP0 ;  /* 0x000000ff0700728c */ /* 0x000fe2000bf05300 */
[----:B0-----:R-:W-:-:S11]  /*00b0*/  ISETP.NE.AND P0, PT, R9, RZ, PT ;  /* 0x000000ff0900720c */ /* 0x001fd60003f05270 */
[----:B------:R-:W-:Y:S02]  /*00c0*/  UIMAD UR14, UR4, 0x5, URZ ;  /* 0x00000005040e78a4 */ /* 0x000fe4000f8e02ff */
[----:B------:R-:W0:Y:S01]  /*00d0*/  @!P0 S2R R3, SR_CgaCtaId ;  /* 0x0000000000038919 */ /* 0x000e220000008800 */
[----:B------:R-:W-:Y:S01]  /*00e0*/  @!P0 MOV R0, 0x400 ;  /* 0x0000040000008802 */ /* 0x000fe20000000f00 */
[----:B--2---:R-:W-:-:S03]  /*00f0*/  UIMAD UR18, UR14, UR19, URZ ;  /* 0x000000130e1272a4 */ /* 0x004fc6000f8e02ff */
        /* <DEDUP_REMOVED lines=23> */
.L_x_12778:
[----:B------:R-:W-:Y:S05]  /*0270*/  BSYNC.RECONVERGENT B0 ;  /* 0x0000000000007941 */ /* 0x000fea0003800200 */
.L_x_12777:
        /* <DEDUP_REMOVED lines=18> */
.L_x_12806:
        /* <DEDUP_REMOVED lines=24> */
.L_x_12784:
        /* <DEDUP_REMOVED lines=70> */
.L_x_12783:
[----:B------:R-:W-:Y:S05]  /*0980*/  BSYNC.RECONVERGENT B1 ;  /* 0x0000000000017941 */ /* 0x000fea0003800200 */
.L_x_12782:
        /* <DEDUP_REMOVED lines=42> */
.L_x_12786:
[----:B------:R-:W-:Y:S05]  /*0c30*/  BSYNC.RECONVERGENT B1 ;  /* 0x0000000000017941 */ /* 0x000fea0003800200 */
.L_x_12785:
        /* <DEDUP_REMOVED lines=26> */
.L_x_12788:
[----:B------:R-:W-:Y:S05]  /*0de0*/  BSYNC.RECONVERGENT B1 ;  /* 0x0000000000017941 */ /* 0x000fea0003800200 */
.L_x_12787:
        /* <DEDUP_REMOVED lines=20> */
.L_x_12781:
[----:B------:R-:W-:Y:S05]  /*0f30*/  BSYNC.RECONVERGENT B0 ;  /* 0x0000000000007941 */ /* 0x000fea0003800200 */
.L_x_12780:
        /* <DEDUP_REMOVED lines=30> */
.L_x_12817:
        /* <DEDUP_REMOVED lines=104> */
.L_x_12795:
        /* <DEDUP_REMOVED lines=13> */
.L_x_12794:
        /* <DEDUP_REMOVED lines=17> */
.L_x_12798:
        /* <DEDUP_REMOVED lines=62> */
.L_x_12797:
[----:B------:R-:W-:Y:S05]  /*1d60*/  BSYNC.RECONVERGENT B0 ;  /* 0x0000000000007941 */ /* 0x000fea0003800200 */
.L_x_12796:
        /* <DEDUP_REMOVED lines=43> */
.L_x_12799:
        /* <DEDUP_REMOVED lines=30> */
.L_x_12800:
        /* <DEDUP_REMOVED lines=24> */
.L_x_12792:
        /* <DEDUP_REMOVED lines=73> */
.L_x_12803:
        /* <DEDUP_REMOVED lines=74> */
.L_x_12802:
        /* <DEDUP_REMOVED lines=45> */
.L_x_12804:
        /* <DEDUP_REMOVED lines=32> */
.L_x_12805:
        /* <DEDUP_REMOVED lines=16> */
.L_x_12801:
        /* <DEDUP_REMOVED lines=26> */
.L_x_12793:
[----:B------:R-:W-:Y:S01]  /*3420*/  IMAD.MOV.U32 R0, RZ, RZ, 0x1 ;  /* 0x00000001ff007424 */ /* 0x000fe200078e00ff */
[----:B------:R2:W-:Y:S04]  /*3430*/  STS [R14+0x2c], R7 ;  /* 0x00002c070e007388 */ /* 0x0005e80000000800 */
[----:B------:R2:W-:Y:S01]  /*3440*/  STS.U8 [R14+0x30], R0 ;  /* 0x000030000e007388 */ /* 0x0005e20000000000 */
[----:B------:R-:W-:Y:S05]  /*3450*/  BRA `(.L_x_12779) ;  /* 0x00000000005c7947 */ /* 0x000fea0003800000 */
.L_x_12791:
        /* <DEDUP_REMOVED lines=10> */
.L_x_12790:
        /* <DEDUP_REMOVED lines=13> */
.L_x_12779:
        /* <DEDUP_REMOVED lines=21> */
.L_x_12789:
[----:B------:R-:W-:Y:S01]  /*3720*/  IMAD.MOV.U32 R23, RZ, RZ, R15 ;  /* 0x000000ffff177224 */ /* 0x000fe200078e000f */
[----:B------:R-:W-:Y:S01]  /*3730*/  MOV R20, 0x1 ;  /* 0x0000000100147802 */ /* 0x000fe20000000f00 */
[----:B------:R-:W-:Y:S02]  /*3740*/  IMAD.MOV.U32 R25, RZ, RZ, 0x1f ;  /* 0x0000001fff197424 */ /* 0x000fe400078e00ff */
[----:B------:R-:W-:-:S07]  /*3750*/  IMAD.MOV.U32 R18, RZ, RZ, -0x1 ;  /* 0xffffffffff127424 */ /* 0x000fce00078e00ff */
[----:B------:R-:W-:Y:S05]  /*3760*/  WARPSYNC.COLLECTIVE R18, `(.L_x_12807) ;  /* 0x0000000012087348 */ /* 0x000fea0003c00000 */
[----:B------:R0:W1:Y:S02]  /*3770*/  SHFL.DOWN P0, R19, R23, R20, R25 ;  /* 0x0800001417137389 */ /* 0x0000640000000019 */
[----:B01----:R-:W-:Y:S05]  /*3780*/  ENDCOLLECTIVE ;  /* 0x000000000000791b */ /* 0x003fea0003800000 */
.L_x_12807:
[----:B------:R-:W-:Y:S02]  /*3790*/  IMAD.MOV.U32 R23, RZ, RZ, R21 ;  /* 0x000000ffff177224 */ /* 0x000fe400078e0015 */
[----:B------:R-:W-:-:S07]  /*37a0*/  IMAD.MOV.U32 R8, RZ, RZ, R19 ;  /* 0x000000ffff087224 */ /* 0x000fce00078e0013 */
[----:B------:R-:W-:Y:S05]  /*37b0*/  WARPSYNC.COLLECTIVE R18, `(.L_x_12808) ;  /* 0x0000000012087348 */ /* 0x000fea0003c00000 */
[----:B------:R0:W1:Y:S02]  /*37c0*/  SHFL.DOWN P0, R19, R23, R20, R25 ;  /* 0x0800001417137389 */ /* 0x0000640000000019 */
[----:B01----:R-:W-:Y:S05]  /*37d0*/  ENDCOLLECTIVE ;  /* 0x000000000000791b */ /* 0x003fea0003800000 */
.L_x_12808:
        /* <DEDUP_REMOVED lines=10> */
.L_x_12809:
[----:B------:R-:W-:Y:S02]  /*3880*/  IMAD.MOV.U32 R23, RZ, RZ, R10 ;  /* 0x000000ffff177224 */ /* 0x000fe400078e000a */
[----:B------:R-:W-:-:S07]  /*3890*/  IMAD.MOV.U32 R9, RZ, RZ, R19 ;  /* 0x000000ffff097224 */ /* 0x000fce00078e0013 */
[----:B------:R-:W-:Y:S05]  /*38a0*/  WARPSYNC.COLLECTIVE R18, `(.L_x_12810) ;  /* 0x0000000012087348 */ /* 0x000fea0003c00000 */
[----:B------:R0:W1:Y:S02]  /*38b0*/  SHFL.DOWN P0, R19, R23, R20, R25 ;  /* 0x0800001417137389 */ /* 0x0000640000000019 */
[----:B01----:R-:W-:Y:S05]  /*38c0*/  ENDCOLLECTIVE ;  /* 0x000000000000791b */ /* 0x003fea0003800000 */
.L_x_12810:
        /* <DEDUP_REMOVED lines=10> */
.L_x_12811:
[----:B------:R-:W-:Y:S01]  /*3970*/  MOV R23, R11 ;  /* 0x0000000b00177202 */ /* 0x000fe20000000f00 */
[----:B------:R-:W-:-:S07]  /*3980*/  IMAD.MOV.U32 R12, RZ, RZ, R19 ;  /* 0x000000ffff0c7224 */ /* 0x000fce00078e0013 */
[----:B------:R-:W-:Y:S05]  /*3990*/  WARPSYNC.COLLECTIVE R18, `(.L_x_12812) ;  /* 0x0000000012087348 */ /* 0x000fea0003c00000 */
[----:B------:R0:W1:Y:S02]  /*39a0*/  SHFL.DOWN P0, R19, R23, R20, R25 ;  /* 0x0800001417137389 */ /* 0x0000640000000019 */
[----:B01----:R-:W-:Y:S05]  /*39b0*/  ENDCOLLECTIVE ;  /* 0x000000000000791b */ /* 0x003fea0003800000 */
.L_x_12812:
        /* <DEDUP_REMOVED lines=10> */
.L_x_12813:
[----:B------:R-:W-:Y:S02]  /*3a60*/  IMAD.MOV.U32 R23, RZ, RZ, R14 ;  /* 0x000000ffff177224 */ /* 0x000fe400078e000e */
[----:B------:R-:W-:-:S07]  /*3a70*/  IMAD.MOV.U32 R15, RZ, RZ, R19 ;  /* 0x000000ffff0f7224 */ /* 0x000fce00078e0013 */
[----:B------:R-:W-:Y:S05]  /*3a80*/  WARPSYNC.COLLECTIVE R18, `(.L_x_12814) ;  /* 0x0000000012087348 */ /* 0x000fea0003c00000 */
[----:B------:R0:W1:Y:S02]  /*3a90*/  SHFL.DOWN P0, R19, R23, R20, R25 ;  /* 0x0800001417137389 */ /* 0x0000640000000019 */
[----:B01----:R-:W-:Y:S05]  /*3aa0*/  ENDCOLLECTIVE ;  /* 0x000000000000791b */ /* 0x003fea0003800000 */
.L_x_12814:
        /* <DEDUP_REMOVED lines=10> */
.L_x_12815:
[----:B------:R-:W-:Y:S02]  /*3b50*/  IMAD.MOV.U32 R23, RZ, RZ, R17 ;  /* 0x000000ffff177224 */ /* 0x000fe400078e0011 */
[----:B------:R-:W-:-:S07]  /*3b60*/  IMAD.MOV.U32 R8, RZ, RZ, R19 ;  /* 0x000000ffff087224 */ /* 0x000fce00078e0013 */
[----:B------:R-:W-:Y:S05]  /*3b70*/  WARPSYNC.COLLECTIVE R18, `(.L_x_12816) ;  /* 0x0000000012087348 */ /* 0x000fea0003c00000 */
[----:B------:R0:W1:Y:S02]  /*3b80*/  SHFL.DOWN P0, R19, R23, R20, R25 ;  /* 0x0800001417137389 */ /* 0x0000640000000019 */
[----:B01----:R-:W-:Y:S05]  /*3b90*/  ENDCOLLECTIVE ;  /* 0x000000000000791b */ /* 0x003fea0003800000 */
.L_x_12816:
[----:B------:R-:W-:Y:S01]  /*3ba0*/  IMAD.MOV.U32 R10, RZ, RZ, R19 ;  /* 0x000000ffff0a7224 */ /* 0x000fe200078e0013 */
[----:B------:R-:W-:Y:S06]  /*3bb0*/  BRA `(.L_x_12817) ;  /* 0xffffffd400587947 */ /* 0x000fec000383ffff */
.L_x_12818:
        /* <DEDUP_REMOVED lines=12> */
.L_x_12942:


//--------------------- .text._ZN17fastertransformer17topk_stage_1_opt3IfLi128ELi5EEEvPKT_PS1_PiS4_PKbPKiiifS9_ --------------------------
	.section	.text._ZN17fastertransformer17topk_stage_1_opt3IfLi128ELi5EEEvPKT_PS1_PiS4_PKbPKiiifS9_,"ax",@progbits
	.align	128
        .global         _ZN17fastertransformer17topk_stage_1_opt3IfLi128ELi5EEEvPKT_PS1_PiS4_PKbPKiiifS9_
        .type           _ZN17fastertransformer17topk_stage_1_opt3IfLi128ELi5EEEvPKT_PS1_PiS4_PKbPKiiifS9_,@function
        .size           _ZN17fastertransformer17topk_stage_1_opt3IfLi128ELi5EEEvPKT_PS1_PiS4_PKbPKiiifS9_,(.L_x_12943 - _ZN17fastertransformer17topk_stage_1_opt3IfLi128ELi5EEEvPKT_PS1_PiS4_PKbPKiiifS9_)
        .other          _ZN17fastertransformer17topk_stage_1_opt3IfLi128ELi5EEEvPKT_PS1_PiS4_PKbPKiiifS9_,@"STO_CUDA_ENTRY STV_DEFAULT"
_ZN17fastertransformer17topk_stage_1_opt3IfLi128ELi5EEEvPKT_PS1_PiS4_PKbPKiiifS9_:
.text._ZN17fastertransformer17topk_stage_1_opt3IfLi128ELi5EEEvPKT_PS1_PiS4_PKbPKiiifS9_:
[----:B------:R-:W-:Y:S01]  /*0000*/  LDC R1, c[0x0][0x37c] ;  /* 0x0000df00ff017b82 */ /* 0x000fe20000000800 */
[----:B------:R-:W0:Y:S01]  /*0010*/  S2R R23, SR_CTAID.X ;  /* 0x0000000000177919 */ /* 0x000e220000002500 */
[----:B------:R-:W1:Y:S01]  /*0020*/  LDCU.64 UR4, c[0x0][0x3a0] ;  /* 0x00007400ff0477ac */ /* 0x000e620008000a00 */
[----:B------:R-:W2:Y:S01]  /*0030*/  S2R R22, SR_TID.X ;  /* 0x0000000000167919 */ /* 0x000ea20000002100 */
[----:B------:R-:W3:Y:S01]  /*0040*/  LDCU.64 UR8, c[0x0][0x358] ;  /* 0x00006b00ff0877ac */ /* 0x000ee20008000a00 */
[----:B-1----:R-:W-:-:S04]  /*0050*/  UISETP.NE.U32.AND UP0, UPT, UR4, URZ, UPT ;  /* 0x000000ff0400728c */ /* 0x002fc8000bf05070 */
[----:B------:R-:W-:Y:S01]  /*0060*/  UISETP.NE.AND.EX UP0, UPT, UR5, URZ, UPT, UP0 ;  /* 0x000000ff0500728c */ /* 0x000fe2000bf05300 */
[----:B0-----:R-:W-:-:S05]  /*0070*/  IMAD.HI.U32 R21, R23, 0x66666667, RZ ;  /* 0x6666666717157827 */ /* 0x001fca00078e00ff */
[----:B------:R-:W-:-:S05]  /*0080*/  SHF.R.U32.HI R21, RZ, 0x1, R21 ;  /* 0x00000001ff157819 */ /* 0x000fca0000011615 */
[----:B------:R-:W-:Y:S01]  /*0090*/  IMAD R5, R21, -0x5, R23 ;  /* 0xfffffffb15057824 */ /* 0x000fe200078e0217 */
[----:B--23--:R-:W-:Y:S06]  /*00a0*/  BRA.U !UP0, `(.L_x_12819) ;  /* 0x0000000108d47547 */ /* 0x00cfec000b800000 */
[----:B------:R-:W-:-:S05]  /*00b0*/  IADD3 R2, P0, PT, R21, UR4, RZ ;  /* 0x0000000415027c10 */ /* 0x000fca000ff1e0ff */
[----:B------:R-:W-:-:S05]  /*00c0*/  IMAD.X R3, RZ, RZ, UR5, P0 ;  /* 0x00000005ff037e24 */ /* 0x000fca00080e06ff */
[----:B------:R-:W2:Y:S02]  /*00d0*/  LDG.E.U8 R2, desc[UR8][R2.64] ;  /* 0x0000000802027981 */ /* 0x000ea4000c1e1100 */
[----:B--2---:R-:W-:-:S13]  /*00e0*/  ISETP.NE.AND P0, PT, R2, 0x1, PT ;  /* 0x000000010200780c */ /* 0x004fda0003f05270 */
[----:B------:R-:W-:Y:S05]  /*00f0*/  @P0 BRA `(.L_x_12819) ;  /* 0x0000000000c00947 */ /* 0x000fea0003800000 */
[----:B------:R-:W0:Y:S02]  /*0100*/  LDCU UR4, c[0x0][0x3b0] ;  /* 0x00007600ff0477ac */ /* 0x000e240008000800 */
[----:B0-----:R-:W-:-:S13]  /*0110*/  ISETP.GE.AND P0, PT, R22, UR4, PT ;  /* 0x0000000416007c0c */ /* 0x001fda000bf06270 */
[----:B------:R-:W-:Y:S05]  /*0120*/  @P0 EXIT ;  /* 0x000000000000094d */ /* 0x000fea0003800000 */
[----:B------:R-:W-:Y:S01]  /*0130*/  LOP3.LUT P0, RZ, R5, R22, RZ, 0xfc, !PT ;  /* 0x0000001605ff7212 */ /* 0x000fe2000780fcff */
[----:B------:R-:W-:-:S12]  /*0140*/  IMAD R22, R23, UR4, R22 ;  /* 0x0000000417167c24 */ /* 0x000fd8000f8e0216 */
[----:B------:R-:W-:Y:S05]  /*0150*/  @P0 BRA `(.L_x_12820) ;  /* 0x0000000000840947 */ /* 0x000fea0003800000 */
[----:B------:R-:W0:Y:S01]  /*0160*/  I2F.U32.RP R0, UR4 ;  /* 0x0000000400007d06 */ /* 0x000e220008209000 */
[----:B------:R-:W-:Y:S01]  /*0170*/  ISETP.NE.U32.AND P2, PT, RZ, UR4, PT ;  /* 0x00000004ff007c0c */ /* 0x000fe2000bf45070 */
[----:B------:R-:W1:Y:S01]  /*0180*/  LDC.64 R6, c[0x0][0x380] ;  /* 0x0000e000ff067b82 */ /* 0x000e620000000a00 */
[----:B------:R-:W2:Y:S07]  /*0190*/  LDCU UR5, c[0x0][0x3b4] ;  /* 0x00007680ff0577ac */ /* 0x000eae0008000800 */
[----:B------:R-:W3:Y:S01]  /*01a0*/  LDC.64 R8, c[0x0][0x398] ;  /* 0x0000e600ff087b82 */ /* 0x000ee20000000a00 */
[----:B0-----:R-:W0:Y:S02]  /*01b0*/  MUFU.RCP R0, R0 ;  /* 0x0000000000007308 */ /* 0x001e240000001000 */
[----:B0-----:R-:W-:-:S06]  /*01c0*/  VIADD R2, R0, 0xffffffe ;  /* 0x0ffffffe00027836 */ /* 0x001fcc0000000000 */
[----:B------:R0:W4:Y:S02]  /*01d0*/  F2I.FTZ.U32.TRUNC.NTZ R3, R2 ;  /* 0x0000000200037305 */ /* 0x000124000021f000 */
[----:B0-----:R-:W-:Y:S02]  /*01e0*/  IMAD.MOV.U32 R2, RZ, RZ, RZ ;  /* 0x000000ffff027224 */ /* 0x001fe400078e00ff */
[----:B----4-:R-:W-:-:S04]  /*01f0*/  IMAD.MOV R5, RZ, RZ, -R3 ;  /* 0x000000ffff057224 */ /* 0x010fc800078e0a03 */
[----:B------:R-:W-:-:S04]  /*0200*/  IMAD R5, R5, UR4, RZ ;  /* 0x0000000405057c24 */ /* 0x000fc8000f8e02ff */
[----:B------:R-:W-:Y:S02]  /*0210*/  IMAD.HI.U32 R4, R3, R5, R2 ;  /* 0x0000000503047227 */ /* 0x000fe400078e0002 */
[----:B------:R-:W0:Y:S04]  /*0220*/  LDC.64 R2, c[0x0][0x3c0] ;  /* 0x0000f000ff027b82 */ /* 0x000e280000000a00 */
[----:B------:R-:W-:-:S04]  /*0230*/  IMAD.HI.U32 R5, R4, R21, RZ ;  /* 0x0000001504057227 */ /* 0x000fc800078e00ff */
[----:B------:R-:W-:-:S04]  /*0240*/  IMAD.MOV R4, RZ, RZ, -R5 ;  /* 0x000000ffff047224 */ /* 0x000fc800078e0a05 */
[----:B------:R-:W-:-:S05]  /*0250*/  IMAD R4, R4, UR4, R21 ;  /* 0x0000000404047c24 */ /* 0x000fca000f8e0215 */
[----:B------:R-:W-:-:S13]  /*0260*/  ISETP.GE.U32.AND P0, PT, R4, UR4, PT ;  /* 0x0000000404007c0c */ /* 0x000fda000bf06070 */
[----:B------:R-:W-:Y:S02]  /*0270*/  @P0 VIADD R4, R4, -UR4 ;  /* 0x8000000404040c36 */ /* 0x000fe40008000000 */
[----:B------:R-:W-:-:S03]  /*0280*/  @P0 VIADD R5, R5, 0x1 ;  /* 0x0000000105050836 */ /* 0x000fc60000000000 */
[----:B------:R-:W-:-:S13]  /*0290*/  ISETP.GE.U32.AND P1, PT, R4, UR4, PT ;  /* 0x0000000404007c0c */ /* 0x000fda000bf26070 */
[----:B------:R-:W-:Y:S01]  /*02a0*/  @P1 VIADD R5, R5, 0x1 ;  /* 0x0000000105051836 */ /* 0x000fe20000000000 */
[----:B------:R-:W-:-:S05]  /*02b0*/  @!P2 LOP3.LUT R5, RZ, UR4, RZ, 0x33, !PT ;  /* 0x00000004ff05ac12 */ /* 0x000fca000f8e33ff */
[----:B0-----:R-:W-:Y:S02]  /*02c0*/  IMAD.WIDE.U32 R2, R5, 0x4, R2 ;  /* 0x0000000405027825 */ /* 0x001fe400078e0002 */
[----:B------:R-:W0:Y:S04]  /*02d0*/  LDC.64 R4, c[0x0][0x390] ;  /* 0x0000e400ff047b82 */ /* 0x000e280000000a00 */
[----:B------:R-:W2:Y:S02]  /*02e0*/  LDG.E R2, desc[UR8][R2.64] ;  /* 0x0000000802027981 */ /* 0x000ea4000c1e1900 */
[----:B--2---:R-:W-:-:S04]  /*02f0*/  IMAD R21, R21, UR5, R2 ;  /* 0x0000000515157c24 */ /* 0x004fc8000f8e0202 */
[----:B-1----:R-:W-:-:S06]  /*0300*/  IMAD.WIDE R6, R21, 0x4, R6 ;  /* 0x0000000415067825 */ /* 0x002fcc00078e0206 */
[----:B------:R-:W2:Y:S01]  /*0310*/  LDG.E.CONSTANT R7, desc[UR8][R6.64] ;  /* 0x0000000806077981 */ /* 0x000ea2000c1e9900 */
[----:B0-----:R-:W-:-:S04]  /*0320*/  IMAD.WIDE R4, R22, 0x4, R4 ;  /* 0x0000000416047825 */ /* 0x001fc800078e0204 */
[----:B---3--:R-:W-:Y:S01]  /*0330*/  IMAD.WIDE R22, R22, 0x4, R8 ;  /* 0x0000000416167825 */ /* 0x008fe200078e0208 */
[----:B------:R-:W-:Y:S04]  /*0340*/  STG.E desc[UR8][R4.64], R21 ;  /* 0x0000001504007986 */ /* 0x000fe8000c101908 */
[----:B--2---:R-:W-:Y:S01]  /*0350*/  STG.E desc[UR8][R22.64], R7 ;  /* 0x0000000716007986 */ /* 0x004fe2000c101908 */
[----:B------:R-:W-:Y:S05]  /*0360*/  EXIT ;  /* 0x000000000000794d */ /* 0x000fea0003800000 */
.L_x_12820:
        /* <DEDUP_REMOVED lines=9> */
.L_x_12819:
[----:B------:R-:W0:Y:S01]  /*0400*/  LDC R0, c[0x0][0x3b4] ;  /* 0x0000ed00ff007b82 */ /* 0x000e220000000800 */
[----:B------:R-:W-:Y:S01]  /*0410*/  IMAD R20, R5, 0x80, R22 ;  /* 0x0000008005147824 */ /* 0x000fe200078e0216 */
[----:B------:R-:W-:Y:S04]  /*0420*/  BSSY.RECONVERGENT B0, `(.L_x_12821) ;  /* 0x0000035000007945 */ /* 0x000fe80003800200 */
[----:B0-----:R-:W-:-:S13]  /*0430*/  ISETP.GE.AND P0, PT, R20, R0, PT ;  /* 0x000000001400720c */ /* 0x001fda0003f06270 */
[----:B------:R-:W-:Y:S05]  /*0440*/  @P0 BRA `(.L_x_12822) ;  /* 0x0000000000c80947 */ /* 0x000fea0003800000 */
[----:B------:R-:W-:Y:S01]  /*0450*/  IMAD.SHL.U32 R3, R23, 0x80, RZ ;  /* 0x0000008017037824 */ /* 0x000fe200078e00ff */
[----:B------:R-:W-:Y:S01]  /*0460*/  BSSY.RECONVERGENT B1, `(.L_x_12823) ;  /* 0x000001f000017945 */ /* 0x000fe20003800200 */
[----:B------:R-:W-:Y:S02]  /*0470*/  IMAD.MOV.U32 R7, RZ, RZ, R20 ;  /* 0x000000ffff077224 */ /* 0x000fe400078e0014 */
[----:B------:R-:W-:-:S04]  /*0480*/  IMAD.IADD R2, R3, 0x1, R22 ;  /* 0x0000000103027824 */ /* 0x000fc800078e0216 */
[----:B------:R-:W-:-:S05]  /*0490*/  IMAD R5, R21, -0x280, R2 ;  /* 0xfffffd8015057824 */ /* 0x000fca00078e0202 */
[----:B------:R-:W-:-:S05]  /*04a0*/  VIADDMNMX R2, R5, 0x280, R0, !PT ;  /* 0x0000028005027846 */ /* 0x000fca0007800100 */
[----:B------:R-:W-:-:S05]  /*04b0*/  IMAD R5, R21, 0x280, R2 ;  /* 0x0000028015057824 */ /* 0x000fca00078e0202 */
[----:B------:R-:W-:-:S04]  /*04c0*/  IADD3 R2, PT, PT, R5, -0x280, -R22 ;  /* 0xfffffd8005027810 */ /* 0x000fc80007ffe816 */
[----:B------:R-:W-:-:S04]  /*04d0*/  ISETP.NE.AND P0, PT, R2, R3, PT ;  /* 0x000000030200720c */ /* 0x000fc80003f05270 */
[----:B------:R-:W-:-:S04]  /*04e0*/  SEL R4, RZ, 0x1, !P0 ;  /* 0x00000001ff047807 */ /* 0x000fc80004000000 */
[----:B------:R-:W-:-:S05]  /*04f0*/  IADD3 R2, PT, PT, R2, -R3, -R4 ;  /* 0x8000000302027210 */ /* 0x000fca0007ffe804 */
[----:B------:R-:W-:-:S05]  /*0500*/  IMAD.HI.U32 R3, R2, -0x33333333, RZ ;  /* 0xcccccccd02037827 */ /* 0x000fca00078e00ff */
[----:B------:R-:W-:-:S04]  /*0510*/  LEA.HI R6, R3, R4, RZ, 0x17 ;  /* 0x0000000403067211 */ /* 0x000fc800078fb8ff */
[C---:B------:R-:W-:Y:S02]  /*0520*/  LOP3.LUT R2, R6.reuse, 0x3, RZ, 0xc0, !PT ;  /* 0x0000000306027812 */ /* 0x040fe400078ec0ff */
[----:B------:R-:W-:Y:S02]  /*0530*/  ISETP.GE.U32.AND P1, PT, R6, 0x3, PT ;  /* 0x000000030600780c */ /* 0x000fe40003f26070 */
[----:B------:R-:W-:-:S13]  /*0540*/  ISETP.NE.AND P0, PT, R2, 0x3, PT ;  /* 0x000000030200780c */ /* 0x000fda0003f05270 */
[----:B------:R-:W-:Y:S05]  /*0550*/  @!P0 BRA `(.L_x_12824) ;  /* 0x00000000003c8947 */ /* 0x000fea0003800000 */
[----:B------:R-:W0:Y:S01]  /*0560*/  LDC.64 R2, c[0x0][0x380] ;  /* 0x0000e000ff027b82 */ /* 0x000e220000000a00 */
[----:B------:R-:W-:Y:S02]  /*0570*/  VIADD R6, R6, 0x1 ;  /* 0x0000000106067836 */ /* 0x000fe40000000000 */
[----:B------:R-:W-:Y:S02]  /*0580*/  IMAD.MOV.U32 R13, RZ, RZ, RZ ;  /* 0x000000ffff0d7224 */ /* 0x000fe400078e00ff */
[----:B------:R-:W-:Y:S01]  /*0590*/  IMAD.MOV.U32 R7, RZ, RZ, R20 ;  /* 0x000000ffff077224 */ /* 0x000fe200078e0014 */
[----:B------:R-:W-:Y:S02]  /*05a0*/  LOP3.LUT R6, R6, 0x3, RZ, 0xc0, !PT ;  /* 0x0000000306067812 */ /* 0x000fe400078ec0ff */
[----:B------:R-:W1:Y:S05]  /*05b0*/  LDC.64 R4, c[0x0][0x388] ;  /* 0x0000e200ff047b82 */ /* 0x000e6a0000000a00 */
.L_x_12825:
[----:B--2---:R-:W-:-:S04]  /*05c0*/  IMAD R11, R21, R0, R7 ;  /* 0x00000000150b7224 */ /* 0x004fc800078e0207 */
        /* <DEDUP_REMOVED lines=8> */
.L_x_12824:
[----:B------:R-:W-:Y:S05]  /*0650*/  BSYNC.RECONVERGENT B1 ;  /* 0x0000000000017941 */ /* 0x000fea0003800200 */
.L_x_12823:
[----:B------:R-:W-:Y:S05]  /*0660*/  @!P1 BRA `(.L_x_12822) ;  /* 0x0000000000409947 */ /* 0x000fea0003800000 */
.L_x_12826:
[----:B0-----:R-:W0:Y:S01]  /*0670*/  LDC.64 R2, c[0x0][0x380] ;  /* 0x0000e000ff027b82 */ /* 0x001e220000000a00 */
[----:B------:R-:W-:-:S07]  /*0680*/  IMAD R15, R21, R0, R7 ;  /* 0x00000000150f7224 */ /* 0x000fce00078e0207 */
[----:B------:R-:W1:Y:S01]  /*0690*/  LDC.64 R4, c[0x0][0x388] ;  /* 0x0000e200ff047b82 */ /* 0x000e620000000a00 */
[----:B0-----:R-:W-:-:S05]  /*06a0*/  IMAD.WIDE R2, R15, 0x4, R2 ;  /* 0x000000040f027825 */ /* 0x001fca00078e0202 */
[----:B------:R-:W3:Y:S04]  /*06b0*/  LDG.E.CONSTANT R17, desc[UR8][R2.64] ;  /* 0x0000000802117981 */ /* 0x000ee8000c1e9900 */
[----:B--2---:R-:W2:Y:S04]  /*06c0*/  LDG.E.CONSTANT R9, desc[UR8][R2.64+0xa00] ;  /* 0x000a000802097981 */ /* 0x004ea8000c1e9900 */
[----:B------:R-:W4:Y:S04]  /*06d0*/  LDG.E.CONSTANT R11, desc[UR8][R2.64+0x1400] ;  /* 0x00140008020b7981 */ /* 0x000f28000c1e9900 */
[----:B------:R-:W5:Y:S01]  /*06e0*/  LDG.E.CONSTANT R13, desc[UR8][R2.64+0x1e00] ;  /* 0x001e0008020d7981 */ /* 0x000f62000c1e9900 */
[----:B-1----:R-:W-:-:S04]  /*06f0*/  IMAD.WIDE R4, R15, 0x4, R4 ;  /* 0x000000040f047825 */ /* 0x002fc800078e0204 */
[----:B------:R-:W-:-:S05]  /*0700*/  VIADD R7, R7, 0xa00 ;  /* 0x00000a0007077836 */ /* 0x000fca0000000000 */
[----:B------:R-:W-:Y:S01]  /*0710*/  ISETP.GE.AND P0, PT, R7, R0, PT ;  /* 0x000000000700720c */ /* 0x000fe20003f06270 */
[----:B---3--:R0:W-:Y:S04]  /*0720*/  STG.E desc[UR8][R4.64], R17 ;  /* 0x0000001104007986 */ /* 0x0081e8000c101908 */
[----:B--2---:R0:W-:Y:S04]  /*0730*/  STG.E desc[UR8][R4.64+0xa00], R9 ;  /* 0x000a000904007986 */ /* 0x0041e8000c101908 */
[----:B----4-:R0:W-:Y:S04]  /*0740*/  STG.E desc[UR8][R4.64+0x1400], R11 ;  /* 0x0014000b04007986 */ /* 0x0101e8000c101908 */
[----:B-----5:R0:W-:Y:S01]  /*0750*/  STG.E desc[UR8][R4.64+0x1e00], R13 ;  /* 0x001e000d04007986 */ /* 0x0201e2000c101908 */
[----:B------:R-:W-:Y:S05]  /*0760*/  @!P0 BRA `(.L_x_12826) ;  /* 0xfffffffc00c08947 */ /* 0x000fea000383ffff */
.L_x_12822:
[----:B------:R-:W-:Y:S05]  /*0770*/  BSYNC.RECONVERGENT B0 ;  /* 0x0000000000007941 */ /* 0x000fea0003800200 */
.L_x_12821:
[----:B------:R-:W1:Y:S02]  /*0780*/  LDC R2, c[0x0][0x3b0] ;  /* 0x0000ec00ff027b82 */ /* 0x000e640000000800 */
[----:B-1----:R-:W-:-:S13]  /*0790*/  ISETP.GE.AND P0, PT, R2, 0x1, PT ;  /* 0x000000010200780c */ /* 0x002fda0003f06270 */
[----:B------:R-:W-:Y:S05]  /*07a0*/  @!P0 EXIT ;  /* 0x000000000000894d */ /* 0x000fea0003800000 */
[----:B------:R-:W-:Y:S01]  /*07b0*/  IMAD.SHL.U32 R3, R23, 0x80, RZ ;  /* 0x0000008017037824 */ /* 0x000fe200078e00ff */
[----:B------:R-:W1:Y:S01]  /*07c0*/  S2UR UR5, SR_CgaCtaId ;  /* 0x00000000000579c3 */ /* 0x000e620000008800 */
[----:B------:R-:W3:Y:S01]  /*07d0*/  S2R R19, SR_LANEID ;  /* 0x0000000000137919 */ /* 0x000ee20000000000 */
[--C-:B------:R-:W-:Y:S01]  /*07e0*/  SHF.R.U32.HI R15, RZ, 0x2, R22.reuse ;  /* 0x00000002ff0f7819 */ /* 0x100fe20000011616 */
[----:B------:R-:W-:Y:S01]  /*07f0*/  IMAD.IADD R2, R3, 0x1, R22 ;  /* 0x0000000103027824 */ /* 0x000fe200078e0216 */
[----:B------:R-:W-:Y:S02]  /*0800*/  UMOV UR4, 0x400 ;  /* 0x0000040000047882 */ /* 0x000fe40000000000 */
[----:B------:R-:W-:Y:S01]  /*0810*/  LOP3.LUT R15, R15, 0xf8, RZ, 0xc0, !PT ;  /* 0x000000f80f0f7812 */ /* 0x000fe200078ec0ff */
[----:B0-----:R-:W-:-:S05]  /*0820*/  IMAD R5, R21, -0x280, R2 ;  /* 0xfffffd8015057824 */ /* 0x001fca00078e0202 */
[----:B------:R-:W-:-:S05]  /*0830*/  VIADDMNMX R0, R5, 0x280, R0, !PT ;  /* 0x0000028005007846 */ /* 0x000fca0007800100 */
[----:B------:R-:W-:-:S05]  /*0840*/  IMAD R5, R21, 0x280, R0 ;  /* 0x0000028015057824 */ /* 0x000fca00078e0200 */
[----:B------:R-:W-:Y:S01]  /*0850*/  IADD3 R0, PT, PT, R5, -0x280, -R22 ;  /* 0xfffffd8005007810 */ /* 0x000fe20007ffe816 */
[----:B-1----:R-:W-:-:S03]  /*0860*/  ULEA UR5, UR5, UR4, 0x18 ;  /* 0x0000000405057291 */ /* 0x002fc6000f8ec0ff */
[----:B------:R-:W-:Y:S01]  /*0870*/  ISETP.NE.AND P0, PT, R0, R3, PT ;  /* 0x000000030000720c */ /* 0x000fe20003f05270 */
[----:B------:R-:W-:-:S03]  /*0880*/  UMOV UR4, URZ ;  /* 0x000000ff00047c82 */ /* 0x000fc60008000000 */
[----:B------:R-:W-:-:S04]  /*0890*/  SEL R18, RZ, 0x1, !P0 ;  /* 0x00000001ff127807 */ /* 0x000fc80004000000 */
[----:B------:R-:W-:-:S05]  /*08a0*/  IADD3 R0, PT, PT, R0, -R3, -R18 ;  /* 0x8000000300007210 */ /* 0x000fca0007ffe812 */
[----:B------:R-:W-:-:S05]  /*08b0*/  IMAD.HI.U32 R3, R0, -0x33333333, RZ ;  /* 0xcccccccd00037827 */ /* 0x000fca00078e00ff */
[----:B------:R-:W-:-:S05]  /*08c0*/  LEA.HI R18, R3, R18, RZ, 0x17 ;  /* 0x0000001203127211 */ /* 0x000fca00078fb8ff */
[----:B------:R-:W-:-:S05]  /*08d0*/  VIADD R12, R18, 0x1 ;  /* 0x00000001120c7836 */ /* 0x000fca0000000000 */
[C---:B------:R-:W-:Y:S02]  /*08e0*/  LOP3.LUT R17, R12.reuse, 0xf, RZ, 0xc0, !PT ;  /* 0x0000000f0c117812 */ /* 0x040fe400078ec0ff */
[C---:B------:R-:W-:Y:S02]  /*08f0*/  LOP3.LUT R16, R12.reuse, 0x7, RZ, 0xc0, !PT ;  /* 0x000000070c107812 */ /* 0x040fe400078ec0ff */
[C---:B------:R-:W-:Y:S01]  /*0900*/  LOP3.LUT R14, R12.reuse, 0x1fffff0, RZ, 0xc0, !PT ;  /* 0x01fffff00c0e7812 */ /* 0x040fe200078ec0ff */
[----:B------:R-:W-:Y:S01]  /*0910*/  VIADD R0, R17, 0xffffffff ;  /* 0xffffffff11007836 */ /* 0x000fe20000000000 */
[----:B------:R-:W-:Y:S01]  /*0920*/  LOP3.LUT R12, R12, 0x3, RZ, 0xc0, !PT ;  /* 0x000000030c0c7812 */ /* 0x000fe200078ec0ff */
[----:B------:R-:W-:-:S03]  /*0930*/  VIADD R2, R16, 0xffffffff ;  /* 0xffffffff10027836 */ /* 0x000fc60000000000 */
[----:B------:R-:W-:Y:S02]  /*0940*/  ISETP.GE.U32.AND P2, PT, R0, 0x7, PT ;  /* 0x000000070000780c */ /* 0x000fe40003f46070 */
[----:B---3--:R-:W-:-:S13]  /*0950*/  ISETP.GE.U32.AND P3, PT, R2, 0x3, PT ;  /* 0x000000030200780c */ /* 0x008fda0003f66070 */
.L_x_12838:
[----:B0-----:R-:W0:Y:S01]  /*0960*/  LDCU UR6, c[0x0][0x3b4] ;  /* 0x00007680ff0677ac */ /* 0x001e220008000800 */
[----:B------:R-:W-:Y:S01]  /*0970*/  BSSY.RECONVERGENT B0, `(.L_x_12827) ;  /* 0x00000b0000007945 */ /* 0x000fe20003800200 */
[----:B------:R-:W-:Y:S02]  /*0980*/  IMAD.MOV.U32 R0, RZ, RZ, -0x1 ;  /* 0xffffffffff007424 */ /* 0x000fe400078e00ff */
[----:B-1----:R-:W-:Y:S02]  /*0990*/  IMAD.MOV.U32 R13, RZ, RZ, -0x800001 ;  /* 0xff7fffffff0d7424 */ /* 0x002fe400078e00ff */
[----:B------:R-:W-:Y:S01]  /*09a0*/  IMAD.MOV.U32 R4, RZ, RZ, -0x800001 ;  /* 0xff7fffffff047424 */ /* 0x000fe200078e00ff */
[----:B0-----:R-:W-:-:S13]  /*09b0*/  ISETP.GE.AND P0, PT, R20, UR6, PT ;  /* 0x0000000614007c0c */ /* 0x001fda000bf06270 */
[----:B------:R-:W-:Y:S05]  /*09c0*/  @P0 BRA `(.L_x_12828) ;  /* 0x0000000800a80947 */ /* 0x000fea0003800000 */
[----:B------:R-:W-:Y:S01]  /*09d0*/  ISETP.GE.U32.AND P1, PT, R18, 0xf, PT ;  /* 0x0000000f1200780c */ /* 0x000fe20003f26070 */
[----:B------:R-:W-:Y:S01]  /*09e0*/  BSSY.RECONVERGENT B1, `(.L_x_12829) ;  /* 0x0000051000017945 */ /* 0x000fe20003800200 */
[----:B------:R-:W-:Y:S01]  /*09f0*/  ISETP.NE.AND P0, PT, R17, RZ, PT ;  /* 0x000000ff1100720c */ /* 0x000fe20003f05270 */
[----:B------:R-:W-:Y:S02]  /*0a00*/  IMAD.MOV.U32 R4, RZ, RZ, -0x800001 ;  /* 0xff7fffffff047424 */ /* 0x000fe400078e00ff */
[----:B------:R-:W-:Y:S02]  /*0a10*/  IMAD.MOV.U32 R0, RZ, RZ, -0x1 ;  /* 0xffffffffff007424 */ /* 0x000fe400078e00ff */
[----:B------:R-:W-:-:S06]  /*0a20*/  IMAD.MOV.U32 R6, RZ, RZ, R20 ;  /* 0x000000ffff067224 */ /* 0x000fcc00078e0014 */
[----:B------:R-:W-:Y:S05]  /*0a30*/  @!P1 BRA `(.L_x_12830) ;  /* 0x00000004002c9947 */ /* 0x000fea0003800000 */
[----:B------:R-:W-:Y:S02]  /*0a40*/  IMAD.MOV.U32 R7, RZ, RZ, RZ ;  /* 0x000000ffff077224 */ /* 0x000fe400078e00ff */
[----:B------:R-:W-:Y:S02]  /*0a50*/  IMAD.MOV.U32 R4, RZ, RZ, -0x800001 ;  /* 0xff7fffffff047424 */ /* 0x000fe400078e00ff */
[----:B------:R-:W-:Y:S02]  /*0a60*/  IMAD.MOV.U32 R0, RZ, RZ, -0x1 ;  /* 0xffffffffff007424 */ /* 0x000fe400078e00ff */
[----:B------:R-:W-:-:S07]  /*0a70*/  IMAD.MOV.U32 R6, RZ, RZ, R20 ;  /* 0x000000ffff067224 */ /* 0x000fce00078e0014 */
.L_x_12831:
[----:B------:R-:W0:Y:S01]  /*0a80*/  LDC.64 R2, c[0x0][0x388] ;  /* 0x0000e200ff027b82 */ /* 0x000e220000000a00 */
[----:B------:R-:W-:-:S04]  /*0a90*/  IMAD R5, R21, UR6, R6 ;  /* 0x0000000615057c24 */ /* 0x000fc8000f8e0206 */
[----:B0-----:R-:W-:-:S05]  /*0aa0*/  IMAD.WIDE R2, R5, 0x4, R2 ;  /* 0x0000000405027825 */ /* 0x001fca00078e0202 */
[----:B------:R-:W3:Y:S04]  /*0ab0*/  LDG.E R27, desc[UR8][R2.64] ;  /* 0x00000008021b7981 */ /* 0x000ee8000c1e1900 */
[----:B------:R-:W4:Y:S04]  /*0ac0*/  LDG.E R29, desc[UR8][R2.64+0xa00] ;  /* 0x000a0008021d7981 */ /* 0x000f28000c1e1900 */
[----:B--2---:R-:W2:Y:S04]  /*0ad0*/  LDG.E R11, desc[UR8][R2.64+0x1400] ;  /* 0x00140008020b7981 */ /* 0x004ea8000c1e1900 */
[----:B------:R-:W5:Y:S04]  /*0ae0*/  LDG.E R24, desc[UR8][R2.64+0x1e00] ;  /* 0x001e000802187981 */ /* 0x000f68000c1e1900 */
[----:B------:R-:W5:Y:S04]  /*0af0*/  LDG.E R25, desc[UR8][R2.64+0x2800] ;  /* 0x0028000802197981 */ /* 0x000f68000c1e1900 */
[----:B------:R-:W5:Y:S04]  /*0b00*/  LDG.E R9, desc[UR8][R2.64+0x3200] ;  /* 0x0032000802097981 */ /* 0x000f68000c1e1900 */
[----:B------:R-:W5:Y:S04]  /*0b10*/  LDG.E R8, desc[UR8][R2.64+0x3c00] ;  /* 0x003c000802087981 */ /* 0x000f68000c1e1900 */
[----:B------:R-:W5:Y:S01]  /*0b20*/  LDG.E R10, desc[UR8][R2.64+0x4600] ;  /* 0x00460008020a7981 */ /* 0x000f62000c1e1900 */
[----:B---3--:R-:W-:-:S04]  /*0b30*/  FSETP.GT.FTZ.AND P4, PT, R27, R4, PT ;  /* 0x000000041b00720b */ /* 0x008fc80003f94000 */
[----:B------:R-:W-:-:S04]  /*0b40*/  FSEL R4, R27, R4, P4 ;  /* 0x000000041b047208 */ /* 0x000fc80002000000 */
[----:B----4-:R-:W-:-:S04]  /*0b50*/  FSETP.GT.FTZ.AND P1, PT, R29, R4, PT ;  /* 0x000000041d00720b */ /* 0x010fc80003f34000 */
[----:B------:R-:W-:Y:S02]  /*0b60*/  FSEL R26, R29, R4, P1 ;  /* 0x000000041d1a7208 */ /* 0x000fe40000800000 */
[----:B------:R-:W3:Y:S02]  /*0b70*/  LDG.E R4, desc[UR8][R2.64+0x5000] ;  /* 0x0050000802047981 */ /* 0x000ee4000c1e1900 */
[----:B--2---:R-:W-:-:S04]  /*0b80*/  FSETP.GT.FTZ.AND P6, PT, R11, R26, PT ;  /* 0x0000001a0b00720b */ /* 0x004fc80003fd4000 */
[----:B------:R-:W-:Y:S02]  /*0b90*/  FSEL R27, R11, R26, P6 ;  /* 0x0000001a0b1b7208 */ /* 0x000fe40003000000 */
[----:B------:R-:W2:Y:S02]  /*0ba0*/  LDG.E R11, desc[UR8][R2.64+0x5a00] ;  /* 0x005a0008020b7981 */ /* 0x000ea4000c1e1900 */
[----:B-----5:R-:W-:-:S04]  /*0bb0*/  FSETP.GT.FTZ.AND P5, PT, R24, R27, PT ;  /* 0x0000001b1800720b */ /* 0x020fc80003fb4000 */
[----:B------:R-:W-:Y:S02]  /*0bc0*/  FSEL R26, R24, R27, P5 ;  /* 0x0000001b181a7208 */ /* 0x000fe40002800000 */
[----:B------:R-:W4:Y:S01]  /*0bd0*/  LDG.E R24, desc[UR8][R2.64+0x6400] ;  /* 0x0064000802187981 */ /* 0x000f22000c1e1900 */
        /* <DEDUP_REMOVED lines=8> */
[----:B------:R-:W5:Y:S02]  /*0c60*/  LDG.E R9, desc[UR8][R2.64+0x7800] ;  /* 0x0078000802097981 */ /* 0x000f64000c1e1900 */
[CC--:B------:R-:W-:Y:S01]  /*0c70*/  FSETP.GT.FTZ.AND P6, PT, R8.reuse, R27.reuse, PT ;  /* 0x0000001b0800720b */ /* 0x0c0fe20003fd4000 */
[----:B------:R-:W-:Y:S01]  /*0c80*/  @P5 VIADD R0, R5, 0x780 ;  /* 0x0000078005005836 */ /* 0x000fe20000000000 */
[----:B------:R-:W5:Y:S02]  /*0c90*/  LDG.E R26, desc[UR8][R2.64+0x9600] ;  /* 0x00960008021a7981 */ /* 0x000f64000c1e1900 */
[----:B------:R-:W-:Y:S02]  /*0ca0*/  FSEL R27, R8, R27, P6 ;  /* 0x0000001b081b7208 */ /* 0x000fe40003000000 */
[----:B------:R-:W5:Y:S02]  /*0cb0*/  LDG.E R8, desc[UR8][R2.64+0x8200] ;  /* 0x0082000802087981 */ /* 0x000f64000c1e1900 */
[----:B------:R-:W-:-:S04]  /*0cc0*/  FSETP.GT.FTZ.AND P5, PT, R10, R27, PT ;  /* 0x0000001b0a00720b */ /* 0x000fc80003fb4000 */
[----:B------:R-:W-:Y:S02]  /*0cd0*/  FSEL R27, R10, R27, P5 ;  /* 0x0000001b0a1b7208 */ /* 0x000fe40002800000 */
[----:B------:R-:W5:Y:S01]  /*0ce0*/  LDG.E R10, desc[UR8][R2.64+0x8c00] ;  /* 0x008c0008020a7981 */ /* 0x000f62000c1e1900 */
[C---:B------:R-:W-:Y:S02]  /*0cf0*/  @P4 VIADD R0, R5.reuse, 0xa00 ;  /* 0x00000a0005004836 */ /* 0x040fe40000000000 */
[C---:B------:R-:W-:Y:S02]  /*0d00*/  @P1 VIADD R0, R5.reuse, 0xc80 ;  /* 0x00000c8005001836 */ /* 0x040fe40000000000 */
[C---:B------:R-:W-:Y:S02]  /*0d10*/  @P6 VIADD R0, R5.reuse, 0xf00 ;  /* 0x00000f0005006836 */ /* 0x040fe40000000000 */
[----:B------:R-:W-:Y:S02]  /*0d20*/  @P5 VIADD R0, R5, 0x1180 ;  /* 0x0000118005005836 */ /* 0x000fe40000000000 */
[----:B------:R-:W-:-:S02]  /*0d30*/  VIADD R7, R7, 0x10 ;  /* 0x0000001007077836 */ /* 0x000fc40000000000 */
[----:B------:R-:W-:Y:S01]  /*0d40*/  VIADD R6, R6, 0x2800 ;  /* 0x0000280006067836 */ /* 0x000fe20000000000 */
[----:B---3--:R-:W-:-:S04]  /*0d50*/  FSETP.GT.FTZ.AND P4, PT, R4, R27, PT ;  /* 0x0000001b0400720b */ /* 0x008fc80003f94000 */
[----:B------:R-:W-:-:S04]  /*0d60*/  FSEL R4, R4, R27, P4 ;  /* 0x0000001b04047208 */ /* 0x000fc80002000000 */
[----:B--2---:R-:W-:-:S04]  /*0d70*/  FSETP.GT.FTZ.AND P1, PT, R11, R4, PT ;  /* 0x000000040b00720b */ /* 0x004fc80003f34000 */
[----:B------:R-:W-:-:S04]  /*0d80*/  FSEL R11, R11, R4, P1 ;  /* 0x000000040b0b7208 */ /* 0x000fc80000800000 */
[----:B----4-:R-:W-:-:S04]  /*0d90*/  FSETP.GT.FTZ.AND P6, PT, R24, R11, PT ;  /* 0x0000000b1800720b */ /* 0x010fc80003fd4000 */
        /* <DEDUP_REMOVED lines=10> */
[----:B------:R-:W-:-:S03]  /*0e40*/  @P5 VIADD R0, R5, 0x1b80 ;  /* 0x00001b8005005836 */ /* 0x000fc60000000000 */
[----:B------:R-:W-:Y:S01]  /*0e50*/  FSETP.GT.FTZ.AND P6, PT, R10, R9, PT ;  /* 0x000000090a00720b */ /* 0x000fe20003fd4000 */
[----:B------:R-:W-:-:S03]  /*0e60*/  @P4 VIADD R0, R5, 0x1e00 ;  /* 0x00001e0005004836 */ /* 0x000fc60000000000 */
[----:B------:R-:W-:Y:S01]  /*0e70*/  FSEL R9, R10, R9, P6 ;  /* 0x000000090a097208 */ /* 0x000fe20003000000 */
[----:B------:R-:W-:Y:S01]  /*0e80*/  @P1 VIADD R0, R5, 0x2080 ;  /* 0x0000208005001836 */ /* 0x000fe20000000000 */
[----:B------:R-:W-:Y:S02]  /*0e90*/  ISETP.NE.AND P1, PT, R7, R14, PT ;  /* 0x0000000e0700720c */ /* 0x000fe40003f25270 */
[----:B------:R-:W-:-:S04]  /*0ea0*/  FSETP.GT.FTZ.AND P5, PT, R26, R9, PT ;  /* 0x000000091a00720b */ /* 0x000fc80003fb4000 */
[----:B------:R-:W-:Y:S01]  /*0eb0*/  FSEL R4, R26, R9, P5 ;  /* 0x000000091a047208 */ /* 0x000fe20002800000 */
[----:B------:R-:W-:-:S08]  /*0ec0*/  @P6 VIADD R0, R5, 0x2300 ;  /* 0x0000230005006836 */ /* 0x000fd00000000000 */
[----:B------:R-:W-:Y:S01]  /*0ed0*/  @P5 VIADD R0, R5, 0x2580 ;  /* 0x0000258005005836 */ /* 0x000fe20000000000 */
[----:B------:R-:W-:Y:S06]  /*0ee0*/  @P1 BRA `(.L_x_12831) ;  /* 0xfffffff800e41947 */ /* 0x000fec000383ffff */
.L_x_12830:
[----:B------:R-:W-:Y:S05]  /*0ef0*/  BSYNC.RECONVERGENT B1 ;  /* 0x0000000000017941 */ /* 0x000fea0003800200 */
.L_x_12829:
[----:B------:R-:W-:Y:S05]  /*0f00*/  @!P0 BRA `(.L_x_12828) ;  /* 0x0000000400588947 */ /* 0x000fea0003800000 */
[----:B------:R-:W-:Y:S01]  /*0f10*/  BSSY.RECONVERGENT B1, `(.L_x_12832) ;  /* 0x0000027000017945 */ /* 0x000fe20003800200 */
[----:B------:R-:W-:-:S03]  /*0f20*/  ISETP.NE.AND P0, PT, R16, RZ, PT ;  /* 0x000000ff1000720c */ /* 0x000fc60003f05270 */
[----:B------:R-:W-:Y:S10]  /*0f30*/  @!P2 BRA `(.L_x_12833) ;  /* 0x000000000090a947 */ /* 0x000ff40003800000 */
[----:B------:R-:W0:Y:S01]  /*0f40*/  LDC.64 R2, c[0x0][0x388] ;  /* 0x0000e200ff027b82 */ /* 0x000e220000000a00 */
[----:B------:R-:W-:-:S04]  /*0f50*/  IMAD R5, R21, UR6, R6 ;  /* 0x0000000615057c24 */ /* 0x000fc8000f8e0206 */
[----:B0-----:R-:W-:-:S05]  /*0f60*/  IMAD.WIDE R2, R5, 0x4, R2 ;  /* 0x0000000405027825 */ /* 0x001fca00078e0202 */
[----:B--2---:R-:W2:Y:S04]  /*0f70*/  LDG.E R11, desc[UR8][R2.64] ;  /* 0x00000008020b7981 */ /* 0x004ea8000c1e1900 */
        /* <DEDUP_REMOVED lines=32> */
.L_x_12833:
[----:B------:R-:W-:Y:S05]  /*1180*/  BSYNC.RECONVERGENT B1 ;  /* 0x0000000000017941 */ /* 0x000fea0003800200 */
.L_x_12832:
[----:B------:R-:W-:Y:S05]  /*1190*/  @!P0 BRA `(.L_x_12828) ;  /* 0x0000000000b48947 */ /* 0x000fea0003800000 */
[----:B------:R-:W-:Y:S01]  /*11a0*/  BSSY.RECONVERGENT B1, `(.L_x_12834) ;  /* 0x0000017000017945 */ /* 0x000fe20003800200 */
[----:B------:R-:W-:-:S03]  /*11b0*/  ISETP.NE.AND P0, PT, R12, RZ, PT ;  /* 0x000000ff0c00720c */ /* 0x000fc60003f05270 */
[----:B------:R-:W-:Y:S10]  /*11c0*/  @!P3 BRA `(.L_x_12835) ;  /* 0x000000000050b947 */ /* 0x000ff40003800000 */
[----:B------:R-:W0:Y:S01]  /*11d0*/  LDC.64 R2, c[0x0][0x388] ;  /* 0x0000e200ff027b82 */ /* 0x000e220000000a00 */
[----:B------:R-:W-:-:S04]  /*11e0*/  IMAD R5, R21, UR6, R6 ;  /* 0x0000000615057c24 */ /* 0x000fc8000f8e0206 */
[----:B0-----:R-:W-:-:S05]  /*11f0*/  IMAD.WIDE R2, R5, 0x4, R2 ;  /* 0x0000000405027825 */ /* 0x001fca00078e0202 */
[----:B------:R-:W3:Y:S04]  /*1200*/  LDG.E R7, desc[UR8][R2.64] ;  /* 0x0000000802077981 */ /* 0x000ee8000c1e1900 */
[----:B--2---:R-:W2:Y:S04]  /*1210*/  LDG.E R9, desc[UR8][R2.64+0xa00] ;  /* 0x000a000802097981 */ /* 0x004ea8000c1e1900 */
[----:B------:R-:W4:Y:S04]  /*1220*/  LDG.E R11, desc[UR8][R2.64+0x1400] ;  /* 0x00140008020b7981 */ /* 0x000f28000c1e1900 */
[----:B------:R-:W5:Y:S01]  /*1230*/  LDG.E R25, desc[UR8][R2.64+0x1e00] ;  /* 0x001e000802197981 */ /* 0x000f62000c1e1900 */
[----:B------:R-:W-:Y:S01]  /*1240*/  VIADD R6, R6, 0xa00 ;  /* 0x00000a0006067836 */ /* 0x000fe20000000000 */
[----:B---3--:R-:W-:-:S04]  /*1250*/  FSETP.GT.FTZ.AND P1, PT, R7, R4, PT ;  /* 0x000000040700720b */ /* 0x008fc80003f34000 */
[----:B------:R-:W-:Y:S02]  /*1260*/  FSEL R4, R7, R4, P1 ;  /* 0x0000000407047208 */ /* 0x000fe40000800000 */
[----:B------:R-:W-:Y:S02]  /*1270*/  SEL R0, R5, R0, P1 ;  /* 0x0000000005007207 */ /* 0x000fe40000800000 */
[----:B--2---:R-:W-:-:S04]  /*1280*/  FSETP.GT.FTZ.AND P4, PT, R9, R4, PT ;  /* 0x000000040900720b */ /* 0x004fc80003f94000 */
        /* <DEDUP_REMOVED lines=8> */
.L_x_12835:
[----:B------:R-:W-:Y:S05]  /*1310*/  BSYNC.RECONVERGENT B1 ;  /* 0x0000000000017941 */ /* 0x000fea0003800200 */
.L_x_12834:
[----:B------:R-:W-:Y:S05]  /*1320*/  @!P0 BRA `(.L_x_12828) ;  /* 0x0000000000508947 */ /* 0x000fea0003800000 */
[----:B------:R-:W0:Y:S01]  /*1330*/  LDC.64 R2, c[0x0][0x388] ;  /* 0x0000e200ff027b82 */ /* 0x000e220000000a00 */
[----:B--2---:R-:W-:-:S04]  /*1340*/  IMAD R9, R21, UR6, R6 ;  /* 0x0000000615097c24 */ /* 0x004fc8000f8e0206 */
        /* <DEDUP_REMOVED lines=18> */
.L_x_12828:
[----:B------:R-:W-:Y:S05]  /*1470*/  BSYNC.RECONVERGENT B0 ;  /* 0x0000000000007941 */ /* 0x000fea0003800200 */
.L_x_12827:
[----:B------:R-:W0:Y:S01]  /*1480*/  SHFL.DOWN PT, R3, R4, 0x1, 0x1f ;  /* 0x08201f0004037f89 */ /* 0x000e2200000e0000 */
[----:B------:R-:W-:Y:S01]  /*1490*/  BSSY.RECONVERGENT B0, `(.L_x_12836) ;  /* 0x000003c000007945 */ /* 0x000fe20003800200 */
[----:B0-----:R-:W-:-:S04]  /*14a0*/  FSETP.GT.FTZ.AND P0, PT, R4, R3, PT ;  /* 0x000000030400720b */ /* 0x001fc80003f14000 */
[----:B------:R-:W-:-:S04]  /*14b0*/  ISETP.GT.OR P0, PT, R19, 0x1e, P0 ;  /* 0x0000001e1300780c */ /* 0x000fc80000704670 */
        /* <DEDUP_REMOVED lines=15> */
[----:B--2---:R-:W1:Y:S01]  /*15b0*/  SHFL.DOWN PT, R9, R4, 0x8, 0x1f ;  /* 0x09001f0004097f89 */ /* 0x004e6200000e0000 */
        /* <DEDUP_REMOVED lines=19> */
[----:B------:R-:W2:Y:S08]  /*16f0*/  LDC.64 R10, c[0x0][0x390] ;  /* 0x0000e400ff0a7b82 */ /* 0x000eb00000000a00 */
[----:B------:R-:W3:Y:S01]  /*1700*/  LDC.64 R8, c[0x0][0x398] ;  /* 0x0000e600ff087b82 */ /* 0x000ee20000000a00 */
[----:B-1----:R-:W-:-:S07]  /*1710*/  ULEA UR6, UR7, UR6, 0x18 ;  /* 0x0000000607067291 */ /* 0x002fce000f8ec0ff */
[----:B------:R-:W1:Y:S02]  /*1720*/  LDC.64 R2, c[0x0][0x388] ;  /* 0x0000e200ff027b82 */ /* 0x000e640000000a00 */
[----:B------:R-:W4:Y:S04]  /*1730*/  LDS.128 R4, [UR6+0x10] ;  /* 0x00001006ff047984 */ /* 0x000f280008000c00 */
[----:B------:R-:W5:Y:S01]  /*1740*/  LDS R27, [UR6+0x20] ;  /* 0x00002006ff1b7984 */ /* 0x000f620008000800 */
[----:B----4-:R-:W-:-:S04]  /*1750*/  FSETP.GT.FTZ.AND P0, PT, R25, R4, PT ;  /* 0x000000041900720b */ /* 0x010fc80003f14000 */
[----:B0-----:R-:W-:Y:S02]  /*1760*/  FSEL R25, R25, R4, P0 ;  /* 0x0000000419197208 */ /* 0x001fe40000000000 */
[----:B------:R-:W0:Y:S07]  /*1770*/  LDC R4, c[0x0][0x3b0] ;  /* 0x0000ec00ff047b82 */ /* 0x000e2e0000000800 */
[----:B------:R-:W4:Y:S01]  /*1780*/  @!P0 LDS R0, [UR6+0xc] ;  /* 0x00000c06ff008984 */ /* 0x000f220008000800 */
[----:B------:R-:W-:-:S04]  /*1790*/  FSETP.GT.FTZ.AND P0, PT, R25, R6, PT ;  /* 0x000000061900720b */ /* 0x000fc80003f14000 */
[----:B------:R-:W-:-:S04]  /*17a0*/  FSEL R6, R25, R6, P0 ;  /* 0x0000000619067208 */ /* 0x000fc80000000000 */
[----:B-----5:R-:W-:-:S04]  /*17b0*/  FSETP.GT.FTZ.AND P1, PT, R6, R27, PT ;  /* 0x0000001b0600720b */ /* 0x020fc80003f34000 */
[----:B------:R-:W-:Y:S01]  /*17c0*/  FSEL R27, R6, R27, P1 ;  /* 0x0000001b061b7208 */ /* 0x000fe20000800000 */
[----:B0-----:R-:W-:-:S04]  /*17d0*/  IMAD R25, R23, R4, UR4 ;  /* 0x0000000417197e24 */ /* 0x001fc8000f8e0204 */
[----:B---3--:R-:W-:-:S04]  /*17e0*/  IMAD.WIDE R8, R25, 0x4, R8 ;  /* 0x0000000419087825 */ /* 0x008fc800078e0208 */
[----:B----4-:R-:W-:Y:S01]  /*17f0*/  @P1 SEL R7, R0, R5, P0 ;  /* 0x0000000500071207 */ /* 0x010fe20000000000 */
[----:B--2---:R-:W-:-:S04]  /*1800*/  IMAD.WIDE R4, R25, 0x4, R10 ;  /* 0x0000000419047825 */ /* 0x004fc800078e020a */
[----:B-1----:R-:W-:Y:S01]  /*1810*/  IMAD.WIDE R2, R7, 0x4, R2 ;  /* 0x0000000407027825 */ /* 0x002fe200078e0202 */
[----:B------:R1:W-:Y:S04]  /*1820*/  STG.E desc[UR8][R4.64], R7 ;  /* 0x0000000704007986 */ /* 0x0003e8000c101908 */
[----:B------:R1:W-:Y:S04]  /*1830*/  STG.E desc[UR8][R8.64], R27 ;  /* 0x0000001b08007986 */ /* 0x0003e8000c101908 */
[----:B------:R1:W-:Y:S02]  /*1840*/  STG.E desc[UR8][R2.64], R13 ;  /* 0x0000000d02007986 */ /* 0x0003e4000c101908 */
.L_x_12837:
[----:B------:R-:W-:Y:S05]  /*1850*/  BSYNC.RECONVERGENT B0 ;  /* 0x0000000000007941 */ /* 0x000fea0003800200 */
.L_x_12836:
[----:B------:R-:W2:Y:S01]  /*1860*/  LDCU UR6, c[0x0][0x3b0] ;  /* 0x00007600ff0677ac */ /* 0x000ea20008000800 */
[----:B------:R-:W-:-:S04]  /*1870*/  UIADD3 UR4, UPT, UPT, UR4, 0x1, URZ ;  /* 0x0000000104047890 */ /* 0x000fc8000fffe0ff */
[----:B--2---:R-:W-:Y:S01]  /*1880*/  UISETP.NE.AND UP0, UPT, UR4, UR6, UPT ;  /* 0x000000060400728c */ /* 0x004fe2000bf05270 */
[----:B------:R-:W-:Y:S08]  /*1890*/  BAR.SYNC.DEFER_BLOCKING 0x0 ;  /* 0x0000000000007b1d */ /* 0x000ff00000010000 */
[----:B------:R-:W-:Y:S05]  /*18a0*/  BRA.U UP0, `(.L_x_12838) ;  /* 0xfffffff1002c7547 */ /* 0x000fea000b83ffff */
[----:B------:R-:W-:Y:S05]  /*18b0*/  EXIT ;  /* 0x000000000000794d */ /* 0x000fea0003800000 */
.L_x_12839:
        /* <DEDUP_REMOVED lines=12> */
.L_x_12943:


//--------------------- .text._ZN17fastertransformer17topk_stage_2_opt3IfLi128ELi8EEEvPKiPT_PiNS_14BeamHypothesesES2_ii --------------------------
	.section	.text._ZN17fastertransformer17topk_stage_2_opt3IfLi128ELi8EEEvPKiPT_PiNS_14BeamHypothesesES2_ii,"ax",@progbits
	.align	128
        .global         _ZN17fastertransformer17topk_stage_2_opt3IfLi128ELi8EEEvPKiPT_PiNS_14BeamHypothesesES2_ii
        .type           _ZN17fastertransformer17topk_stage_2_opt3IfLi128ELi8EEEvPKiPT_PiNS_14BeamHypothesesES2_ii,@function
        .size           _ZN17fastertransformer17topk_stage_2_opt3IfLi128ELi8EEEvPKiPT_PiNS_14BeamHypothesesES2_ii,(.L_x_12944 - _ZN17fastertransformer17topk_stage_2_opt3IfLi128ELi8EEEvPKiPT_PiNS_14BeamHypothesesES2_ii)
        .other          _ZN17fastertransformer17topk_stage_2_opt3IfLi128ELi8EEEvPKiPT_PiNS_14BeamHypothesesES2_ii,@"STO_CUDA_ENTRY STV_DEFAULT"
_ZN17fastertransformer17topk_stage_2_opt3IfLi128ELi8EEEvPKiPT_PiNS_14BeamHypothesesES2_ii:
.text._ZN17fastertransformer17topk_stage_2_opt3IfLi128ELi8EEEvPKiPT_PiNS_14BeamHypothesesES2_ii:
        /* <DEDUP_REMOVED lines=12> */
[----:B------:R-:W-:Y:S02]  /*00c0*/  USHF.L.U32 UR14, UR4, 0x3, URZ ;  /* 0x00000003040e7899 */ /* 0x000fe400080006ff */
        /* <DEDUP_REMOVED lines=26> */
.L_x_12841:
[----:B------:R-:W-:Y:S05]  /*0270*/  BSYNC.RECONVERGENT B0 ;  /* 0x0000000000007941 */ /* 0x000fea0003800200 */
.L_x_12840:
        /* <DEDUP_REMOVED lines=18> */
.L_x_12869:
        /* <DEDUP_REMOVED lines=24> */
.L_x_12847:
        /* <DEDUP_REMOVED lines=70> */
.L_x_12846:
[----:B------:R-:W-:Y:S05]  /*0980*/  BSYNC.RECONVERGENT B1 ;  /* 0x0000000000017941 */ /* 0x000fea0003800200 */
.L_x_12845:
        /* <DEDUP_REMOVED lines=42> */
.L_x_12849:
[----:B------:R-:W-:Y:S05]  /*0c30*/  BSYNC.RECONVERGENT B1 ;  /* 0x0000000000017941 */ /* 0x000fea0003800200 */
.L_x_12848:
        /* <DEDUP_REMOVED lines=26> */
.L_x_12851:
[----:B------:R-:W-:Y:S05]  /*0de0*/  BSYNC.RECONVERGENT B1 ;  /* 0x0000000000017941 */ /* 0x000fea0003800200 */
.L_x_12850:
        /* <DEDUP_REMOVED lines=20> */
.L_x_12844:
[----:B------:R-:W-:Y:S05]  /*0f30*/  BSYNC.RECONVERGENT B0 ;  /* 0x0000000000007941 */ /* 0x000fea0003800200 */
.L_x_12843:
        /* <DEDUP_REMOVED lines=30> */
.L_x_12880:
        /* <DEDUP_REMOVED lines=104> */
.L_x_12858:
        /* <DEDUP_REMOVED lines=13> */
.L_x_12857:
        /* <DEDUP_REMOVED lines=17> */
.L_x_12861:
        /* <DEDUP_REMOVED lines=62> */
.L_x_12860:
[----:B------:R-:W-:Y:S05]  /*1d60*/  BSYNC.RECONVERGENT B0 ;  /* 0x0000000000007941 */ /* 0x000fea0003800200 */
.L_x_12859:
        /* <DEDUP_REMOVED lines=43> */
.L_x_12862:
        /* <DEDUP_REMOVED lines=30> */
.L_x_12863:
        /* <DEDUP_REMOVED lines=24> */
.L_x_12855:
        /* <DEDUP_REMOVED lines=73> */
.L_x_12866:
        /* <DEDUP_REMOVED lines=74> */
.L_x_12865:
        /* <DEDUP_REMOVED lines=45> */
.L_x_12867:
        /* <DEDUP_REMOVED lines=32> */
.L_x_12868:
        /* <DEDUP_REMOVED lines=16> */
.L_x_12864:
        /* <DEDUP_REMOVED lines=26> */
.L_x_12856:
[----:B------:R-:W-:Y:S01]  /*3420*/  IMAD.MOV.U32 R0, RZ, RZ, 0x1 ;  /* 0x00000001ff007424 */ /* 0x000fe200078e00ff */
[----:B------:R2:W-:Y:S04]  /*3430*/  STS [R14+0x2c], R7 ;  /* 0x00002c070e007388 */ /* 0x0005e80000000800 */
[----:B------:R2:W-:Y:S01]  /*3440*/  STS.U8 [R14+0x30], R0 ;  /* 0x000030000e007388 */ /* 0x0005e20000000000 */
[----:B------:R-:W-:Y:S05]  /*3450*/  BRA `(.L_x_12842) ;  /* 0x00000000005c7947 */ /* 0x000fea0003800000 */
.L_x_12854:
        /* <DEDUP_REMOVED lines=10> */
.L_x_12853:
        /* <DEDUP_REMOVED lines=13> */
.L_x_12842:
        /* <DEDUP_REMOVED lines=21> */
.L_x_12852:
[----:B------:R-:W-:Y:S01]  /*3720*/  IMAD.MOV.U32 R23, RZ, RZ, R15 ;  /* 0x000000ffff177224 */ /* 0x000fe200078e000f */
[----:B------:R-:W-:Y:S01]  /*3730*/  MOV R20, 0x1 ;  /* 0x0000000100147802 */ /* 0x000fe20000000f00 */
[----:B------:R-:W-:Y:S02]  /*3740*/  IMAD.MOV.U32 R25, RZ, RZ, 0x1f ;  /* 0x0000001fff197424 */ /* 0x000fe400078e00ff */
[----:B------:R-:W-:-:S07]  /*3750*/  IMAD.MOV.U32 R18, RZ, RZ, -0x1 ;  /* 0xffffffffff127424 */ /* 0x000fce00078e00ff */
[----:B------:R-:W-:Y:S05]  /*3760*/  WARPSYNC.COLLECTIVE R18, `(.L_x_12870) ;  /* 0x0000000012087348 */ /* 0x000fea0003c00000 */
[----:B------:R0:W1:Y:S02]  /*3770*/  SHFL.DOWN P0, R19, R23, R20, R25 ;  /* 0x0800001417137389 */ /* 0x0000640000000019 */
[----:B01----:R-:W-:Y:S05]  /*3780*/  ENDCOLLECTIVE ;  /* 0x000000000000791b */ /* 0x003fea0003800000 */
.L_x_12870:
[----:B------:R-:W-:Y:S02]  /*3790*/  IMAD.MOV.U32 R23, RZ, RZ, R21 ;  /* 0x000000ffff177224 */ /* 0x000fe400078e0015 */
[----:B------:R-:W-:-:S07]  /*37a0*/  IMAD.MOV.U32 R8, RZ, RZ, R19 ;  /* 0x000000ffff087224 */ /* 0x000fce00078e0013 */
[----:B------:R-:W-:Y:S05]  /*37b0*/  WARPSYNC.COLLECTIVE R18, `(.L_x_12871) ;  /* 0x0000000012087348 */ /* 0x000fea0003c00000 */
[----:B------:R0:W1:Y:S02]  /*37c0*/  SHFL.DOWN P0, R19, R23, R20, R25 ;  /* 0x0800001417137389 */ /* 0x0000640000000019 */
[----:B01----:R-:W-:Y:S05]  /*37d0*/  ENDCOLLECTIVE ;  /* 0x000000000000791b */ /* 0x003fea0003800000 */
.L_x_12871:
        /* <DEDUP_REMOVED lines=10> */
.L_x_12872:
[----:B------:R-:W-:Y:S02]  /*3880*/  IMAD.MOV.U32 R23, RZ, RZ, R10 ;  /* 0x000000ffff177224 */ /* 0x000fe400078e000a */
[----:B------:R-:W-:-:S07]  /*3890*/  IMAD.MOV.U32 R9, RZ, RZ, R19 ;  /* 0x000000ffff097224 */ /* 0x000fce00078e0013 */
[----:B------:R-:W-:Y:S05]  /*38a0*/  WARPSYNC.COLLECTIVE R18, `(.L_x_12873) ;  /* 0x0000000012087348 */ /* 0x000fea0003c00000 */
[----:B------:R0:W1:Y:S02]  /*38b0*/  SHFL.DOWN P0, R19, R23, R20, R25 ;  /* 0x0800001417137389 */ /* 0x0000640000000019 */
[----:B01----:R-:W-:Y:S05]  /*38c0*/  ENDCOLLECTIVE ;  /* 0x000000000000791b */ /* 0x003fea0003800000 */
.L_x_12873:
        /* <DEDUP_REMOVED lines=10> */
.L_x_12874:
[----:B------:R-:W-:Y:S01]  /*3970*/  MOV R23, R11 ;  /* 0x0000000b00177202 */ /* 0x000fe20000000f00 */
[----:B------:R-:W-:-:S07]  /*3980*/  IMAD.MOV.U32 R12, RZ, RZ, R19 ;  /* 0x000000ffff0c7224 */ /* 0x000fce00078e0013 */
[----:B------:R-:W-:Y:S05]  /*3990*/  WARPSYNC.COLLECTIVE R18, `(.L_x_12875) ;  /* 0x0000000012087348 */ /* 0x000fea0003c00000 */
[----:B------:R0:W1:Y:S02]  /*39a0*/  SHFL.DOWN P0, R19, R23, R20, R25 ;  /* 0x0800001417137389 */ /* 0x0000640000000019 */
[----:B01----:R-:W-:Y:S05]  /*39b0*/  ENDCOLLECTIVE ;  /* 0x000000000000791b */ /* 0x003fea0003800000 */
.L_x_12875:
        /* <DEDUP_REMOVED lines=10> */
.L_x_12876:
[----:B------:R-:W-:Y:S02]  /*3a60*/  IMAD.MOV.U32 R23, RZ, RZ, R14 ;  /* 0x000000ffff177224 */ /* 0x000fe400078e000e */
[----:B------:R-:W-:-:S07]  /*3a70*/  IMAD.MOV.U32 R15, RZ, RZ, R19 ;  /* 0x000000ffff0f7224 */ /* 0x000fce00078e0013 */
[----:B------:R-:W-:Y:S05]  /*3a80*/  WARPSYNC.COLLECTIVE R18, `(.L_x_12877) ;  /* 0x0000000012087348 */ /* 0x000fea0003c00000 */
[----:B------:R0:W1:Y:S02]  /*3a90*/  SHFL.DOWN P0, R19, R23, R20, R25 ;  /* 0x0800001417137389 */ /* 0x0000640000000019 */
[----:B01----:R-:W-:Y:S05]  /*3aa0*/  ENDCOLLECTIVE ;  /* 0x000000000000791b */ /* 0x003fea0003800000 */
.L_x_12877:
        /* <DEDUP_REMOVED lines=10> */
.L_x_12878:
[----:B------:R-:W-:Y:S02]  /*3b50*/  IMAD.MOV.U32 R23, RZ, RZ, R17 ;  /* 0x000000ffff177224 */ /* 0x000fe400078e0011 */
[----:B------:R-:W-:-:S07]  /*3b60*/  IMAD.MOV.U32 R8, RZ, RZ, R19 ;  /* 0x000000ffff087224 */ /* 0x000fce00078e0013 */
[----:B------:R-:W-:Y:S05]  /*3b70*/  WARPSYNC.COLLECTIVE R18, `(.L_x_12879) ;  /* 0x0000000012087348 */ /* 0x000fea0003c00000 */
[----:B------:R0:W1:Y:S02]  /*3b80*/  SHFL.DOWN P0, R19, R23, R20, R25 ;  /* 0x0800001417137389 */ /* 0x0000640000000019 */
[----:B01----:R-:W-:Y:S05]  /*3b90*/  ENDCOLLECTIVE ;  /* 0x000000000000791b */ /* 0x003fea0003800000 */
.L_x_12879:
[----:B------:R-:W-:Y:S01]  /*3ba0*/  IMAD.MOV.U32 R10, RZ, RZ, R19 ;  /* 0x000000ffff0a7224 */ /* 0x000fe200078e0013 */
[----:B------:R-:W-:Y:S06]  /*3bb0*/  BRA `(.L_x_12880) ;  /* 0xffffffd400587947 */ /* 0x000fec000383ffff */
.L_x_12881:
        /* <DEDUP_REMOVED lines=12> */
.L_x_12944:


//--------------------- .text._ZN17fastertransformer17topk_stage_1_opt3IfLi128ELi8EEEvPKT_PS1_PiS4_PKbPKiiifS9_ --------------------------
	.section	.text._ZN17fastertransformer17topk_stage_1_opt3IfLi128ELi8EEEvPKT_PS1_PiS4_PKbPKiiifS9_,"ax",@progbits
	.align	128
        .global         _ZN17fastertransformer17topk_stage_1_opt3IfLi128ELi8EEEvPKT_PS1_PiS4_PKbPKiiifS9_
        .type           _ZN17fastertransformer17topk_stage_1_opt3IfLi128ELi8EEEvPKT_PS1_PiS4_PKbPKiiifS9_,@function
        .size           _ZN17fastertransformer17topk_stage_1_opt3IfLi128ELi8EEEvPKT_PS1_PiS4_PKbPKiiifS9_,(.L_x_12945 - _ZN17fastertransformer17topk_stage_1_opt3IfLi128ELi8EEEvPKT_PS1_PiS4_PKbPKiiifS9_)
        .other          _ZN17fastertransformer17topk_stage_1_opt3IfLi128ELi8EEEvPKT_PS1_PiS4_PKbPKiiifS9_,@"STO_CUDA_ENTRY STV_DEFAULT"
_ZN17fastertransformer17topk_stage_1_opt3IfLi128ELi8EEEvPKT_PS1_PiS4_PKbPKiiifS9_:
.text._ZN17fastertransformer17topk_stage_1_opt3IfLi128ELi8EEEvPKT_PS1_PiS4_PKbPKiiifS9_:
[----:B------:R-:W-:Y:S01]  /*0000*/  LDC R1, c[0x0][0x37c] ;  /* 0x0000df00ff017b82 */ /* 0x000fe20000000800 */
[----:B------:R-:W0:Y:S01]  /*0010*/  LDCU.64 UR4, c[0x0][0x3a0] ;  /* 0x00007400ff0477ac */ /* 0x000e220008000a00 */
[----:B------:R-:W1:Y:S01]  /*0020*/  S2R R23, SR_CTAID.X ;  /* 0x0000000000177919 */ /* 0x000e620000002500 */
[----:B------:R-:W2:Y:S01]  /*0030*/  LDCU.64 UR10, c[0x0][0x358] ;  /* 0x00006b00ff0a77ac */ /* 0x000ea20008000a00 */
[----:B------:R-:W3:Y:S01]  /*0040*/  S2R R22, SR_TID.X ;  /* 0x0000000000167919 */ /* 0x000ee20000002100 */
[----:B0-----:R-:W-:-:S04]  /*0050*/  UISETP.NE.U32.AND UP0, UPT, UR4, URZ, UPT ;  /* 0x000000ff0400728c */ /* 0x001fc8000bf05070 */
[----:B------:R-:W-:Y:S01]  /*0060*/  UISETP.NE.AND.EX UP0, UPT, UR5, URZ, UPT, UP0 ;  /* 0x000000ff0500728c */ /* 0x000fe2000bf05300 */
[----:B-1----:R-:W-:Y:S02]  /*0070*/  SHF.R.U32.HI R21, RZ, 0x3, R23 ;  /* 0x00000003ff157819 */ /* 0x002fe40000011617 */
[----:B------:R-:W-:-:S06]  /*0080*/  LOP3.LUT R15, R23, 0x7, RZ, 0xc0, !PT ;  /* 0x00000007170f7812 */ /* 0x000fcc00078ec0ff */
[----:B--23--:R-:W-:Y:S05]  /*0090*/  BRA.U !UP0, `(.L_x_12882) ;  /* 0x0000000108d47547 */ /* 0x00cfea000b800000 */
        /* <DEDUP_REMOVED lines=8> */
[----:B------:R-:W-:Y:S01]  /*0120*/  LOP3.LUT P0, RZ, R22, 0x7, R23, 0xf8, !PT ;  /* 0x0000000716ff7812 */ /* 0x000fe2000780f817 */
        /* <DEDUP_REMOVED lines=35> */
.L_x_12883:
        /* <DEDUP_REMOVED lines=9> */
.L_x_12882:
[----:B------:R-:W0:Y:S01]  /*03f0*/  LDC R3, c[0x0][0x3b4] ;  /* 0x0000ed00ff037b82 */ /* 0x000e220000000800 */
[----:B------:R-:W-:Y:S01]  /*0400*/  IMAD R20, R15, 0x80, R22 ;  /* 0x000000800f147824 */ /* 0x000fe200078e0216 */
[----:B------:R-:W-:Y:S04]  /*0410*/  BSSY.RECONVERGENT B0, `(.L_x_12884) ;  /* 0x000002e000007945 */ /* 0x000fe80003800200 */
[----:B0-----:R-:W-:-:S13]  /*0420*/  ISETP.GE.AND P0, PT, R20, R3, PT ;  /* 0x000000031400720c */ /* 0x001fda0003f06270 */
[----:B------:R-:W-:Y:S05]  /*0430*/  @P0 BRA `(.L_x_12885) ;  /* 0x0000000000ac0947 */ /* 0x000fea0003800000 */
[----:B------:R-:W-:Y:S01]  /*0440*/  VIADDMNMX.U32 R0, R20, 0x400, R3, !PT ;  /* 0x0000040014007846 */ /* 0x000fe20007800003 */
[----:B------:R-:W-:Y:S01]  /*0450*/  BSSY.RECONVERGENT B1, `(.L_x_12886) ;  /* 0x0000018000017945 */ /* 0x000fe20003800200 */
[----:B------:R-:W-:-:S05]  /*0460*/  LOP3.LUT R5, RZ, R22, RZ, 0x33, !PT ;  /* 0x00000016ff057212 */ /* 0x000fca00078e33ff */
[----:B------:R-:W-:-:S04]  /*0470*/  IMAD.IADD R0, R0, 0x1, R5 ;  /* 0x0000000100007824 */ /* 0x000fc800078e0205 */
[----:B------:R-:W-:-:S05]  /*0480*/  IMAD R2, R15, -0x80, R0 ;  /* 0xffffff800f027824 */ /* 0x000fca00078e0200 */
        /* <DEDUP_REMOVED lines=11> */
.L_x_12888:
        /* <DEDUP_REMOVED lines=9> */
.L_x_12887:
[----:B------:R-:W-:Y:S05]  /*05d0*/  BSYNC.RECONVERGENT B1 ;  /* 0x0000000000017941 */ /* 0x000fea0003800200 */
.L_x_12886:
[----:B------:R-:W-:Y:S05]  /*05e0*/  @!P1 BRA `(.L_x_12885) ;  /* 0x0000000000409947 */ /* 0x000fea0003800000 */
.L_x_12889:
        /* <DEDUP_REMOVED lines=16> */
.L_x_12885:
[----:B------:R-:W-:Y:S05]  /*06f0*/  BSYNC.RECONVERGENT B0 ;  /* 0x0000000000007941 */ /* 0x000fea0003800200 */
.L_x_12884:
[----:B------:R-:W1:Y:S02]  /*0700*/  LDC R0, c[0x0][0x3b0] ;  /* 0x0000ec00ff007b82 */ /* 0x000e640000000800 */
[----:B-1----:R-:W-:-:S13]  /*0710*/  ISETP.GE.AND P0, PT, R0, 0x1, PT ;  /* 0x000000010000780c */ /* 0x002fda0003f06270 */
[----:B------:R-:W-:Y:S05]  /*0720*/  @!P0 EXIT ;  /* 0x000000000000894d */ /* 0x000fea0003800000 */
[----:B------:R-:W-:Y:S01]  /*0730*/  VIADDMNMX R0, R20, 0x400, R3, !PT ;  /* 0x0000040014007846 */ /* 0x000fe20007800103 */
[----:B------:R-:W1:Y:S01]  /*0740*/  S2UR UR5, SR_CgaCtaId ;  /* 0x00000000000579c3 */ /* 0x000e620000008800 */
[----:B------:R-:W-:Y:S01]  /*0750*/  LOP3.LUT R5, RZ, R22, RZ, 0x33, !PT ;  /* 0x00000016ff057212 */ /* 0x000fe200078e33ff */
[----:B------:R-:W3:Y:S01]  /*0760*/  S2R R18, SR_LANEID ;  /* 0x0000000000127919 */ /* 0x000ee20000000000 */
[----:B------:R-:W4:Y:S01]  /*0770*/  LDCU.64 UR6, c[0x0][0x388] ;  /* 0x00007100ff0677ac */ /* 0x000f220008000a00 */
[----:B------:R-:W-:Y:S02]  /*0780*/  SHF.R.U32.HI R14, RZ, 0x2, R22 ;  /* 0x00000002ff0e7819 */ /* 0x000fe40000011616 */
[----:B------:R-:W-:Y:S01]  /*0790*/  IMAD.IADD R0, R5, 0x1, R0 ;  /* 0x0000000105007824 */ /* 0x000fe200078e0200 */
[----:B------:R-:W-:Y:S01]  /*07a0*/  UMOV UR4, 0x400 ;  /* 0x0000040000047882 */ /* 0x000fe20000000000 */
[----:B------:R-:W-:Y:S02]  /*07b0*/  LOP3.LUT R14, R14, 0xf8, RZ, 0xc0, !PT ;  /* 0x000000f80e0e7812 */ /* 0x000fe400078ec0ff */
[----:B0-----:R-:W-:-:S05]  /*07c0*/  IMAD R19, R15, -0x80, R0 ;  /* 0xffffff800f137824 */ /* 0x001fca00078e0200 */
[----:B------:R-:W-:-:S04]  /*07d0*/  LEA.HI R12, R19, 0x1, RZ, 0x16 ;  /* 0x00000001130c7811 */ /* 0x000fc800078fb0ff */
[C---:B------:R-:W-:Y:S02]  /*07e0*/  LOP3.LUT R17, R12.reuse, 0xf, RZ, 0xc0, !PT ;  /* 0x0000000f0c117812 */ /* 0x040fe400078ec0ff */
[----:B------:R-:W-:Y:S01]  /*07f0*/  LOP3.LUT R16, R12, 0x7, RZ, 0xc0, !PT ;  /* 0x000000070c107812 */ /* 0x000fe200078ec0ff */
[----:B----4-:R-:W-:Y:S02]  /*0800*/  UIADD3 UR6, UP0, UPT, UR6, 0x8000, URZ ;  /* 0x0000800006067890 */ /* 0x010fe4000ff1e0ff */
[----:B------:R-:W-:Y:S01]  /*0810*/  VIADD R0, R17, 0xffffffff ;  /* 0xffffffff11007836 */ /* 0x000fe20000000000 */
[----:B-1----:R-:W-:Y:S01]  /*0820*/  ULEA UR5, UR5, UR4, 0x18 ;  /* 0x0000000405057291 */ /* 0x002fe2000f8ec0ff */
[----:B------:R-:W-:Y:S01]  /*0830*/  VIADD R2, R16, 0xffffffff ;  /* 0xffffffff10027836 */ /* 0x000fe20000000000 */
[----:B------:R-:W-:Y:S02]  /*0840*/  UIADD3.X UR7, UPT, UPT, URZ, UR7, URZ, UP0, !UPT ;  /* 0x00000007ff077290 */ /* 0x000fe400087fe4ff */
[----:B------:R-:W-:Y:S01]  /*0850*/  ISETP.GE.U32.AND P2, PT, R0, 0x7, PT ;  /* 0x000000070000780c */ /* 0x000fe20003f46070 */
[----:B------:R-:W-:Y:S01]  /*0860*/  IMAD R0, R21, R3, R22 ;  /* 0x0000000315007224 */ /* 0x000fe200078e0216 */
[----:B------:R-:W-:Y:S01]  /*0870*/  ISETP.GE.U32.AND P3, PT, R2, 0x3, PT ;  /* 0x000000030200780c */ /* 0x000fe20003f66070 */
[----:B------:R-:W-:Y:S01]  /*0880*/  UMOV UR4, URZ ;  /* 0x000000ff00047c82 */ /* 0x000fe20008000000 */
[C---:B------:R-:W-:Y:S01]  /*0890*/  LOP3.LUT R2, R12.reuse, 0x7ffff0, RZ, 0xc0, !PT ;  /* 0x007ffff00c027812 */ /* 0x040fe200078ec0ff */
[----:B------:R-:W-:Y:S01]  /*08a0*/  IMAD R15, R15, 0x80, R0 ;  /* 0x000000800f0f7824 */ /* 0x000fe200078e0200 */
[----:B------:R-:W-:-:S03]  /*08b0*/  LOP3.LUT R12, R12, 0x3, RZ, 0xc0, !PT ;  /* 0x000000030c0c7812 */ /* 0x000fc600078ec0ff */
[----:B---3--:R-:W-:-:S07]  /*08c0*/  IMAD.MOV R0, RZ, RZ, -R2 ;  /* 0x000000ffff007224 */ /* 0x008fce00078e0a02 */
.L_x_12902:
[----:B0-----:R-:W0:Y:S01]  /*08d0*/  LDCU UR8, c[0x0][0x3b4] ;  /* 0x00007680ff0877ac */ /* 0x001e220008000800 */
[----:B------:R-:W-:Y:S01]  /*08e0*/  BSSY.RECONVERGENT B0, `(.L_x_12890) ;  /* 0x00000b7000007945 */ /* 0x000fe20003800200 */
[----:B-1----:R-:W-:Y:S02]  /*08f0*/  IMAD.MOV.U32 R5, RZ, RZ, -0x1 ;  /* 0xffffffffff057424 */ /* 0x002fe400078e00ff */
[----:B------:R-:W-:Y:S02]  /*0900*/  IMAD.MOV.U32 R13, RZ, RZ, -0x800001 ;  /* 0xff7fffffff0d7424 */ /* 0x000fe400078e00ff */
[----:B------:R-:W-:Y:S01]  /*0910*/  IMAD.MOV.U32 R4, RZ, RZ, -0x800001 ;  /* 0xff7fffffff047424 */ /* 0x000fe200078e00ff */
[----:B0-----:R-:W-:-:S13]  /*0920*/  ISETP.GE.AND P0, PT, R20, UR8, PT ;  /* 0x0000000814007c0c */ /* 0x001fda000bf06270 */
        /* <DEDUP_REMOVED lines=8> */
[----:B------:R-:W-:Y:S01]  /*09b0*/  LOP3.LUT R6, R20, 0x2000, RZ, 0xfc, !PT ;  /* 0x0000200014067812 */ /* 0x000fe200078efcff */
[----:B------:R-:W-:Y:S02]  /*09c0*/  IMAD.MOV.U32 R4, RZ, RZ, -0x800001 ;  /* 0xff7fffffff047424 */ /* 0x000fe400078e00ff */
[----:B------:R-:W-:Y:S02]  /*09d0*/  IMAD.MOV.U32 R5, RZ, RZ, -0x1 ;  /* 0xffffffffff057424 */ /* 0x000fe400078e00ff */
[----:B------:R-:W-:Y:S02]  /*09e0*/  IMAD.MOV.U32 R8, RZ, RZ, R0 ;  /* 0x000000ffff087224 */ /* 0x000fe400078e0000 */
[----:B------:R-:W-:-:S07]  /*09f0*/  IMAD.MOV.U32 R7, RZ, RZ, R15 ;  /* 0x000000ffff077224 */ /* 0x000fce00078e000f */
.L_x_12895:
[----:B------:R-:W-:Y:S02]  /*0a00*/  IMAD.U32 R2, RZ, RZ, UR6 ;  /* 0x00000006ff027e24 */ /* 0x000fe4000f8e00ff */
[----:B------:R-:W-:Y:S02]  /*0a10*/  IMAD.U32 R3, RZ, RZ, UR7 ;  /* 0x00000007ff037e24 */ /* 0x000fe4000f8e00ff */
[----:B------:R-:W-:-:S05]  /*0a20*/  IMAD.WIDE R2, R7, 0x4, R2 ;  /* 0x0000000407027825 */ /* 0x000fca00078e0202 */
[----:B------:R-:W3:Y:S04]  /*0a30*/  LDG.E R27, desc[UR10][R2.64+-0x8000] ;  /* 0xff80000a021b7981 */ /* 0x000ee8000c1e1900 */
[----:B------:R-:W4:Y:S04]  /*0a40*/  LDG.E R29, desc[UR10][R2.64+-0x7000] ;  /* 0xff90000a021d7981 */ /* 0x000f28000c1e1900 */
[----:B--2---:R-:W2:Y:S04]  /*0a50*/  LDG.E R9, desc[UR10][R2.64+-0x6000] ;  /* 0xffa0000a02097981 */ /* 0x004ea8000c1e1900 */
        /* <DEDUP_REMOVED lines=13> */
[----:B------:R-:W-:-:S04]  /*0b30*/  FSEL R10, R10, R27, P0 ;  /* 0x0000001b0a0a7208 */ /* 0x000fc80000000000 */
[----:B------:R-:W-:-:S04]  /*0b40*/  FSETP.GT.FTZ.AND P1, PT, R25, R10, PT ;  /* 0x0000000a1900720b */ /* 0x000fc80003f34000 */
        /* <DEDUP_REMOVED lines=12> */
[----:B---3--:R-:W-:-:S04]  /*0c10*/  FSETP.GT.FTZ.AND P4, PT, R4, R25, PT ;  /* 0x000000190400720b */ /* 0x008fc80003f94000 */
[----:B------:R-:W-:Y:S02]  /*0c20*/  FSEL R26, R4, R25, P4 ;  /* 0x00000019041a7208 */ /* 0x000fe40002000000 */
[----:B------:R-:W3:Y:S04]  /*0c30*/  LDG.E R4, desc[UR10][R2.64+0x4000] ;  /* 0x0040000a02047981 */ /* 0x000ee8000c1e1900 */
[----:B------:R-:W3:Y:S01]  /*0c40*/  LDG.E R25, desc[UR10][R2.64+0x5000] ;  /* 0x0050000a02197981 */ /* 0x000ee2000c1e1900 */
[----:B--2---:R-:W-:-:S04]  /*0c50*/  FSETP.GT.FTZ.AND P0, PT, R9, R26, PT ;  /* 0x0000001a0900720b */ /* 0x004fc80003f14000 */
[----:B------:R-:W-:Y:S02]  /*0c60*/  FSEL R27, R9, R26, P0 ;  /* 0x0000001a091b7208 */ /* 0x000fe40000000000 */
[----:B------:R-:W2:Y:S01]  /*0c70*/  LDG.E R9, desc[UR10][R2.64+0x6000] ;  /* 0x0060000a02097981 */ /* 0x000ea2000c1e1900 */
[----:B------:R-:W-:-:S04]  /*0c80*/  IMAD.MOV.U32 R26, RZ, RZ, 0x1000 ;  /* 0x00001000ff1a7424 */ /* 0x000fc800078e00ff */
[C---:B------:R-:W-:Y:S02]  /*0c90*/  @P1 IMAD.IADD.U32 R5, R7.reuse, 0x1, R26 ;  /* 0x0000000107051824 */ /* 0x040fe400078e001a */
[----:B------:R-:W2:Y:S01]  /*0ca0*/  LDG.E R26, desc[UR10][R2.64+0x7000] ;  /* 0x0070000a021a7981 */ /* 0x000ea2000c1e1900 */
[----:B----4-:R-:W-:Y:S01]  /*0cb0*/  FSETP.GT.FTZ.AND P1, PT, R10, R27, PT ;  /* 0x0000001b0a00720b */ /* 0x010fe20003f34000 */
[----:B------:R-:W-:-:S03]  /*0cc0*/  @P6 VIADD R5, R7, 0x1400 ;  /* 0x0000140007056836 */ /* 0x000fc60000000000 */
[----:B------:R-:W-:-:S04]  /*0cd0*/  FSEL R10, R10, R27, P1 ;  /* 0x0000001b0a0a7208 */ /* 0x000fc80000800000 */
[----:B-----5:R-:W-:Y:S01]  /*0ce0*/  FSETP.GT.FTZ.AND P6, PT, R11, R10, PT ;  /* 0x0000000a0b00720b */ /* 0x020fe20003fd4000 */
[----:B------:R-:W-:-:S03]  /*0cf0*/  @P5 VIADD R5, R7, 0x1800 ;  /* 0x0000180007055836 */ /* 0x000fc60000000000 */
[----:B------:R-:W-:-:S04]  /*0d00*/  FSEL R11, R11, R10, P6 ;  /* 0x0000000a0b0b7208 */ /* 0x000fc80003000000 */
[----:B------:R-:W-:Y:S01]  /*0d10*/  FSETP.GT.FTZ.AND P5, PT, R24, R11, PT ;  /* 0x0000000b1800720b */ /* 0x000fe20003fb4000 */
[----:B------:R-:W-:-:S03]  /*0d20*/  @P4 VIADD R5, R7, 0x1c00 ;  /* 0x00001c0007054836 */ /* 0x000fc60000000000 */
[----:B------:R-:W-:Y:S01]  /*0d30*/  FSEL R11, R24, R11, P5 ;  /* 0x0000000b180b7208 */ /* 0x000fe20002800000 */
[C---:B------:R-:W-:Y:S02]  /*0d40*/  @P0 VIADD R5, R7.reuse, 0x2000 ;  /* 0x0000200007050836 */ /* 0x040fe40000000000 */
[C---:B------:R-:W-:Y:S02]  /*0d50*/  @P1 VIADD R5, R7.reuse, 0x2400 ;  /* 0x0000240007051836 */ /* 0x040fe40000000000 */
[----:B------:R-:W-:Y:S02]  /*0d60*/  VIADD R8, R8, 0x10 ;  /* 0x0000001008087836 */ /* 0x000fe40000000000 */
[C---:B------:R-:W-:Y:S02]  /*0d70*/  @P6 VIADD R5, R7.reuse, 0x2800 ;  /* 0x0000280007056836 */ /* 0x040fe40000000000 */
[----:B------:R-:W-:Y:S02]  /*0d80*/  @P5 VIADD R5, R7, 0x2c00 ;  /* 0x00002c0007055836 */ /* 0x000fe40000000000 */
[----:B------:R-:W-:Y:S01]  /*0d90*/  VIADD R6, R6, 0x4000 ;  /* 0x0000400006067836 */ /* 0x000fe20000000000 */
[----:B---3--:R-:W-:-:S04]  /*0da0*/  FSETP.GT.FTZ.AND P4, PT, R4, R11, PT ;  /* 0x0000000b0400720b */ /* 0x008fc80003f94000 */
[----:B------:R-:W-:-:S04]  /*0db0*/  FSEL R4, R4, R11, P4 ;  /* 0x0000000b04047208 */ /* 0x000fc80002000000 */
[----:B------:R-:W-:-:S04]  /*0dc0*/  FSETP.GT.FTZ.AND P0, PT, R25, R4, PT ;  /* 0x000000041900720b */ /* 0x000fc80003f14000 */
[----:B------:R-:W-:-:S04]  /*0dd0*/  FSEL R4, R25, R4, P0 ;  /* 0x0000000419047208 */ /* 0x000fc80000000000 */
[----:B--2---:R-:W-:Y:S01]  /*0de0*/  FSETP.GT.FTZ.AND P1, PT, R9, R4, PT ;  /* 0x000000040900720b */ /* 0x004fe20003f34000 */
[----:B------:R-:W-:-:S03]  /*0df0*/  @P4 VIADD R5, R7, 0x3000 ;  /* 0x0000300007054836 */ /* 0x000fc60000000000 */
        /* <DEDUP_REMOVED lines=10> */
.L_x_12894:
[----:B------:R-:W-:-:S07]  /*0ea0*/  VIADD R6, R6, 0xffffe000 ;  /* 0xffffe00006067836 */ /* 0x000fce0000000000 */
.L_x_12893:
[----:B------:R-:W-:Y:S05]  /*0eb0*/  BSYNC.RECONVERGENT B1 ;  /* 0x0000000000017941 */ /* 0x000fea0003800200 */
.L_x_12892:
        /* <DEDUP_REMOVED lines=9> */
[----:B------:R-:W4:Y:S04]  /*0f50*/  LDG.E R27, desc[UR10][R2.64+0x1000] ;  /* 0x0010000a021b7981 */ /* 0x000f28000c1e1900 */
[----:B------:R-:W5:Y:S04]  /*0f60*/  LDG.E R29, desc[UR10][R2.64+0x2000] ;  /* 0x0020000a021d7981 */ /* 0x000f68000c1e1900 */
[----:B--2---:R-:W2:Y:S04]  /*0f70*/  LDG.E R11, desc[UR10][R2.64+0x3000] ;  /* 0x0030000a020b7981 */ /* 0x004ea8000c1e1900 */
[----:B------:R-:W2:Y:S04]  /*0f80*/  LDG.E R8, desc[UR10][R2.64+0x4000] ;  /* 0x0040000a02087981 */ /* 0x000ea8000c1e1900 */
[----:B------:R-:W2:Y:S04]  /*0f90*/  LDG.E R9, desc[UR10][R2.64+0x5000] ;  /* 0x0050000a02097981 */ /* 0x000ea8000c1e1900 */
[----:B------:R-:W2:Y:S04]  /*0fa0*/  LDG.E R10, desc[UR10][R2.64+0x6000] ;  /* 0x0060000a020a7981 */ /* 0x000ea8000c1e1900 */
[----:B------:R0:W2:Y:S01]  /*0fb0*/  LDG.E R24, desc[UR10][R2.64+0x7000] ;  /* 0x0070000a02187981 */ /* 0x0000a2000c1e1900 */
[----:B------:R-:W-:-:S02]  /*0fc0*/  VIADD R6, R6, 0x2000 ;  /* 0x0000200006067836 */ /* 0x000fc40000000000 */
[----:B0-----:R-:W-:Y:S01]  /*0fd0*/  IMAD.MOV.U32 R2, RZ, RZ, 0x1000 ;  /* 0x00001000ff027424 */ /* 0x001fe200078e00ff */
[----:B---3--:R-:W-:-:S04]  /*0fe0*/  FSETP.GT.FTZ.AND P5, PT, R25, R4, PT ;  /* 0x000000041900720b */ /* 0x008fc80003fb4000 */
[----:B------:R-:W-:Y:S02]  /*0ff0*/  FSEL R4, R25, R4, P5 ;  /* 0x0000000419047208 */ /* 0x000fe40002800000 */
[----:B------:R-:W-:Y:S02]  /*1000*/  SEL R5, R7, R5, P5 ;  /* 0x0000000507057207 */ /* 0x000fe40002800000 */
[----:B----4-:R-:W-:-:S04]  /*1010*/  FSETP.GT.FTZ.AND P6, PT, R27, R4, PT ;  /* 0x000000041b00720b */ /* 0x010fc80003fd4000 */
[----:B------:R-:W-:-:S04]  /*1020*/  FSEL R4, R27, R4, P6 ;  /* 0x000000041b047208 */ /* 0x000fc80003000000 */
[----:B-----5:R-:W-:-:S04]  /*1030*/  FSETP.GT.FTZ.AND P1, PT, R29, R4, PT ;  /* 0x000000041d00720b */ /* 0x020fc80003f34000 */
[----:B------:R-:W-:Y:S01]  /*1040*/  FSEL R4, R29, R4, P1 ;  /* 0x000000041d047208 */ /* 0x000fe20000800000 */
[----:B------:R-:W-:-:S03]  /*1050*/  @P6 VIADD R5, R7, 0x400 ;  /* 0x0000040007056836 */ /* 0x000fc60000000000 */
[----:B--2---:R-:W-:-:S04]  /*1060*/  FSETP.GT.FTZ.AND P4, PT, R11, R4, PT ;  /* 0x000000040b00720b */ /* 0x004fc80003f94000 */
[----:B------:R-:W-:Y:S01]  /*1070*/  FSEL R11, R11, R4, P4 ;  /* 0x000000040b0b7208 */ /* 0x000fe20002000000 */
[----:B------:R-:W-:-:S03]  /*1080*/  @P1 VIADD R5, R7, 0x800 ;  /* 0x0000080007051836 */ /* 0x000fc60000000000 */
[----:B------:R-:W-:-:S04]  /*1090*/  FSETP.GT.FTZ.AND P5, PT, R8, R11, PT ;  /* 0x0000000b0800720b */ /* 0x000fc80003fb4000 */
[----:B------:R-:W-:Y:S01]  /*10a0*/  FSEL R8, R8, R11, P5 ;  /* 0x0000000b08087208 */ /* 0x000fe20002800000 */
[----:B------:R-:W-:-:S03]  /*10b0*/  @P4 VIADD R5, R7, 0xc00 ;  /* 0x00000c0007054836 */ /* 0x000fc60000000000 */
[----:B------:R-:W-:-:S04]  /*10c0*/  FSETP.GT.FTZ.AND P6, PT, R9, R8, PT ;  /* 0x000000080900720b */ /* 0x000fc80003fd4000 */
[----:B------:R-:W-:Y:S01]  /*10d0*/  FSEL R9, R9, R8, P6 ;  /* 0x0000000809097208 */ /* 0x000fe20003000000 */
[----:B------:R-:W-:-:S03]  /*10e0*/  @P5 IMAD.IADD.U32 R5, R7, 0x1, R2 ;  /* 0x0000000107055824 */ /* 0x000fc600078e0002 */
[----:B------:R-:W-:-:S04]  /*10f0*/  FSETP.GT.FTZ.AND P1, PT, R10, R9, PT ;  /* 0x000000090a00720b */ /* 0x000fc80003f34000 */
[----:B------:R-:W-:Y:S01]  /*1100*/  FSEL R9, R10, R9, P1 ;  /* 0x000000090a097208 */ /* 0x000fe20000800000 */
[----:B------:R-:W-:-:S03]  /*1110*/  @P6 VIADD R5, R7, 0x1400 ;  /* 0x0000140007056836 */ /* 0x000fc60000000000 */
[----:B------:R-:W-:-:S04]  /*1120*/  FSETP.GT.FTZ.AND P4, PT, R24, R9, PT ;  /* 0x000000091800720b */ /* 0x000fc80003f94000 */
[----:B------:R-:W-:Y:S01]  /*1130*/  FSEL R4, R24, R9, P4 ;  /* 0x0000000918047208 */ /* 0x000fe20002000000 */
[----:B------:R-:W-:-:S08]  /*1140*/  @P1 VIADD R5, R7, 0x1800 ;  /* 0x0000180007051836 */ /* 0x000fd00000000000 */
[----:B------:R-:W-:-:S07]  /*1150*/  @P4 VIADD R5, R7, 0x1c00 ;  /* 0x00001c0007054836 */ /* 0x000fce0000000000 */
.L_x_12897:
[----:B------:R-:W-:Y:S05]  /*1160*/  BSYNC.RECONVERGENT B1 ;  /* 0x0000000000017941 */ /* 0x000fea0003800200 */
.L_x_12896:
        /* <DEDUP_REMOVED lines=24> */
.L_x_12899:
[----:B------:R-:W-:Y:S05]  /*12f0*/  BSYNC.RECONVERGENT B1 ;  /* 0x0000000000017941 */ /* 0x000fea0003800200 */
.L_x_12898:
[----:B------:R-:W-:Y:S05]  /*1300*/  @!P0 BRA `(.L_x_12891) ;  /* 0x0000000000508947 */ /* 0x000fea0003800000 */
[----:B------:R-:W0:Y:S01]  /*1310*/  LDC.64 R2, c[0x0][0x388] ;  /* 0x0000e200ff027b82 */ /* 0x000e220000000a00 */
[----:B------:R-:W-:-:S04]  /*1320*/  IMAD R6, R21, UR8, R6 ;  /* 0x0000000815067c24 */ /* 0x000fc8000f8e0206 */
[----:B0-----:R-:W-:-:S05]  /*1330*/  IMAD.WIDE R2, R6, 0x4, R2 ;  /* 0x0000000406027825 */ /* 0x001fca00078e0202 */
[----:B------:R-:W3:Y:S01]  /*1340*/  LDG.E R7, desc[UR10][R2.64] ;  /* 0x0000000a02077981 */ /* 0x000ee2000c1e1900 */
[----:B------:R-:W-:Y:S02]  /*1350*/  ISETP.NE.AND P1, PT, R12, 0x1, PT ;  /* 0x000000010c00780c */ /* 0x000fe40003f25270 */
[----:B---3--:R-:W-:-:S04]  /*1360*/  FSETP.GT.FTZ.AND P0, PT, R7, R4, PT ;  /* 0x000000040700720b */ /* 0x008fc80003f14000 */
[----:B------:R-:W-:Y:S02]  /*1370*/  FSEL R4, R7, R4, P0 ;  /* 0x0000000407047208 */ /* 0x000fe40000000000 */
[----:B------:R-:W-:-:S05]  /*1380*/  SEL R5, R6, R5, P0 ;  /* 0x0000000506057207 */ /* 0x000fca0000000000 */
[----:B------:R-:W-:Y:S05]  /*1390*/  @!P1 BRA `(.L_x_12891) ;  /* 0x00000000002c9947 */ /* 0x000fea0003800000 */
[----:B------:R-:W-:Y:S01]  /*13a0*/  ISETP.NE.AND P4, PT, R12, 0x2, PT ;  /* 0x000000020c00780c */ /* 0x000fe20003f85270 */
[----:B------:R-:W3:-:S12]  /*13b0*/  LDG.E R7, desc[UR10][R2.64+0x1000] ;  /* 0x0010000a02077981 */ /* 0x000ed8000c1e1900 */
[----:B--2---:R-:W2:Y:S01]  /*13c0*/  @P4 LDG.E R9, desc[UR10][R2.64+0x2000] ;  /* 0x0020000a02094981 */ /* 0x004ea2000c1e1900 */
[----:B------:R-:W-:Y:S02]  /*13d0*/  PLOP3.LUT P5, PT, PT, PT, PT, 0x8, 0x80 ;  /* 0x000000000080781c */ /* 0x000fe40003fae170 */
[----:B---3--:R-:W-:-:S04]  /*13e0*/  FSETP.GT.FTZ.AND P0, PT, R7, R4, PT ;  /* 0x000000040700720b */ /* 0x008fc80003f14000 */
[----:B------:R-:W-:-:S04]  /*13f0*/  FSEL R4, R7, R4, P0 ;  /* 0x0000000407047208 */ /* 0x000fc80000000000 */
[----:B--2---:R-:W-:-:S05]  /*1400*/  @P4 FSETP.GT.FTZ.AND P1, PT, R9, R4, PT ;  /* 0x000000040900420b */ /* 0x004fca0003f34000 */
[----:B------:R-:W-:Y:S01]  /*1410*/  @P0 VIADD R5, R6, 0x400 ;  /* 0x0000040006050836 */ /* 0x000fe20000000000 */
[----:B------:R-:W-:Y:S02]  /*1420*/  @P4 PLOP3.LUT P5, PT, P1, PT, PT, 0x80, 0x8 ;  /* 0x000000000008481c */ /* 0x000fe40000faf070 */
[----:B------:R-:W-:-:S11]  /*1430*/  @P4 FSEL R4, R9, R4, P1 ;  /* 0x0000000409044208 */ /* 0x000fd60000800000 */
[----:B------:R-:W-:-:S07]  /*1440*/  @P5 VIADD R5, R6, 0x800 ;  /* 0x0000080006055836 */ /* 0x000fce0000000000 */
.L_x_12891:
[----:B------:R-:W-:Y:S05]  /*1450*/  BSYNC.RECONVERGENT B0 ;  /* 0x0000000000007941 */ /* 0x000fea0003800200 */
.L_x_12890:
[----:B------:R-:W0:Y:S01]  /*1460*/  SHFL.DOWN PT, R3, R4, 0x1, 0x1f ;  /* 0x08201f0004037f89 */ /* 0x000e2200000e0000 */
[----:B------:R-:W-:Y:S03]  /*1470*/  BSSY.RECONVERGENT B0, `(.L_x_12900) ;  /* 0x000003c000007945 */ /* 0x000fe60003800200 */
        /* <DEDUP_REMOVED lines=11> */
[----:B------:R-:W-:Y:S01]  /*1530*/  ISETP.NE.AND P1, PT, R18, RZ, PT ;  /* 0x000000ff1200720c */ /* 0x000fe20003f25270 */
[----:B--2---:R-:W0:Y:S04]  /*1540*/  SHFL.DOWN PT, R9, R6, 0x4, 0x1f ;  /* 0x08801f0006097f89 */ /* 0x004e2800000e0000 */
        /* <DEDUP_REMOVED lines=24> */
[----:B------:R-:W2:Y:S01]  /*16d0*/  LDC.64 R10, c[0x0][0x390] ;  /* 0x0000e400ff0a7b82 */ /* 0x000ea20000000a00 */
[----:B-1----:R-:W-:-:S09]  /*16e0*/  ULEA UR8, UR9, UR8, 0x18 ;  /* 0x0000000809087291 */ /* 0x002fd2000f8ec0ff */
[----:B------:R-:W1:Y:S04]  /*16f0*/  LDS.128 R4, [UR8+0x10] ;  /* 0x00001008ff047984 */ /* 0x000e680008000c00 */
[----:B------:R-:W3:Y:S01]  /*1700*/  LDS R25, [UR8+0x20] ;  /* 0x00002008ff197984 */ /* 0x000ee20008000800 */
[----:B-1----:R-:W-:-:S04]  /*1710*/  FSETP.GT.FTZ.AND P0, PT, R9, R4, PT ;  /* 0x000000040900720b */ /* 0x002fc80003f14000 */
[----:B------:R-:W-:Y:S02]  /*1720*/  FSEL R3, R9, R4, P0 ;  /* 0x0000000409037208 */ /* 0x000fe40000000000 */
[----:B------:R-:W1:Y:S07]  /*1730*/  LDC R4, c[0x0][0x3b0] ;  /* 0x0000ec00ff047b82 */ /* 0x000e6e0000000800 */
[----:B0-----:R-:W0:Y:S01]  /*1740*/  @!P0 LDS R24, [UR8+0xc] ;  /* 0x00000c08ff188984 */ /* 0x001e220008000800 */
[CC--:B------:R-:W-:Y:S01]  /*1750*/  FSETP.GT.FTZ.AND P0, PT, R3.reuse, R6.reuse, PT ;  /* 0x000000060300720b */ /* 0x0c0fe20003f14000 */
[----:B------:R-:W4:Y:S03]  /*1760*/  LDC.64 R8, c[0x0][0x398] ;  /* 0x0000e600ff087b82 */ /* 0x000f260000000a00 */
[----:B------:R-:W-:-:S04]  /*1770*/  FSEL R6, R3, R6, P0 ;  /* 0x0000000603067208 */ /* 0x000fc80000000000 */
[CC--:B---3--:R-:W-:Y:S01]  /*1780*/  FSETP.GT.FTZ.AND P1, PT, R6.reuse, R25.reuse, PT ;  /* 0x000000190600720b */ /* 0x0c8fe20003f34000 */
[----:B------:R-:W3:Y:S03]  /*1790*/  LDC.64 R2, c[0x0][0x388] ;  /* 0x0000e200ff027b82 */ /* 0x000ee60000000a00 */
[----:B------:R-:W-:Y:S01]  /*17a0*/  FSEL R25, R6, R25, P1 ;  /* 0x0000001906197208 */ /* 0x000fe20000800000 */
[----:B-1----:R-:W-:-:S04]  /*17b0*/  IMAD R27, R23, R4, UR4 ;  /* 0x00000004171b7e24 */ /* 0x002fc8000f8e0204 */
[----:B----4-:R-:W-:-:S04]  /*17c0*/  IMAD.WIDE R8, R27, 0x4, R8 ;  /* 0x000000041b087825 */ /* 0x010fc800078e0208 */
[----:B0-----:R-:W-:Y:S01]  /*17d0*/  @P1 SEL R7, R24, R5, P0 ;  /* 0x0000000518071207 */ /* 0x001fe20000000000 */
[----:B--2---:R-:W-:-:S04]  /*17e0*/  IMAD.WIDE R4, R27, 0x4, R10 ;  /* 0x000000041b047825 */ /* 0x004fc800078e020a */
[----:B---3--:R-:W-:Y:S01]  /*17f0*/  IMAD.WIDE R2, R7, 0x4, R2 ;  /* 0x0000000407027825 */ /* 0x008fe200078e0202 */
[----:B------:R1:W-:Y:S04]  /*1800*/  STG.E desc[UR10][R4.64], R7 ;  /* 0x0000000704007986 */ /* 0x0003e8000c10190a */
[----:B------:R1:W-:Y:S04]  /*1810*/  STG.E desc[UR10][R8.64], R25 ;  /* 0x0000001908007986 */ /* 0x0003e8000c10190a */
[----:B------:R1:W-:Y:S02]  /*1820*/  STG.E desc[UR10][R2.64], R13 ;  /* 0x0000000d02007986 */ /* 0x0003e4000c10190a */
.L_x_12901:
[----:B------:R-:W-:Y:S05]  /*1830*/  BSYNC.RECONVERGENT B0 ;  /* 0x0000000000007941 */ /* 0x000fea0003800200 */
.L_x_12900:
[----:B------:R-:W2:Y:S01]  /*1840*/  LDCU UR8, c[0x0][0x3b0] ;  /* 0x00007600ff0877ac */ /* 0x000ea20008000800 */
[----:B------:R-:W-:-:S04]  /*1850*/  UIADD3 UR4, UPT, UPT, UR4, 0x1, URZ ;  /* 0x0000000104047890 */ /* 0x000fc8000fffe0ff */
[----:B--2---:R-:W-:Y:S01]  /*1860*/  UISETP.NE.AND UP0, UPT, UR4, UR8, UPT ;  /* 0x000000080400728c */ /* 0x004fe2000bf05270 */
[----:B------:R-:W-:Y:S08]  /*1870*/  BAR.SYNC.DEFER_BLOCKING 0x0 ;  /* 0x0000000000007b1d */ /* 0x000ff00000010000 */
[----:B------:R-:W-:Y:S05]  /*1880*/  BRA.U UP0, `(.L_x_12902) ;  /* 0xfffffff100107547 */ /* 0x000fea000b83ffff */
[----:B------:R-:W-:Y:S05]  /*1890*/  EXIT ;  /* 0x000000000000794d */ /* 0x000fea0003800000 */
.L_x_12903:
        /* <DEDUP_REMOVED lines=14> */
.L_x_12945:


//--------------------- .text._ZN17fastertransformer20insertUnfinishedPathENS_14BeamHypothesesEPKbPKfii --------------------------
	.section	.text._ZN17fastertransformer20insertUnfinishedPathENS_14BeamHypothesesEPKbPKfii,"ax",@progbits
	.align	128
        .global         _ZN17fastertransformer20insertUnfinishedPathENS_14BeamHypothesesEPKbPKfii
        .type           _ZN17fastertransformer20insertUnfinishedPathENS_14BeamHypothesesEPKbPKfii,@function
        .size           _ZN17fastertransformer20insertUnfinishedPathENS_14BeamHypothesesEPKbPKfii,(.L_x_12946 - _ZN17fastertransformer20insertUnfinishedPathENS_14BeamHypothesesEPKbPKfii)
        .other          _ZN17fastertransformer20insertUnfinishedPathENS_14BeamHypothesesEPKbPKfii,@"STO_CUDA_ENTRY STV_DEFAULT"
_ZN17fastertransformer20insertUnfinishedPathENS_14BeamHypothesesEPKbPKfii:
.text._ZN17fastertransformer20insertUnfinishedPathENS_14BeamHypothesesEPKbPKfii:
[----:B------:R-:W-:Y:S08]  /*0000*/  LDC R1, c[0x0][0x37c] ;  /* 0x0000df00ff017b82 */ /* 0x000ff00000000800 */
[----:B------:R-:W0:Y:S01]  /*0010*/  S2UR UR10, SR_CTAID.X ;  /* 0x00000000000a79c3 */ /* 0x000e220000002500 */
[----:B------:R-:W0:Y:S01]  /*0020*/  LDCU.64 UR4, c[0x0][0x3b8] ;  /* 0x00007700ff0477ac */ /* 0x000e220008000a00 */
[----:B------:R-:W1:Y:S06]  /*0030*/  LDCU.64 UR16, c[0x0][0x358] ;  /* 0x00006b00ff1077ac */ /* 0x000e6c0008000a00 */
[----:B------:R-:W2:Y:S01]  /*0040*/  LDC R0, c[0x0][0x41c] ;  /* 0x00010700ff007b82 */ /* 0x000ea20000000800 */
[----:B0-----:R-:W-:-:S04]  /*0050*/  UIADD3 UR4, UP0, UPT, UR10, UR4, URZ ;  /* 0x000000040a047290 */ /* 0x001fc8000ff1e0ff */
[----:B------:R-:W-:Y:S02]  /*0060*/  UIADD3.X UR5, UPT, UPT, URZ, UR5, URZ, UP0, !UPT ;  /* 0x00000005ff057290 */ /* 0x000fe400087fe4ff */
[----:B------:R-:W-:-:S04]  /*0070*/  MOV R2, UR4 ;  /* 0x0000000400027c02 */ /* 0x000fc80008000f00 */
[----:B------:R-:W-:-:S05]  /*0080*/  IMAD.U32 R3, RZ, RZ, UR5 ;  /* 0x00000005ff037e24 */ /* 0x000fca000f8e00ff */
[----:B-1----:R-:W3:Y:S01]  /*0090*/  LDG.E.U8 R2, desc[UR16][R2.64] ;  /* 0x0000001002027981 */ /* 0x002ee2000c1e1100 */
[----:B--2---:R-:W-:-:S04]  /*00a0*/  ISETP.GE.AND P0, PT, R0, 0x1, PT ;  /* 0x000000010000780c */ /* 0x004fc80003f06270 */
[----:B---3--:R-:W-:-:S13]  /*00b0*/  ISETP.NE.OR P0, PT, R2, RZ, !P0 ;  /* 0x000000ff0200720c */ /* 0x008fda0004705670 */
[----:B------:R-:W-:Y:S05]  /*00c0*/  @P0 EXIT ;  /* 0x000000000000094d */ /* 0x000fea0003800000 */
[----:B------:R-:W0:Y:S01]  /*00d0*/  LDCU.64 UR6, c[0x0][0x3b0] ;  /* 0x00007600ff0677ac */ /* 0x000e220008000a00 */
[----:B------:R-:W1:Y:S01]  /*00e0*/  LDC R4, c[0x0][0x3f8] ;  /* 0x0000fe00ff047b82 */ /* 0x000e620000000800 */
[----:B------:R-:W2:Y:S01]  /*00f0*/  LDCU.64 UR12, c[0x0][0x3e0] ;  /* 0x00007c00ff0c77ac */ /* 0x000ea20008000a00 */
[----:B------:R-:W3:Y:S01]  /*0100*/  LDCU.64 UR14, c[0x0][0x3a0] ;  /* 0x00007400ff0e77ac */ /* 0x000ee20008000a00 */
[----:B------:R-:W-:Y:S01]  /*0110*/  IMAD R5, R0, UR10, RZ ;  /* 0x0000000a00057c24 */ /* 0x000fe2000f8e02ff */
[----:B------:R-:W4:Y:S01]  /*0120*/  LDCU UR8, c[0x0][0x418] ;  /* 0x00008300ff0877ac */ /* 0x000f220008000800 */
[----:B0-----:R-:W-:-:S04]  /*0130*/  ULEA UR6, UP0, UR10, UR6, 0x2 ;  /* 0x000000060a067291 */ /* 0x001fc8000f8010ff */
[----:B------:R-:W-:Y:S02]  /*0140*/  ULEA.HI.X UR7, UR10, UR7, URZ, 0x2, UP0 ;  /* 0x000000070a077291 */ /* 0x000fe400080f14ff */
[----:B------:R-:W-:-:S04]  /*0150*/  MOV R2, UR6 ;  /* 0x0000000600027c02 */ /* 0x000fc80008000f00 */
[----:B------:R-:W-:-:S05]  /*0160*/  IMAD.U32 R3, RZ, RZ, UR7 ;  /* 0x00000007ff037e24 */ /* 0x000fca000f8e00ff */
[----:B------:R-:W5:Y:S01]  /*0170*/  LDG.E R2, desc[UR16][R2.64] ;  /* 0x0000001002027981 */ /* 0x000f62000c1e1900 */
[----:B--2---:R-:W-:Y:S01]  /*0180*/  UISETP.NE.U32.AND UP0, UPT, UR12, URZ, UPT ;  /* 0x000000ff0c00728c */ /* 0x004fe2000bf05070 */
[----:B------:R-:W-:Y:S01]  /*0190*/  R2UR UR11, R5 ;  /* 0x00000000050b72ca */ /* 0x000fe200000e0000 */
[----:B---3--:R-:W-:Y:S01]  /*01a0*/  UISETP.EQ.U32.AND UP1, UPT, UR14, URZ, UPT ;  /* 0x000000ff0e00728c */ /* 0x008fe2000bf22070 */
[----:B----4-:R-:W-:Y:S01]  /*01b0*/  IMAD R0, R0, UR8, RZ ;  /* 0x0000000800007c24 */ /* 0x010fe2000f8e02ff */
[----:B------:R-:W-:-:S04]  /*01c0*/  UISETP.NE.AND.EX UP0, UPT, UR13, URZ, UPT, UP0 ;  /* 0x000000ff0d00728c */ /* 0x000fc8000bf05300 */
[----:B------:R-:W-:Y:S01]  /*01d0*/  UISETP.EQ.OR.EX UP0, UPT, UR15, URZ, !UP0, UP1 ;  /* 0x000000ff0f00728c */ /* 0x000fe2000c702710 */
[----:B-----5:R-:W-:Y:S02]  /*01e0*/  R2UR UR4, R2 ;  /* 0x00000000020472ca */ /* 0x020fe400000e0000 */
[----:B-1----:R-:W-:-:S11]  /*01f0*/  IADD3 R2, PT, PT, R4, 0x1, RZ ;  /* 0x0000000104027810 */ /* 0x002fd60007ffe0ff */
[----:B------:R-:W-:Y:S01]  /*0200*/  ULEA UR5, UR11, UR4, 0x1 ;  /* 0x000000040b057291 */ /* 0x000fe2000f8e08ff */
[----:B------:R-:W-:Y:S11]  /*0210*/  BRA.U UP0, `(.L_x_12904) ;  /* 0x0000000d004c7547 */ /* 0x000ff6000b800000 */
[----:B------:R-:W-:-:S05]  /*0220*/  UMOV UR4, URZ ;  /* 0x000000ff00047c82 */ /* 0x000fca0008000000 */
.L_x_12910:
[----:B------:R-:W0:Y:S01]  /*0230*/  S2R R3, SR_TID.X ;  /* 0x0000000000037919 */ /* 0x000e220000002100 */
[----:B------:R-:W-:Y:S01]  /*0240*/  BSSY.RECONVERGENT B0, `(.L_x_12905) ;  /* 0x00000ca000007945 */ /* 0x000fe20003800200 */
[----:B0-----:R-:W-:-:S13]  /*0250*/  ISETP.NE.AND P0, PT, R3, RZ, PT ;  /* 0x000000ff0300720c */ /* 0x001fda0003f05270 */
[----:B-----5:R-:W-:Y:S05]  /*0260*/  @P0 BRA `(.L_x_12906) ;  /* 0x0000000c001c0947 */ /* 0x020fea0003800000 */
[----:B------:R-:W0:Y:S01]  /*0270*/  LDC.64 R8, c[0x0][0x3d0] ;  /* 0x0000f400ff087b82 */ /* 0x000e220000000a00 */
[----:B------:R-:W-:-:S05]  /*0280*/  IMAD.U32 R5, RZ, RZ, UR4 ;  /* 0x00000004ff057e24 */ /* 0x000fca000f8e00ff */
[----:B------:R-:W-:Y:S02]  /*0290*/  IADD3 R5, PT, PT, R5, UR11, RZ ;  /* 0x0000000b05057c10 */ /* 0x000fe4000fffe0ff */
[----:B------:R-:W1:Y:S08]  /*02a0*/  LDC.64 R12, c[0x0][0x3c0] ;  /* 0x0000f000ff0c7b82 */ /* 0x000e700000000a00 */
[----:B------:R-:W2:Y:S01]  /*02b0*/  LDC.64 R16, c[0x0][0x380] ;  /* 0x0000e000ff107b82 */ /* 0x000ea20000000a00 */
[----:B0-----:R-:W-:-:S07]  /*02c0*/  IMAD.WIDE.U32 R8, R5, 0x4, R8 ;  /* 0x0000000405087825 */ /* 0x001fce00078e0008 */
[----:B------:R-:W0:Y:S01]  /*02d0*/  LDC.64 R14, c[0x0][0x3e0] ;  /* 0x0000f800ff0e7b82 */ /* 0x000e220000000a00 */
[----:B------:R-:W3:Y:S01]  /*02e0*/  LDG.E R3, desc[UR16][R8.64] ;  /* 0x0000001008037981 */ /* 0x000ee2000c1e1900 */
[----:B------:R-:W-:-:S06]  /*02f0*/  UIADD3 UR12, UPT, UPT, UR5, UR4, URZ ;  /* 0x00000004050c7290 */ /* 0x000fcc000fffe0ff */
[----:B------:R-:W4:Y:S01]  /*0300*/  LDC.64 R18, c[0x0][0x3a0] ;  /* 0x0000e800ff127b82 */ /* 0x000f220000000a00 */
[----:B---3--:R-:W-:-:S04]  /*0310*/  IMAD R7, R0, R3, RZ ;  /* 0x0000000300077224 */ /* 0x008fc800078e02ff */
[----:B------:R-:W-:-:S04]  /*0320*/  IMAD.IADD R5, R5, 0x1, R7 ;  /* 0x0000000105057824 */ /* 0x000fc800078e0207 */
[----:B-1----:R-:W-:-:S05]  /*0330*/  IMAD.WIDE R10, R5, 0x4, R12 ;  /* 0x00000004050a7825 */ /* 0x002fca00078e020c */
[----:B------:R-:W3:Y:S01]  /*0340*/  LDG.E R21, desc[UR16][R10.64] ;  /* 0x000000100a157981 */ /* 0x000ee2000c1e1900 */
[----:B------:R-:W-:-:S05]  /*0350*/  IMAD R4, R2, UR12, RZ ;  /* 0x0000000c02047c24 */ /* 0x000fca000f8e02ff */
[----:B------:R-:W-:-:S05]  /*0360*/  IADD3 R23, PT, PT, R3, R4, RZ ;  /* 0x0000000403177210 */ /* 0x000fca0007ffe0ff */
[----:B--2---:R-:W-:-:S04]  /*0370*/  IMAD.WIDE R8, R23, 0x4, R16 ;  /* 0x0000000417087825 */ /* 0x004fc800078e0210 */
[----:B0-----:R-:W-:Y:S01]  /*0380*/  IMAD.WIDE R16, R5, 0x4, R14 ;  /* 0x0000000405107825 */ /* 0x001fe200078e020e */
[----:B---3--:R0:W-:Y:S05]  /*0390*/  STG.E desc[UR16][R8.64], R21 ;  /* 0x0000001508007986 */ /* 0x0081ea000c101910 */
[----:B------:R-:W2:Y:S01]  /*03a0*/  LDG.E R17, desc[UR16][R16.64] ;  /* 0x0000001010117981 */ /* 0x000ea2000c1e1900 */
[----:B----4-:R-:W-:Y:S01]  /*03b0*/  IMAD.WIDE R10, R23, 0x4, R18 ;  /* 0x00000004170a7825 */ /* 0x010fe200078e0212 */
[----:B------:R-:W-:-:S04]  /*03c0*/  ISETP.GE.AND P0, PT, R3, 0x1, PT ;  /* 0x000000010300780c */ /* 0x000fc80003f06270 */
[----:B--2---:R0:W-:Y:S09]  /*03d0*/  STG.E desc[UR16][R10.64], R17 ;  /* 0x000000110a007986 */ /* 0x0041f2000c101910 */
[----:B------:R-:W-:Y:S05]  /*03e0*/  @!P0 BRA `(.L_x_12907) ;  /* 0x0000000800148947 */ /* 0x000fea0003800000 */
[----:B0-----:R-:W0:Y:S01]  /*03f0*/  LDC.64 R8, c[0x0][0x3c8] ;  /* 0x0000f200ff087b82 */ /* 0x001e220000000a00 */
[----:B------:R-:W-:Y:S02]  /*0400*/  SHF.R.S32.HI R6, RZ, 0x1f, R5 ;  /* 0x0000001fff067819 */ /* 0x000fe40000011405 */
[----:B0-----:R-:W-:-:S04]  /*0410*/  LEA R8, P0, R5, R8, 0x2 ;  /* 0x0000000805087211 */ /* 0x001fc800078010ff */
[----:B------:R-:W-:-:S05]  /*0420*/  LEA.HI.X R9, R5, R9, R6, 0x2, P0 ;  /* 0x0000000905097211 */ /* 0x000fca00000f1406 */
[----:B------:R0:W5:Y:S01]  /*0430*/  LDG.E R23, desc[UR16][R8.64] ;  /* 0x0000001008177981 */ /* 0x000162000c1e1900 */
[----:B------:R-:W-:Y:S01]  /*0440*/  LOP3.LUT P0, R16, R3, 0x3, RZ, 0xc0, !PT ;  /* 0x0000000303107812 */ /* 0x000fe2000780c0ff */
[----:B------:R-:W-:-:S12]  /*0450*/  IMAD.MOV.U32 R5, RZ, RZ, R3 ;  /* 0x000000ffff057224 */ /* 0x000fd800078e0003 */
[----:B0-----:R-:W-:Y:S05]  /*0460*/  @!P0 BRA `(.L_x_12908) ;  /* 0x0000000000cc8947 */ /* 0x001fea0003800000 */
[----:B------:R-:W-:Y:S01]  /*0470*/  IADD3 R17, PT, PT, -R0, R7, RZ ;  /* 0x0000000700117210 */ /* 0x000fe20007ffe1ff */
[----:B------:R-:W0:Y:S03]  /*0480*/  LDC.64 R10, c[0x0][0x380] ;  /* 0x0000e000ff0a7b82 */ /* 0x000e260000000a00 */
[----:B-----5:R-:W-:-:S05]  /*0490*/  IADD3 R23, PT, PT, R17, UR11, R23 ;  /* 0x0000000b11177c10 */ /* 0x020fca000fffe017 */
[----:B------:R-:W-:Y:S01]  /*04a0*/  IMAD.WIDE R8, R23, 0x4, R12 ;  /* 0x0000000417087825 */ /* 0x000fe200078e020c */
[----:B------:R-:W-:Y:S01]  /*04b0*/  IADD3 R6, P0, PT, R3, R4, RZ ;  /* 0x0000000403067210 */ /* 0x000fe20007f1e0ff */
[----:B------:R-:W1:Y:S03]  /*04c0*/  LDC R20, c[0x0][0x3f8] ;  /* 0x0000fe00ff147b82 */ /* 0x000e660000000800 */
[----:B------:R2:W3:Y:S01]  /*04d0*/  LDG.E R5, desc[UR16][R8.64] ;  /* 0x0000001008057981 */ /* 0x0004e2000c1e1900 */
[----:B------:R-:W-:Y:S01]  /*04e0*/  LEA.HI.X.SX32 R7, R4, RZ, 0x1, P0 ;  /* 0x000000ff04077211 */ /* 0x000fe200000f0eff */
[----:B------:R-:W-:-:S03]  /*04f0*/  IMAD.WIDE R18, R23, 0x4, R14 ;  /* 0x0000000417127825 */ /* 0x000fc600078e020e */
[----:B--2---:R-:W2:Y:S01]  /*0500*/  LDC.64 R8, c[0x0][0x3c8] ;  /* 0x0000f200ff087b82 */ /* 0x004ea20000000a00 */
[----:B0-----:R-:W-:-:S04]  /*0510*/  LEA R10, P0, R6, R10, 0x2 ;  /* 0x0000000a060a7211 */ /* 0x001fc800078010ff */
[----:B------:R-:W-:-:S03]  /*0520*/  LEA.HI.X R11, R6, R11, R7, 0x2, P0 ;  /* 0x0000000b060b7211 */ /* 0x000fc600000f1407 */
[----:B------:R-:W0:Y:S01]  /*0530*/  LDC.64 R6, c[0x0][0x3a0] ;  /* 0x0000e800ff067b82 */ /* 0x000e220000000a00 */
[----:B------:R-:W-:Y:S01]  /*0540*/  IMAD.U32 R21, RZ, RZ, UR12 ;  /* 0x0000000cff157e24 */ /* 0x000fe2000f8e00ff */
[----:B---3--:R3:W-:Y:S04]  /*0550*/  STG.E desc[UR16][R10.64+-0x4], R5 ;  /* 0xfffffc050a007986 */ /* 0x0087e8000c101910 */
[----:B------:R-:W4:Y:S01]  /*0560*/  LDG.E R19, desc[UR16][R18.64] ;  /* 0x0000001012137981 */ /* 0x000f22000c1e1900 */
[----:B-1----:R-:W-:-:S05]  /*0570*/  IMAD R20, R20, R21, UR12 ;  /* 0x0000000c14147e24 */ /* 0x002fca000f8e0215 */
[----:B------:R-:W-:-:S04]  /*0580*/  IADD3 R21, P0, PT, R3, R20, RZ ;  /* 0x0000001403157210 */ /* 0x000fc80007f1e0ff */
[----:B------:R-:W-:Y:S02]  /*0590*/  LEA.HI.X.SX32 R20, R20, RZ, 0x1, P0 ;  /* 0x000000ff14147211 */ /* 0x000fe400000f0eff */
[----:B0-----:R-:W-:-:S04]  /*05a0*/  LEA R6, P0, R21, R6, 0x2 ;  /* 0x0000000615067211 */ /* 0x001fc800078010ff */
[----:B------:R-:W-:Y:S01]  /*05b0*/  LEA.HI.X R7, R21, R7, R20, 0x2, P0 ;  /* 0x0000000715077211 */ /* 0x000fe200000f1414 */
[----:B--2---:R-:W-:Y:S01]  /*05c0*/  IMAD.WIDE R20, R23, 0x4, R8 ;  /* 0x0000000417147825 */ /* 0x004fe200078e0208 */
[----:B------:R-:W-:-:S03]  /*05d0*/  ISETP.NE.AND P0, PT, R16, 0x1, PT ;  /* 0x000000011000780c */ /* 0x000fc60003f05270 */
[----:B----4-:R0:W-:Y:S04]  /*05e0*/  STG.E desc[UR16][R6.64+-0x4], R19 ;  /* 0xfffffc1306007986 */ /* 0x0101e8000c101910 */
[----:B------:R0:W5:Y:S01]  /*05f0*/  LDG.E R23, desc[UR16][R20.64] ;  /* 0x0000001014177981 */ /* 0x000162000c1e1900 */
[----:B---3--:R-:W-:-:S05]  /*0600*/  IADD3 R5, PT, PT, R3, -0x1, RZ ;  /* 0xffffffff03057810 */ /* 0x008fca0007ffe0ff */
[----:B------:R-:W-:Y:S05]  /*0610*/  @!P0 BRA `(.L_x_12908) ;  /* 0x0000000000608947 */ /* 0x000fea0003800000 */
[----:B------:R-:W-:-:S05]  /*0620*/  IMAD.IADD R17, R17, 0x1, -R0 ;  /* 0x0000000111117824 */ /* 0x000fca00078e0a00 */
[----:B-----5:R-:W-:-:S05]  /*0630*/  IADD3 R23, PT, PT, R17, UR11, R23 ;  /* 0x0000000b11177c10 */ /* 0x020fca000fffe017 */
[----:B0-----:R-:W-:-:S06]  /*0640*/  IMAD.WIDE R18, R23, 0x4, R12 ;  /* 0x0000000417127825 */ /* 0x001fcc00078e020c */
[----:B------:R-:W2:Y:S01]  /*0650*/  LDG.E R19, desc[UR16][R18.64] ;  /* 0x0000001012137981 */ /* 0x000ea2000c1e1900 */
[----:B------:R-:W-:-:S03]  /*0660*/  IMAD.WIDE R20, R23, 0x4, R14 ;  /* 0x0000000417147825 */ /* 0x000fc600078e020e */
[----:B--2---:R1:W-:Y:S04]  /*0670*/  STG.E desc[UR16][R10.64+-0x8], R19 ;  /* 0xfffff8130a007986 */ /* 0x0043e8000c101910 */
[----:B------:R-:W2:Y:S01]  /*0680*/  LDG.E R21, desc[UR16][R20.64] ;  /* 0x0000001014157981 */ /* 0x000ea2000c1e1900 */
[----:B------:R-:W-:Y:S01]  /*0690*/  IMAD.WIDE R22, R23, 0x4, R8 ;  /* 0x0000000417167825 */ /* 0x000fe200078e0208 */
[----:B------:R-:W-:Y:S02]  /*06a0*/  ISETP.NE.AND P0, PT, R16, 0x2, PT ;  /* 0x000000021000780c */ /* 0x000fe40003f05270 */
[----:B--2---:R1:W-:Y:S04]  /*06b0*/  STG.E desc[UR16][R6.64+-0x8], R21 ;  /* 0xfffff81506007986 */ /* 0x0043e8000c101910 */
[----:B------:R1:W5:Y:S01]  /*06c0*/  LDG.E R23, desc[UR16][R22.64] ;  /* 0x0000001016177981 */ /* 0x000362000c1e1900 */
[----:B------:R-:W-:-:S06]  /*06d0*/  IADD3 R5, PT, PT, R3, -0x2, RZ ;  /* 0xfffffffe03057810 */ /* 0x000fcc0007ffe0ff */
[----:B------:R-:W-:Y:S05]  /*06e0*/  @!P0 BRA `(.L_x_12908) ;  /* 0x00000000002c8947 */ /* 0x000fea0003800000 */
[----:B------:R-:W-:-:S05]  /*06f0*/  IMAD.IADD R16, R17, 0x1, -R0 ;  /* 0x0000000111107824 */ /* 0x000fca00078e0a00 */
[----:B-----5:R-:W-:-:S05]  /*0700*/  IADD3 R23, PT, PT, R16, UR11, R23 ;  /* 0x0000000b10177c10 */ /* 0x020fca000fffe017 */
[----:B------:R-:W-:-:S06]  /*0710*/  IMAD.WIDE R16, R23, 0x4, R12 ;  /* 0x0000000417107825 */ /* 0x000fcc00078e020c */
[----:B------:R-:W2:Y:S01]  /*0720*/  LDG.E R17, desc[UR16][R16.64] ;  /* 0x0000001010117981 */ /* 0x000ea2000c1e1900 */
[----:B-1----:R-:W-:-:S03]  /*0730*/  IMAD.WIDE R18, R23, 0x4, R14 ;  /* 0x0000000417127825 */ /* 0x002fc600078e020e */
[----:B--2---:R2:W-:Y:S04]  /*0740*/  STG.E desc[UR16][R10.64+-0xc], R17 ;  /* 0xfffff4110a007986 */ /* 0x0045e8000c101910 */
[----:B------:R-:W3:Y:S01]  /*0750*/  LDG.E R19, desc[UR16][R18.64] ;  /* 0x0000001012137981 */ /* 0x000ee2000c1e1900 */
[----:B------:R-:W-:Y:S01]  /*0760*/  IMAD.WIDE R8, R23, 0x4, R8 ;  /* 0x0000000417087825 */ /* 0x000fe200078e0208 */
[----:B------:R-:W-:Y:S02]  /*0770*/  IADD3 R5, PT, PT, R3, -0x3, RZ ;  /* 0xfffffffd03057810 */ /* 0x000fe40007ffe0ff */
[----:B---3--:R2:W-:Y:S04]  /*0780*/  STG.E desc[UR16][R6.64+-0xc], R19 ;  /* 0xfffff41306007986 */ /* 0x0085e8000c101910 */
[----:B------:R2:W5:Y:S02]  /*0790*/  LDG.E R23, desc[UR16][R8.64] ;  /* 0x0000001008177981 */ /* 0x000564000c1e1900 */
.L_x_12908:
[----:B------:R-:W-:-:S13]  /*07a0*/  ISETP.GE.U32.AND P0, PT, R3, 0x4, PT ;  /* 0x000000040300780c */ /* 0x000fda0003f06070 */
[----:B------:R-:W-:Y:S05]  /*07b0*/  @!P0 BRA `(.L_x_12907) ;  /* 0x0000000400208947 */ /* 0x000fea0003800000 */
[----:B012---:R-:W0:Y:S01]  /*07c0*/  LDC R7, c[0x0][0x418] ;  /* 0x00010600ff077b82 */ /* 0x007e220000000800 */
[C---:B------:R-:W-:Y:S01]  /*07d0*/  IADD3 R8, PT, PT, R5.reuse, -0x4, RZ ;  /* 0xfffffffc05087810 */ /* 0x040fe20007ffe0ff */
[C---:B------:R-:W-:Y:S01]  /*07e0*/  VIADD R6, R5.reuse, 0xffffffff ;  /* 0xffffffff05067836 */ /* 0x040fe20000000000 */
[C---:B------:R-:W-:Y:S01]  /*07f0*/  IADD3 R24, PT, PT, R5.reuse, -0x2, RZ ;  /* 0xfffffffe05187810 */ /* 0x040fe20007ffe0ff */
[----:B------:R-:W-:Y:S02]  /*0800*/  VIADD R22, R5, 0xfffffffd ;  /* 0xfffffffd05167836 */ /* 0x000fe40000000000 */
[----:B------:R-:W-:Y:S02]  /*0810*/  IMAD.U32 R9, RZ, RZ, UR12 ;  /* 0x0000000cff097e24 */ /* 0x000fe4000f8e00ff */
[----:B------:R-:W1:Y:S08]  /*0820*/  LDC R26, c[0x0][0x3f8] ;  /* 0x0000fe00ff1a7b82 */ /* 0x000e700000000800 */
[----:B------:R-:W2:Y:S01]  /*0830*/  LDC.64 R16, c[0x0][0x3c8] ;  /* 0x0000f200ff107b82 */ /* 0x000ea20000000a00 */
[----:B0-----:R-:W-:-:S02]  /*0840*/  IMAD R6, R6, R7, UR10 ;  /* 0x0000000a06067e24 */ /* 0x001fc4000f8e0207 */
[-C--:B------:R-:W-:Y:S02]  /*0850*/  IMAD R8, R8, R7.reuse, UR10 ;  /* 0x0000000a08087e24 */ /* 0x080fe4000f8e0207 */
[-C--:B------:R-:W-:Y:S02]  /*0860*/  IMAD R22, R22, R7.reuse, UR10 ;  /* 0x0000000a16167e24 */ /* 0x080fe4000f8e0207 */
[----:B------:R-:W-:Y:S02]  /*0870*/  IMAD R24, R24, R7, UR10 ;  /* 0x0000000a18187e24 */ /* 0x000fe4000f8e0207 */
[----:B------:R-:W-:Y:S02]  /*0880*/  HFMA2 R7, -RZ, RZ, 0, 0 ;  /* 0x00000000ff077431 */ /* 0x000fe400000001ff */
[----:B-1----:R-:W-:-:S07]  /*0890*/  IMAD R26, R26, R9, UR12 ;  /* 0x0000000c1a1a7e24 */ /* 0x002fce000f8e0209 */
.L_x_12909:
[----:B---3--:R-:W0:Y:S01]  /*08a0*/  LDC.64 R10, c[0x0][0x3a0] ;  /* 0x0000e800ff0a7b82 */ /* 0x008e220000000a00 */
[----:B------:R-:W-:Y:S02]  /*08b0*/  SHF.R.S32.HI R25, RZ, 0x1f, R26 ;  /* 0x0000001fff197819 */ /* 0x000fe4000001141a */
[----:B------:R-:W-:Y:S02]  /*08c0*/  SHF.R.S32.HI R20, RZ, 0x1f, R5 ;  /* 0x0000001fff147819 */ /* 0x000fe40000011405 */
[----:B------:R-:W-:-:S03]  /*08d0*/  IADD3 R21, P0, PT, R26, R5, RZ ;  /* 0x000000051a157210 */ /* 0x000fc60007f1e0ff */
[----:B------:R-:W1:Y:S02]  /*08e0*/  LDC R9, c[0x0][0x41c] ;  /* 0x00010700ff097b82 */ /* 0x000e640000000800 */
[----:B------:R-:W-:-:S06]  /*08f0*/  IMAD.X R28, R25, 0x1, R20, P0 ;  /* 0x00000001191c7824 */ /* 0x000fcc00000e0614 */
[----:B------:R-:W3:Y:S01]  /*0900*/  LDC.64 R18, c[0x0][0x380] ;  /* 0x0000e000ff127b82 */ /* 0x000ee20000000a00 */
[----:B0-----:R-:W-:-:S04]  /*0910*/  LEA R10, P0, R21, R10, 0x2 ;  /* 0x0000000a150a7211 */ /* 0x001fc800078010ff */
[----:B------:R-:W-:Y:S02]  /*0920*/  LEA.HI.X R11, R21, R11, R28, 0x2, P0 ;  /* 0x0000000b150b7211 */ /* 0x000fe400000f141c */
[----:B------:R-:W-:Y:S01]  /*0930*/  IADD3 R21, P0, PT, R4, R5, RZ ;  /* 0x0000000504157210 */ /* 0x000fe20007f1e0ff */
[----:B-1---5:R-:W-:Y:S01]  /*0940*/  IMAD R28, R6, R9, R23 ;  /* 0x00000009061c7224 */ /* 0x022fe200078e0217 */
[----:B------:R-:W-:-:S04]  /*0950*/  SHF.R.S32.HI R23, RZ, 0x1f, R4 ;  /* 0x0000001fff177819 */ /* 0x000fc80000011404 */
[----:B------:R-:W-:Y:S01]  /*0960*/  IADD3.X R20, PT, PT, R23, R20, RZ, P0, !PT ;  /* 0x0000001417147210 */ /* 0x000fe200007fe4ff */
[----:B------:R-:W-:Y:S01]  /*0970*/  IMAD.IADD R23, R28, 0x1, R7 ;  /* 0x000000011c177824 */ /* 0x000fe200078e0207 */
[----:B---3--:R-:W-:-:S04]  /*0980*/  LEA R18, P0, R21, R18, 0x2 ;  /* 0x0000001215127211 */ /* 0x008fc800078010ff */
[----:B------:R-:W-:Y:S01]  /*0990*/  LEA.HI.X R19, R21, R19, R20, 0x2, P0 ;  /* 0x0000001315137211 */ /* 0x000fe200000f1414 */
[----:B------:R-:W-:-:S05]  /*09a0*/  IMAD.WIDE R20, R23, 0x4, R12 ;  /* 0x0000000417147825 */ /* 0x000fca00078e020c */
[----:B------:R-:W3:Y:S01]  /*09b0*/  LDG.E R25, desc[UR16][R20.64] ;  /* 0x0000001014197981 */ /* 0x000ee2000c1e1900 */
[----:B------:R-:W-:-:S03]  /*09c0*/  IMAD.WIDE R28, R23, 0x4, R14 ;  /* 0x00000004171c7825 */ /* 0x000fc600078e020e */
[----:B---3--:R0:W-:Y:S04]  /*09d0*/  STG.E desc[UR16][R18.64+-0x4], R25 ;  /* 0xfffffc1912007986 */ /* 0x0081e8000c101910 */
[----:B------:R-:W3:Y:S01]  /*09e0*/  LDG.E R27, desc[UR16][R28.64] ;  /* 0x000000101c1b7981 */ /* 0x000ee2000c1e1900 */
[----:B--2---:R-:W-:-:S03]  /*09f0*/  IMAD.WIDE R20, R23, 0x4, R16 ;  /* 0x0000000417147825 */ /* 0x004fc600078e0210 */
[----:B---3--:R-:W-:Y:S04]  /*0a00*/  STG.E desc[UR16][R10.64+-0x4], R27 ;  /* 0xfffffc1b0a007986 */ /* 0x008fe8000c101910 */
[----:B------:R-:W2:Y:S01]  /*0a10*/  LDG.E R23, desc[UR16][R20.64] ;  /* 0x0000001014177981 */ /* 0x000ea2000c1e1900 */
[----:B------:R-:W-:-:S05]  /*0a20*/  IMAD R28, R24, R9, R7 ;  /* 0x00000009181c7224 */ /* 0x000fca00078e0207 */
[----:B--2---:R-:W-:-:S05]  /*0a30*/  IADD3 R23, PT, PT, R23, R28, RZ ;  /* 0x0000001c17177210 */ /* 0x004fca0007ffe0ff */
[----:B------:R-:W-:-:S05]  /*0a40*/  IMAD.WIDE R28, R23, 0x4, R12 ;  /* 0x00000004171c7825 */ /* 0x000fca00078e020c */
[----:B0-----:R-:W2:Y:S01]  /*0a50*/  LDG.E R25, desc[UR16][R28.64] ;  /* 0x000000101c197981 */ /* 0x001ea2000c1e1900 */
[----:B------:R-:W-:-:S03]  /*0a60*/  IMAD.WIDE R20, R23, 0x4, R14 ;  /* 0x0000000417147825 */ /* 0x000fc600078e020e */
[----:B--2---:R0:W-:Y:S04]  /*0a70*/  STG.E desc[UR16][R18.64+-0x8], R25 ;  /* 0xfffff81912007986 */ /* 0x0041e8000c101910 */
[----:B0-----:R-:W2:Y:S01]  /*0a80*/  LDG.E R25, desc[UR16][R20.64] ;  /* 0x0000001014197981 */ /* 0x001ea2000c1e1900 */
[----:B------:R-:W-:-:S03]  /*0a90*/  IMAD.WIDE R28, R23, 0x4, R16 ;  /* 0x00000004171c7825 */ /* 0x000fc600078e0210 */
[----:B--2---:R0:W-:Y:S04]  /*0aa0*/  STG.E desc[UR16][R10.64+-0x8], R25 ;  /* 0xfffff8190a007986 */ /* 0x0041e8000c101910 */
[----:B------:R-:W2:Y:S01]  /*0ab0*/  LDG.E R23, desc[UR16][R28.64] ;  /* 0x000000101c177981 */ /* 0x000ea2000c1e1900 */
[----:B------:R-:W-:-:S04]  /*0ac0*/  IMAD R27, R22, R9, R7 ;  /* 0x00000009161b7224 */ /* 0x000fc800078e0207 */
[----:B--2---:R-:W-:-:S04]  /*0ad0*/  IMAD.IADD R23, R23, 0x1, R27 ;  /* 0x0000000117177824 */ /* 0x004fc800078e021b */
[----:B------:R-:W-:-:S05]  /*0ae0*/  IMAD.WIDE R20, R23, 0x4, R12 ;  /* 0x0000000417147825 */ /* 0x000fca00078e020c */
[----:B------:R-:W2:Y:S01]  /*0af0*/  LDG.E R27, desc[UR16][R20.64] ;  /* 0x00000010141b7981 */ /* 0x000ea2000c1e1900 */
[----:B------:R-:W-:-:S03]  /*0b00*/  IMAD.WIDE R28, R23, 0x4, R14 ;  /* 0x00000004171c7825 */ /* 0x000fc600078e020e */
[----:B--2---:R1:W-:Y:S04]  /*0b10*/  STG.E desc[UR16][R18.64+-0xc], R27 ;  /* 0xfffff41b12007986 */ /* 0x0043e8000c101910 */
[----:B0-----:R-:W2:Y:S01]  /*0b20*/  LDG.E R25, desc[UR16][R28.64] ;  /* 0x000000101c197981 */ /* 0x001ea2000c1e1900 */
[----:B------:R-:W-:-:S03]  /*0b30*/  IMAD.WIDE R20, R23, 0x4, R16 ;  /* 0x0000000417147825 */ /* 0x000fc600078e0210 */
[----:B--2---:R-:W-:Y:S04]  /*0b40*/  STG.E desc[UR16][R10.64+-0xc], R25 ;  /* 0xfffff4190a007986 */ /* 0x004fe8000c101910 */
[----:B------:R-:W2:Y:S01]  /*0b50*/  LDG.E R23, desc[UR16][R20.64] ;  /* 0x0000001014177981 */ /* 0x000ea2000c1e1900 */
[----:B------:R-:W-:-:S05]  /*0b60*/  IMAD R9, R8, R9, R7 ;  /* 0x0000000908097224 */ /* 0x000fca00078e0207 */
[----:B--2---:R-:W-:-:S05]  /*0b70*/  IADD3 R9, PT, PT, R23, R9, RZ ;  /* 0x0000000917097210 */ /* 0x004fca0007ffe0ff */
[----:B------:R-:W-:-:S05]  /*0b80*/  IMAD.WIDE R28, R9, 0x4, R12 ;  /* 0x00000004091c7825 */ /* 0x000fca00078e020c */
[----:B------:R-:W2:Y:S01]  /*0b90*/  LDG.E R23, desc[UR16][R28.64] ;  /* 0x000000101c177981 */ /* 0x000ea2000c1e1900 */
[----:B------:R-:W-:-:S03]  /*0ba0*/  IMAD.WIDE R20, R9, 0x4, R14 ;  /* 0x0000000409147825 */ /* 0x000fc600078e020e */
[----:B--2---:R0:W-:Y:S04]  /*0bb0*/  STG.E desc[UR16][R18.64+-0x10], R23 ;  /* 0xfffff01712007986 */ /* 0x0041e8000c101910 */
[----:B-1----:R-:W2:Y:S01]  /*0bc0*/  LDG.E R27, desc[UR16][R20.64] ;  /* 0x00000010141b7981 */ /* 0x002ea2000c1e1900 */
[----:B------:R-:W-:Y:S01]  /*0bd0*/  IMAD.WIDE R28, R9, 0x4, R16 ;  /* 0x00000004091c7825 */ /* 0x000fe200078e0210 */
[C---:B------:R-:W-:Y:S02]  /*0be0*/  ISETP.GT.U32.AND P0, PT, R5.reuse, 0x4, PT ;  /* 0x000000040500780c */ /* 0x040fe40003f04070 */
[----:B--2---:R3:W-:Y:S04]  /*0bf0*/  STG.E desc[UR16][R10.64+-0x10], R27 ;  /* 0xfffff01b0a007986 */ /* 0x0047e8000c101910 */
[----:B0-----:R3:W5:Y:S01]  /*0c00*/  LDG.E R23, desc[UR16][R28.64] ;  /* 0x000000101c177981 */ /* 0x001762000c1e1900 */
[----:B------:R-:W-:-:S02]  /*0c10*/  VIADD R5, R5, 0xfffffffc ;  /* 0xfffffffc05057836 */ /* 0x000fc40000000000 */
[----:B------:R-:W-:-:S04]  /*0c20*/  IMAD R7, R0, -0x4, R7 ;  /* 0xfffffffc00077824 */ /* 0x000fc800078e0207 */
[----:B------:R-:W-:Y:S05]  /*0c30*/  @P0 BRA `(.L_x_12909) ;  /* 0xfffffffc00180947 */ /* 0x000fea000383ffff */
.L_x_12907:
[----:B------:R-:W4:Y:S01]  /*0c40*/  LDCU.64 UR8, c[0x0][0x408] ;  /* 0x00008100ff0877ac */ /* 0x000f220008000a00 */
[----:B------:R-:W3:Y:S01]  /*0c50*/  LDC.64 R4, c[0x0][0x388] ;  /* 0x0000e200ff047b82 */ /* 0x000ee20000000a00 */
[----:B012---:R-:W-:Y:S01]  /*0c60*/  MOV R7, UR12 ;  /* 0x0000000c00077c02 */ /* 0x007fe20008000f00 */
[----:B------:R-:W-:-:S04]  /*0c70*/  UIADD3 UR13, UPT, UPT, UR11, UR4, URZ ;  /* 0x000000040b0d7290 */ /* 0x000fc8000fffe0ff */
[----:B----4-:R-:W-:-:S04]  /*0c80*/  UIADD3 UR8, UP0, UPT, UR13, UR8, URZ ;  /* 0x000000080d087290 */ /* 0x010fc8000ff1e0ff */
[----:B------:R-:W-:Y:S02]  /*0c90*/  UIADD3.X UR9, UPT, UPT, URZ, UR9, URZ, UP0, !UPT ;  /* 0x00000009ff097290 */ /* 0x000fe400087fe4ff */
[----:B---3--:R-:W-:Y:S02]  /*0ca0*/  IMAD.U32 R10, RZ, RZ, UR8 ;  /* 0x00000008ff0a7e24 */ /* 0x008fe4000f8e00ff */
[----:B------:R-:W-:Y:S02]  /*0cb0*/  IMAD.WIDE R4, R7, 0x4, R4 ;  /* 0x0000000407047825 */ /* 0x000fe400078e0204 */
[----:B------:R-:W-:Y:S01]  /*0cc0*/  MOV R11, UR9 ;  /* 0x00000009000b7c02 */ /* 0x000fe20008000f00 */
[----:B------:R-:W0:Y:S01]  /*0cd0*/  LDC.64 R6, c[0x0][0x410] ;  /* 0x00010400ff067b82 */ /* 0x000e220000000a00 */
[----:B------:R-:W-:Y:S01]  /*0ce0*/  IMAD.U32 R9, RZ, RZ, UR13 ;  /* 0x0000000dff097e24 */ /* 0x000fe2000f8e00ff */
[----:B------:R1:W-:Y:S01]  /*0cf0*/  STG.E desc[UR16][R4.64], R3 ;  /* 0x0000000304007986 */ /* 0x0003e2000c101910 */
[----:B------:R-:W2:Y:S03]  /*0d00*/  LDCU UR8, c[0x0][0x3fc] ;  /* 0x00007f80ff0877ac */ /* 0x000ea60008000800 */
[----:B------:R-:W3:Y:S02]  /*0d10*/  LDG.E.U8 R10, desc[UR16][R10.64] ;  /* 0x000000100a0a7981 */ /* 0x000ee4000c1e1100 */
[----:B-1----:R-:W1:Y:S01]  /*0d20*/  LDC.64 R4, c[0x0][0x398] ;  /* 0x0000e600ff047b82 */ /* 0x002e620000000a00 */
[----:B0-----:R-:W-:-:S05]  /*0d30*/  IMAD.WIDE.U32 R8, R9, 0x4, R6 ;  /* 0x0000000409087825 */ /* 0x001fca00078e0006 */
[----:B------:R-:W4:Y:S01]  /*0d40*/  LDG.E R15, desc[UR16][R8.64] ;  /* 0x00000010080f7981 */ /* 0x000f22000c1e1900 */
[----:B------:R-:W-:Y:S02]  /*0d50*/  IADD3 R6, PT, PT, R3, 0x1, RZ ;  /* 0x0000000103067810 */ /* 0x000fe40007ffe0ff */
[----:B--2---:R-:W-:Y:S02]  /*0d60*/  FSETP.NEU.FTZ.AND P0, PT, RZ, UR8, PT ;  /* 0x00000008ff007c0b */ /* 0x004fe4000bf1d000 */
[----:B------:R-:W-:-:S05]  /*0d70*/  MOV R7, UR12 ;  /* 0x0000000c00077c02 */ /* 0x000fca0008000f00 */
[----:B-1----:R-:W-:Y:S01]  /*0d80*/  IMAD.WIDE R4, R7, 0x4, R4 ;  /* 0x0000000407047825 */ /* 0x002fe200078e0204 */
[----:B---3--:R-:W-:-:S13]  /*0d90*/  ISETP.NE.AND P1, PT, R10, RZ, PT ;  /* 0x000000ff0a00720c */ /* 0x008fda0003f25270 */
[----:B------:R-:W-:-:S05]  /*0da0*/  @!P1 IMAD.MOV R6, RZ, RZ, R3 ;  /* 0x000000ffff069224 */ /* 0x000fca00078e0203 */
[----:B------:R-:W-:-:S13]  /*0db0*/  ISETP.EQ.OR P0, PT, R6, 0x1, !P0 ;  /* 0x000000010600780c */ /* 0x000fda0004702670 */
[----:B------:R-:W-:Y:S02]  /*0dc0*/  @!P0 I2FP.F32.S32 R3, R6 ;  /* 0x0000000600038245 */ /* 0x000fe40000201400 */
[----:B------:R-:W0:Y:S04]  /*0dd0*/  LDC.64 R6, c[0x0][0x390] ;  /* 0x0000e400ff067b82 */ /* 0x000e280000000a00 */
[----:B------:R-:W1:Y:S02]  /*0de0*/  @!P0 MUFU.LG2 R3, R3 ;  /* 0x0000000300038308 */ /* 0x000e640000000c00 */
[----:B-1----:R-:W-:-:S06]  /*0df0*/  @!P0 FMUL.FTZ R12, R3, UR8 ;  /* 0x00000008030c8c20 */ /* 0x002fcc0008410000 */
[----:B------:R-:W4:Y:S02]  /*0e00*/  @!P0 MUFU.EX2 R12, -R12 ;  /* 0x8000000c000c8308 */ /* 0x000f240000000800 */
[----:B----4-:R-:W-:-:S05]  /*0e10*/  @!P0 FMUL.FTZ R15, R15, R12 ;  /* 0x0000000c0f0f8220 */ /* 0x010fca0000410000 */
[----:B------:R1:W-:Y:S04]  /*0e20*/  STG.E desc[UR16][R4.64], R15 ;  /* 0x0000000f04007986 */ /* 0x0003e8000c101910 */
[----:B------:R-:W2:Y:S01]  /*0e30*/  LDG.E R9, desc[UR16][R8.64] ;  /* 0x0000001008097981 */ /* 0x000ea2000c1e1900 */
[----:B------:R-:W-:Y:S01]  /*0e40*/  IMAD.U32 R11, RZ, RZ, UR12 ;  /* 0x0000000cff0b7e24 */ /* 0x000fe2000f8e00ff */
[----:B------:R-:W-:-:S03]  /*0e50*/  MOV R10, UR6 ;  /* 0x00000006000a7c02 */ /* 0x000fc60008000f00 */
[----:B0-----:R-:W-:-:S04]  /*0e60*/  IMAD.WIDE R6, R11, 0x4, R6 ;  /* 0x000000040b067825 */ /* 0x001fc800078e0206 */
[----:B------:R-:W-:Y:S01]  /*0e70*/  IMAD.U32 R11, RZ, RZ, UR7 ;  /* 0x00000007ff0b7e24 */ /* 0x000fe2000f8e00ff */
[----:B--2---:R1:W-:Y:S04]  /*0e80*/  STG.E desc[UR16][R6.64], R9 ;  /* 0x0000000906007986 */ /* 0x0043e8000c101910 */
[----:B------:R-:W2:Y:S01]  /*0e90*/  LDG.E R10, desc[UR16][R10.64] ;  /* 0x000000100a0a7981 */ /* 0x000ea2000c1e1900 */
[----:B------:R-:W-:Y:S01]  /*0ea0*/  MOV R12, UR6 ;  /* 0x00000006000c7c02 */ /* 0x000fe20008000f00 */
[----:B------:R-:W-:Y:S01]  /*0eb0*/  IMAD.U32 R13, RZ, RZ, UR7 ;  /* 0x00000007ff0d7e24 */ /* 0x000fe2000f8e00ff */
[----:B--2---:R-:W-:-:S05]  /*0ec0*/  IADD3 R3, PT, PT, R10, 0x1, RZ ;  /* 0x000000010a037810 */ /* 0x004fca0007ffe0ff */
[----:B------:R1:W-:Y:S02]  /*0ed0*/  STG.E desc[UR16][R12.64], R3 ;  /* 0x000000030c007986 */ /* 0x0003e4000c101910 */
.L_x_12906:
[----:B------:R-:W-:Y:S05]  /*0ee0*/  BSYNC.RECONVERGENT B0 ;  /* 0x0000000000007941 */ /* 0x000fea0003800200 */
.L_x_12905:
[----:B-1----:R-:W0:Y:S01]  /*0ef0*/  LDC R3, c[0x0][0x41c] ;  /* 0x00010700ff037b82 */ /* 0x002e220000000800 */
[----:B------:R-:W-:-:S06]  /*0f00*/  UIADD3 UR8, UPT, UPT, UR4, 0x1, URZ ;  /* 0x0000000104087890 */ /* 0x000fcc000fffe0ff */
[----:B0-----:R-:W-:-:S13]  /*0f10*/  ISETP.NE.AND P0, PT, R3, UR8, PT ;  /* 0x0000000803007c0c */ /* 0x001fda000bf05270 */
[----:B------:R-:W-:Y:S05]  /*0f20*/  @!P0 EXIT ;  /* 0x000000000000894d */ /* 0x000fea0003800000 */
[----:B------:R-:W-:Y:S01]  /*0f30*/  UMOV UR4, UR8 ;  /* 0x0000000800047c82 */ /* 0x000fe20008000000 */
[----:B------:R-:W-:Y:S05]  /*0f40*/  BRA `(.L_x_12910) ;  /* 0xfffffff000b87947 */ /* 0x000fea000383ffff */
.L_x_12904:
[----:B------:R-:W-:-:S05]  /*0f50*/  UMOV UR4, URZ ;  /* 0x000000ff00047c82 */ /* 0x000fca0008000000 */
.L_x_12916:
[----:B0-----:R-:W0:Y:S01]  /*0f60*/  S2R R3, SR_TID.X ;  /* 0x0000000000037919 */ /* 0x001e220000002100 */
        /* <DEDUP_REMOVED lines=8> */
[----:B0-----:R-:W-:-:S05]  /*0ff0*/  IMAD.WIDE.U32 R8, R3, 0x4, R8 ;  /* 0x0000000403087825 */ /* 0x001fca00078e0008 */
[----:B------:R-:W3:Y:S01]  /*1000*/  LDG.E R7, desc[UR16][R8.64] ;  /* 0x0000001008077981 */ /* 0x000ee2000c1e1900 */
[----:B------:R-:W-:Y:S01]  /*1010*/  UIADD3 UR10, UPT, UPT, UR5, UR4, URZ ;  /* 0x00000004050a7290 */ /* 0x000fe2000fffe0ff */
[----:B---3--:R-:W-:-:S04]  /*1020*/  IMAD R14, R0, R7, RZ ;  /* 0x00000007000e7224 */ /* 0x008fc800078e02ff */
[----:B------:R-:W-:-:S04]  /*1030*/  IMAD.IADD R17, R3, 0x1, R14 ;  /* 0x0000000103117824 */ /* 0x000fc800078e020e */
[----:B-1----:R-:W-:-:S06]  /*1040*/  IMAD.WIDE R10, R17, 0x4, R4 ;  /* 0x00000004110a7825 */ /* 0x002fcc00078e0204 */
[----:B------:R-:W3:Y:S01]  /*1050*/  LDG.E R11, desc[UR16][R10.64] ;  /* 0x000000100a0b7981 */ /* 0x000ee2000c1e1900 */
[----:B------:R-:W-:Y:S01]  /*1060*/  IMAD R6, R2, UR10, RZ ;  /* 0x0000000a02067c24 */ /* 0x000fe2000f8e02ff */
[----:B------:R-:W-:-:S04]  /*1070*/  ISETP.GE.AND P0, PT, R7, 0x1, PT ;  /* 0x000000010700780c */ /* 0x000fc80003f06270 */
[----:B------:R-:W-:-:S05]  /*1080*/  IADD3 R15, PT, PT, R7, R6, RZ ;  /* 0x00000006070f7210 */ /* 0x000fca0007ffe0ff */
[----:B--2---:R-:W-:-:S05]  /*1090*/  IMAD.WIDE R12, R15, 0x4, R12 ;  /* 0x000000040f0c7825 */ /* 0x004fca00078e020c */
[----:B---3--:R0:W-:Y:S01]  /*10a0*/  STG.E desc[UR16][R12.64], R11 ;  /* 0x0000000b0c007986 */ /* 0x0081e2000c101910 */
[----:B------:R-:W-:Y:S05]  /*10b0*/  @!P0 BRA `(.L_x_12913) ;  /* 0x00000004004c8947 */ /* 0x000fea0003800000 */
[----:B------:R-:W1:Y:S01]  /*10c0*/  LDC.64 R8, c[0x0][0x3c8] ;  /* 0x0000f200ff087b82 */ /* 0x000e620000000a00 */
[----:B------:R-:W-:Y:S02]  /*10d0*/  SHF.R.S32.HI R10, RZ, 0x1f, R17 ;  /* 0x0000001fff0a7819 */ /* 0x000fe40000011411 */
[----:B-1----:R-:W-:-:S04]  /*10e0*/  LEA R8, P0, R17, R8, 0x2 ;  /* 0x0000000811087211 */ /* 0x002fc800078010ff */
[----:B------:R-:W-:-:S05]  /*10f0*/  LEA.HI.X R9, R17, R9, R10, 0x2, P0 ;  /* 0x0000000911097211 */ /* 0x000fca00000f140a */
[----:B------:R1:W5:Y:S01]  /*1100*/  LDG.E R16, desc[UR16][R8.64] ;  /* 0x0000001008107981 */ /* 0x000362000c1e1900 */
[----:B0-----:R-:W-:Y:S01]  /*1110*/  LOP3.LUT P0, R12, R7, 0x3, RZ, 0xc0, !PT ;  /* 0x00000003070c7812 */ /* 0x001fe2000780c0ff */
[----:B------:R-:W-:-:S12]  /*1120*/  IMAD.MOV.U32 R13, RZ, RZ, R7 ;  /* 0x000000ffff0d7224 */ /* 0x000fd800078e0007 */
[----:B-1----:R-:W-:Y:S05]  /*1130*/  @!P0 BRA `(.L_x_12914) ;  /* 0x0000000000888947 */ /* 0x002fea0003800000 */
[----:B------:R-:W-:Y:S01]  /*1140*/  IADD3 R19, PT, PT, -R0, R14, RZ ;  /* 0x0000000e00137210 */ /* 0x000fe20007ffe1ff */
[----:B------:R-:W0:Y:S03]  /*1150*/  LDC.64 R8, c[0x0][0x380] ;  /* 0x0000e000ff087b82 */ /* 0x000e260000000a00 */
[----:B-----5:R-:W-:-:S05]  /*1160*/  IADD3 R17, PT, PT, R19, UR11, R16 ;  /* 0x0000000b13117c10 */ /* 0x020fca000fffe010 */
[----:B------:R-:W-:Y:S01]  /*1170*/  IMAD.WIDE R14, R17, 0x4, R4 ;  /* 0x00000004110e7825 */ /* 0x000fe200078e0204 */
[----:B------:R-:W1:Y:S05]  /*1180*/  LDC.64 R10, c[0x0][0x3c8] ;  /* 0x0000f200ff0a7b82 */ /* 0x000e6a0000000a00 */
[----:B------:R-:W2:Y:S01]  /*1190*/  LDG.E R15, desc[UR16][R14.64] ;  /* 0x000000100e0f7981 */ /* 0x000ea2000c1e1900 */
[----:B------:R-:W-:-:S04]  /*11a0*/  IADD3 R13, P0, PT, R7, R6, RZ ;  /* 0x00000006070d7210 */ /* 0x000fc80007f1e0ff */
[----:B------:R-:W-:Y:S02]  /*11b0*/  LEA.HI.X.SX32 R16, R6, RZ, 0x1, P0 ;  /* 0x000000ff06107211 */ /* 0x000fe400000f0eff */
[----:B0-----:R-:W-:-:S04]  /*11c0*/  LEA R8, P0, R13, R8, 0x2 ;  /* 0x000000080d087211 */ /* 0x001fc800078010ff */
[----:B------:R-:W-:Y:S01]  /*11d0*/  LEA.HI.X R9, R13, R9, R16, 0x2, P0 ;  /* 0x000000090d097211 */ /* 0x000fe200000f1410 */
[----:B-1----:R-:W-:-:S04]  /*11e0*/  IMAD.WIDE R16, R17, 0x4, R10 ;  /* 0x0000000411107825 */ /* 0x002fc800078e020a */
[----:B--2---:R0:W-:Y:S04]  /*11f0*/  STG.E desc[UR16][R8.64+-0x4], R15 ;  /* 0xfffffc0f08007986 */ /* 0x0041e8000c101910 */
[----:B------:R0:W5:Y:S01]  /*1200*/  LDG.E R16, desc[UR16][R16.64] ;  /* 0x0000001010107981 */ /* 0x000162000c1e1900 */
[----:B------:R-:W-:Y:S01]  /*1210*/  ISETP.NE.AND P0, PT, R12, 0x1, PT ;  /* 0x000000010c00780c */ /* 0x000fe20003f05270 */
[----:B------:R-:W-:-:S12]  /*1220*/  VIADD R13, R7, 0xffffffff ;  /* 0xffffffff070d7836 */ /* 0x000fd80000000000 */
[----:B0-----:R-:W-:Y:S05]  /*1230*/  @!P0 BRA `(.L_x_12914) ;  /* 0x0000000000488947 */ /* 0x001fea0003800000 */
[----:B------:R-:W-:-:S04]  /*1240*/  IADD3 R19, PT, PT, -R0, R19, RZ ;  /* 0x0000001300137210 */ /* 0x000fc80007ffe1ff */
[----:B-----5:R-:W-:-:S05]  /*1250*/  IADD3 R17, PT, PT, R19, UR11, R16 ;  /* 0x0000000b13117c10 */ /* 0x020fca000fffe010 */
[----:B------:R-:W-:-:S06]  /*1260*/  IMAD.WIDE R14, R17, 0x4, R4 ;  /* 0x00000004110e7825 */ /* 0x000fcc00078e0204 */
[----:B------:R-:W2:Y:S01]  /*1270*/  LDG.E R15, desc[UR16][R14.64] ;  /* 0x000000100e0f7981 */ /* 0x000ea2000c1e1900 */
[----:B------:R-:W-:Y:S01]  /*1280*/  IMAD.WIDE R16, R17, 0x4, R10 ;  /* 0x0000000411107825 */ /* 0x000fe200078e020a */
[----:B------:R-:W-:Y:S02]  /*1290*/  ISETP.NE.AND P0, PT, R12, 0x2, PT ;  /* 0x000000020c00780c */ /* 0x000fe40003f05270 */
[----:B--2---:R0:W-:Y:S04]  /*12a0*/  STG.E desc[UR16][R8.64+-0x8], R15 ;  /* 0xfffff80f08007986 */ /* 0x0041e8000c101910 */
[----:B------:R0:W5:Y:S01]  /*12b0*/  LDG.E R16, desc[UR16][R16.64] ;  /* 0x0000001010107981 */ /* 0x000162000c1e1900 */
[----:B------:R-:W-:-:S06]  /*12c0*/  VIADD R13, R7, 0xfffffffe ;  /* 0xfffffffe070d7836 */ /* 0x000fcc0000000000 */
[----:B------:R-:W-:Y:S05]  /*12d0*/  @!P0 BRA `(.L_x_12914) ;  /* 0x0000000000208947 */ /* 0x000fea0003800000 */
[----:B------:R-:W-:-:S04]  /*12e0*/  IADD3 R13, PT, PT, -R0, R19, RZ ;  /* 0x00000013000d7210 */ /* 0x000fc80007ffe1ff */
[----:B-----5:R-:W-:-:S05]  /*12f0*/  IADD3 R13, PT, PT, R13, UR11, R16 ;  /* 0x0000000b0d0d7c10 */ /* 0x020fca000fffe010 */
[----:B0-----:R-:W-:-:S06]  /*1300*/  IMAD.WIDE R14, R13, 0x4, R4 ;  /* 0x000000040d0e7825 */ /* 0x001fcc00078e0204 */
[----:B------:R-:W2:Y:S01]  /*1310*/  LDG.E R15, desc[UR16][R14.64] ;  /* 0x000000100e0f7981 */ /* 0x000ea2000c1e1900 */
[----:B------:R-:W-:-:S03]  /*1320*/  IMAD.WIDE R10, R13, 0x4, R10 ;  /* 0x000000040d0a7825 */ /* 0x000fc600078e020a */
[----:B--2---:R1:W-:Y:S04]  /*1330*/  STG.E desc[UR16][R8.64+-0xc], R15 ;  /* 0xfffff40f08007986 */ /* 0x0043e8000c101910 */
[----:B------:R1:W5:Y:S01]  /*1340*/  LDG.E R16, desc[UR16][R10.64] ;  /* 0x000000100a107981 */ /* 0x000362000c1e1900 */
[----:B------:R-:W-:-:S07]  /*1350*/  VIADD R13, R7, 0xfffffffd ;  /* 0xfffffffd070d7836 */ /* 0x000fce0000000000 */
.L_x_12914:
[----:B------:R-:W-:-:S13]  /*1360*/  ISETP.GE.U32.AND P0, PT, R7, 0x4, PT ;  /* 0x000000040700780c */ /* 0x000fda0003f06070 */
[----:B------:R-:W-:Y:S05]  /*1370*/  @!P0 BRA `(.L_x_12913) ;  /* 0x00000000009c8947 */ /* 0x000fea0003800000 */
[----:B01----:R-:W0:Y:S01]  /*1380*/  LDC.64 R8, c[0x0][0x3c8] ;  /* 0x0000f200ff087b82 */ /* 0x003e220000000a00 */
[----:B------:R-:W-:-:S07]  /*1390*/  SHF.R.S32.HI R12, RZ, 0x1f, R6 ;  /* 0x0000001fff0c7819 */ /* 0x000fce0000011406 */
[----:B------:R-:W1:Y:S02]  /*13a0*/  LDC.64 R10, c[0x0][0x380] ;  /* 0x0000e000ff0a7b82 */ /* 0x000e640000000a00 */
.L_x_12915:
[----:B-----5:R-:W-:Y:S01]  /*13b0*/  IADD3 R16, PT, PT, R16, UR11, RZ ;  /* 0x0000000b10107c10 */ /* 0x020fe2000fffe0ff */
[----:B--2---:R-:W-:-:S04]  /*13c0*/  VIADD R21, R13, 0xffffffff ;  /* 0xffffffff0d157836 */ /* 0x004fc80000000000 */
[----:B------:R-:W-:-:S04]  /*13d0*/  IMAD R19, R0, R21, R16 ;  /* 0x0000001500137224 */ /* 0x000fc800078e0210 */
[----:B------:R-:W-:-:S05]  /*13e0*/  IMAD.WIDE R16, R19, 0x4, R4 ;  /* 0x0000000413107825 */ /* 0x000fca00078e0204 */
[----:B------:R-:W2:Y:S01]  /*13f0*/  LDG.E R23, desc[UR16][R16.64] ;  /* 0x0000001010177981 */ /* 0x000ea2000c1e1900 */
[----:B------:R-:W-:-:S04]  /*1400*/  IADD3 R15, P0, PT, R6, R13, RZ ;  /* 0x0000000d060f7210 */ /* 0x000fc80007f1e0ff */
[----:B------:R-:W-:Y:S02]  /*1410*/  LEA.HI.X.SX32 R18, R13, R12, 0x1, P0 ;  /* 0x0000000c0d127211 */ /* 0x000fe400000f0eff */
[----:B-1----:R-:W-:-:S04]  /*1420*/  LEA R14, P0, R15, R10, 0x2 ;  /* 0x0000000a0f0e7211 */ /* 0x002fc800078010ff */
[----:B------:R-:W-:Y:S01]  /*1430*/  LEA.HI.X R15, R15, R11, R18, 0x2, P0 ;  /* 0x0000000b0f0f7211 */ /* 0x000fe200000f1412 */
[----:B0-----:R-:W-:-:S04]  /*1440*/  IMAD.WIDE R18, R19, 0x4, R8 ;  /* 0x0000000413127825 */ /* 0x001fc800078e0208 */
[----:B--2---:R0:W-:Y:S04]  /*1450*/  STG.E desc[UR16][R14.64+-0x4], R23 ;  /* 0xfffffc170e007986 */ /* 0x0041e8000c101910 */
[----:B------:R-:W2:Y:S01]  /*1460*/  LDG.E R18, desc[UR16][R18.64] ;  /* 0x0000001012127981 */ /* 0x000ea2000c1e1900 */
[----:B------:R-:W-:-:S05]  /*1470*/  IMAD R25, R0, R21, -R0 ;  /* 0x0000001500197224 */ /* 0x000fca00078e0a00 */
[----:B--2---:R-:W-:-:S05]  /*1480*/  IADD3 R27, PT, PT, R25, UR11, R18 ;  /* 0x0000000b191b7c10 */ /* 0x004fca000fffe012 */
[----:B------:R-:W-:-:S06]  /*1490*/  IMAD.WIDE R20, R27, 0x4, R4 ;  /* 0x000000041b147825 */ /* 0x000fcc00078e0204 */
[----:B------:R-:W2:Y:S01]  /*14a0*/  LDG.E R21, desc[UR16][R20.64] ;  /* 0x0000001014157981 */ /* 0x000ea2000c1e1900 */
[----:B------:R-:W-:Y:S01]  /*14b0*/  IMAD.WIDE R16, R27, 0x4, R8 ;  /* 0x000000041b107825 */ /* 0x000fe200078e0208 */
[----:B------:R-:W-:Y:S02]  /*14c0*/  IADD3 R25, PT, PT, -R0, R25, RZ ;  /* 0x0000001900197210 */ /* 0x000fe40007ffe1ff */
[----:B--2---:R1:W-:Y:S04]  /*14d0*/  STG.E desc[UR16][R14.64+-0x8], R21 ;  /* 0xfffff8150e007986 */ /* 0x0043e8000c101910 */
[----:B------:R-:W2:Y:S02]  /*14e0*/  LDG.E R16, desc[UR16][R16.64] ;  /* 0x0000001010107981 */ /* 0x000ea4000c1e1900 */
[----:B--2---:R-:W-:-:S05]  /*14f0*/  IADD3 R27, PT, PT, R25, UR11, R16 ;  /* 0x0000000b191b7c10 */ /* 0x004fca000fffe010 */
[----:B0-----:R-:W-:-:S06]  /*1500*/  IMAD.WIDE R22, R27, 0x4, R4 ;  /* 0x000000041b167825 */ /* 0x001fcc00078e0204 */
[----:B------:R-:W2:Y:S01]  /*1510*/  LDG.E R23, desc[UR16][R22.64] ;  /* 0x0000001016177981 */ /* 0x000ea2000c1e1900 */
[----:B------:R-:W-:-:S03]  /*1520*/  IMAD.WIDE R18, R27, 0x4, R8 ;  /* 0x000000041b127825 */ /* 0x000fc600078e0208 */
[----:B--2---:R2:W-:Y:S04]  /*1530*/  STG.E desc[UR16][R14.64+-0xc], R23 ;  /* 0xfffff4170e007986 */ /* 0x0045e8000c101910 */
[----:B------:R-:W3:Y:S01]  /*1540*/  LDG.E R18, desc[UR16][R18.64] ;  /* 0x0000001012127981 */ /* 0x000ee2000c1e1900 */
[----:B------:R-:W-:-:S05]  /*1550*/  IMAD.IADD R25, R25, 0x1, -R0 ;  /* 0x0000000119197824 */ /* 0x000fca00078e0a00 */
[----:B---3--:R-:W-:-:S05]  /*1560*/  IADD3 R25, PT, PT, R25, UR11, R18 ;  /* 0x0000000b19197c10 */ /* 0x008fca000fffe012 */
[----:B-1----:R-:W-:-:S06]  /*1570*/  IMAD.WIDE R20, R25, 0x4, R4 ;  /* 0x0000000419147825 */ /* 0x002fcc00078e0204 */
[----:B------:R-:W3:Y:S01]  /*1580*/  LDG.E R21, desc[UR16][R20.64] ;  /* 0x0000001014157981 */ /* 0x000ee2000c1e1900 */
[----:B------:R-:W-:Y:S01]  /*1590*/  IMAD.WIDE R16, R25, 0x4, R8 ;  /* 0x0000000419107825 */ /* 0x000fe200078e0208 */
[C---:B------:R-:W-:Y:S02]  /*15a0*/  ISETP.GT.U32.AND P0, PT, R13.reuse, 0x4, PT ;  /* 0x000000040d00780c */ /* 0x040fe40003f04070 */
[----:B---3--:R2:W-:Y:S04]  /*15b0*/  STG.E desc[UR16][R14.64+-0x10], R21 ;  /* 0xfffff0150e007986 */ /* 0x0085e8000c101910 */
[----:B------:R2:W5:Y:S01]  /*15c0*/  LDG.E R16, desc[UR16][R16.64] ;  /* 0x0000001010107981 */ /* 0x000562000c1e1900 */
[----:B------:R-:W-:-:S06]  /*15d0*/  IADD3 R13, PT, PT, R13, -0x4, RZ ;  /* 0xfffffffc0d0d7810 */ /* 0x000fcc0007ffe0ff */
[----:B------:R-:W-:Y:S05]  /*15e0*/  @P0 BRA `(.L_x_12915) ;  /* 0xfffffffc00700947 */ /* 0x000fea000383ffff */
.L_x_12913:
[----:B------:R-:W3:Y:S01]  /*15f0*/  LDCU.64 UR8, c[0x0][0x388] ;  /* 0x00007100ff0877ac */ /* 0x000ee20008000a00 */
[----:B01----:R-:W0:Y:S01]  /*1600*/  LDC.64 R8, c[0x0][0x410] ;  /* 0x00010400ff087b82 */ /* 0x003e220000000a00 */
[----:B------:R-:W1:Y:S01]  /*1610*/  LDCU.64 UR12, c[0x0][0x408] ;  /* 0x00008100ff0c77ac */ /* 0x000e620008000a00 */
[----:B---3--:R-:W-:Y:S01]  /*1620*/  UIMAD.WIDE UR8, UR10, 0x4, UR8 ;  /* 0x000000040a0878a5 */ /* 0x008fe2000f8e0208 */
[----:B-1----:R-:W-:-:S05]  /*1630*/  IADD3 R4, P0, PT, R3, UR12, RZ ;  /* 0x0000000c03047c10 */ /* 0x002fca000ff1e0ff */
[----:B------:R-:W-:Y:S01]  /*1640*/  IMAD.U32 R10, RZ, RZ, UR8 ;  /* 0x00000008ff0a7e24 */ /* 0x000fe2000f8e00ff */
[----:B------:R-:W-:Y:S01]  /*1650*/  MOV R11, UR9 ;  /* 0x00000009000b7c02 */ /* 0x000fe20008000f00 */
[----:B------:R-:W-:Y:S01]  /*1660*/  IMAD.X R5, RZ, RZ, UR13, P0 ;  /* 0x0000000dff057e24 */ /* 0x000fe200080e06ff */
[----:B------:R-:W1:Y:S03]  /*1670*/  LDCU.128 UR12, c[0x0][0x390] ;  /* 0x00007200ff0c77ac */ /* 0x000e660008000c00 */
[----:B------:R3:W-:Y:S01]  /*1680*/  STG.E desc[UR16][R10.64], R7 ;  /* 0x000000070a007986 */ /* 0x0007e2000c101910 */
[----:B0-----:R-:W-:Y:S01]  /*1690*/  IMAD.WIDE.U32 R8, R3, 0x4, R8 ;  /* 0x0000000403087825 */ /* 0x001fe200078e0008 */
[----:B------:R-:W0:Y:S02]  /*16a0*/  LDCU UR8, c[0x0][0x3fc] ;  /* 0x00007f80ff0877ac */ /* 0x000e240008000800 */
[----:B------:R-:W4:Y:S04]  /*16b0*/  LDG.E.U8 R4, desc[UR16][R4.64] ;  /* 0x0000001004047981 */ /* 0x000f28000c1e1100 */
[----:B--2---:R-:W2:Y:S01]  /*16c0*/  LDG.E R15, desc[UR16][R8.64] ;  /* 0x00000010080f7981 */ /* 0x004ea2000c1e1900 */
[----:B------:R-:W-:-:S02]  /*16d0*/  IADD3 R3, PT, PT, R7, 0x1, RZ ;  /* 0x0000000107037810 */ /* 0x000fc40007ffe0ff */
[----:B0-----:R-:W-:Y:S02]  /*16e0*/  FSETP.NEU.FTZ.AND P0, PT, RZ, UR8, PT ;  /* 0x00000008ff007c0b */ /* 0x001fe4000bf1d000 */
[----:B----4-:R-:W-:-:S13]  /*16f0*/  ISETP.NE.AND P1, PT, R4, RZ, PT ;  /* 0x000000ff0400720c */ /* 0x010fda0003f25270 */
[----:B------:R-:W-:-:S05]  /*1700*/  @!P1 IMAD.MOV R3, RZ, RZ, R7 ;  /* 0x000000ffff039224 */ /* 0x000fca00078e0207 */
[----:B------:R-:W-:-:S13]  /*1710*/  ISETP.EQ.OR P0, PT, R3, 0x1, !P0 ;  /* 0x000000010300780c */ /* 0x000fda0004702670 */
[----:B------:R-:W-:-:S06]  /*1720*/  @!P0 I2FP.F32.S32 R3, R3 ;  /* 0x0000000300038245 */ /* 0x000fcc0000201400 */
[----:B------:R-:W0:Y:S02]  /*1730*/  @!P0 MUFU.LG2 R3, R3 ;  /* 0x0000000300038308 */ /* 0x000e240000000c00 */
[----:B0-----:R-:W-:Y:S01]  /*1740*/  @!P0 FMUL.FTZ R12, R3, UR8 ;  /* 0x00000008030c8c20 */ /* 0x001fe20008410000 */
[----:B-1----:R-:W-:-:S05]  /*1750*/  UIMAD.WIDE UR8, UR10, 0x4, UR14 ;  /* 0x000000040a0878a5 */ /* 0x002fca000f8e020e */
[----:B------:R-:W2:Y:S01]  /*1760*/  @!P0 MUFU.EX2 R12, -R12 ;  /* 0x8000000c000c8308 */ /* 0x000ea20000000800 */
[----:B------:R-:W-:Y:S01]  /*1770*/  MOV R4, UR8 ;  /* 0x0000000800047c02 */ /* 0x000fe20008000f00 */
[----:B------:R-:W-:Y:S02]  /*1780*/  IMAD.U32 R5, RZ, RZ, UR9 ;  /* 0x00000009ff057e24 */ /* 0x000fe4000f8e00ff */
[----:B--2---:R-:W-:-:S05]  /*1790*/  @!P0 FMUL.FTZ R15, R15, R12 ;  /* 0x0000000c0f0f8220 */ /* 0x004fca0000410000 */
[----:B------:R0:W-:Y:S04]  /*17a0*/  STG.E desc[UR16][R4.64], R15 ;  /* 0x0000000f04007986 */ /* 0x0001e8000c101910 */
[----:B------:R-:W2:Y:S01]  /*17b0*/  LDG.E R9, desc[UR16][R8.64] ;  /* 0x0000001008097981 */ /* 0x000ea2000c1e1900 */
[----:B------:R-:W-:Y:S01]  /*17c0*/  UIMAD.WIDE UR8, UR10, 0x4, UR12 ;  /* 0x000000040a0878a5 */ /* 0x000fe2000f8e020c */
[----:B---3--:R-:W-:Y:S02]  /*17d0*/  MOV R10, UR6 ;  /* 0x00000006000a7c02 */ /* 0x008fe40008000f00 */
[----:B------:R-:W-:-:S03]  /*17e0*/  MOV R11, UR7 ;  /* 0x00000007000b7c02 */ /* 0x000fc60008000f00 */
[----:B------:R-:W-:Y:S01]  /*17f0*/  MOV R6, UR8 ;  /* 0x0000000800067c02 */ /* 0x000fe20008000f00 */
[----:B------:R-:W-:-:S05]  /*1800*/  IMAD.U32 R7, RZ, RZ, UR9 ;  /* 0x00000009ff077e24 */ /* 0x000fca000f8e00ff */
[----:B--2---:R0:W-:Y:S04]  /*1810*/  STG.E desc[UR16][R6.64], R9 ;  /* 0x0000000906007986 */ /* 0x0041e8000c101910 */
[----:B------:R-:W2:Y:S01]  /*1820*/  LDG.E R10, desc[UR16][R10.64] ;  /* 0x000000100a0a7981 */ /* 0x000ea2000c1e1900 */
[----:B------:R-:W-:Y:S01]  /*1830*/  IMAD.U32 R12, RZ, RZ, UR6 ;  /* 0x00000006ff0c7e24 */ /* 0x000fe2000f8e00ff */
[----:B------:R-:W-:Y:S02]  /*1840*/  MOV R13, UR7 ;  /* 0x00000007000d7c02 */ /* 0x000fe40008000f00 */
[----:B--2---:R-:W-:-:S05]  /*1850*/  IADD3 R3, PT, PT, R10, 0x1, RZ ;  /* 0x000000010a037810 */ /* 0x004fca0007ffe0ff */
[----:B------:R0:W-:Y:S02]  /*1860*/  STG.E desc[UR16][R12.64], R3 ;  /* 0x000000030c007986 */ /* 0x0001e4000c101910 */
.L_x_12912:
[----:B------:R-:W-:Y:S05]  /*1870*/  BSYNC.RECONVERGENT B0 ;  /* 0x0000000000007941 */ /* 0x000fea0003800200 */
.L_x_12911:
[----:B------:R-:W1:Y:S01]  /*1880*/  LDCU UR8, c[0x0][0x41c] ;  /* 0x00008380ff0877ac */ /* 0x000e620008000800 */
[----:B------:R-:W-:-:S04]  /*1890*/  UIADD3 UR4, UPT, UPT, UR4, 0x1, URZ ;  /* 0x0000000104047890 */ /* 0x000fc8000fffe0ff */
[----:B-1----:R-:W-:-:S09]  /*18a0*/  UISETP.NE.AND UP0, UPT, UR4, UR8, UPT ;  /* 0x000000080400728c */ /* 0x002fd2000bf05270 */
[----:B------:R-:W-:Y:S05]  /*18b0*/  BRA.U UP0, `(.L_x_12916) ;  /* 0xfffffff500a87547 */ /* 0x000fea000b83ffff */
[----:B------:R-:W-:Y:S05]  /*18c0*/  EXIT ;  /* 0x000000000000794d */ /* 0x000fea0003800000 */
.L_x_12917:
        /* <DEDUP_REMOVED lines=11> */
.L_x_12946:


//--------------------- .text._ZN3cub18CUB_300001_SM_10306detail11EmptyKernelIvEEvv --------------------------
	.section	.text._ZN3cub18CUB_300001_SM_10306detail11EmptyKernelIvEEvv,"ax",@progbits
	.align	128
        .global         _ZN3cub18CUB_300001_SM_10306detail11EmptyKernelIvEEvv
        .type           _ZN3cub18CUB_300001_SM_10306detail11EmptyKernelIvEEvv,@function
        .size           _ZN3cub18CUB_300001_SM_10306detail11EmptyKernelIvEEvv,(.L_x_12947 - _ZN3cub18CUB_300001_SM_10306detail11EmptyKernelIvEEvv)
        .other          _ZN3cub18CUB_300001_SM_10306detail11EmptyKernelIvEEvv,@"STO_CUDA_ENTRY STV_DEFAULT"
_ZN3cub18CUB_300001_SM_10306detail11EmptyKernelIvEEvv:
.text._ZN3cub18CUB_300001_SM_10306detail11EmptyKernelIvEEvv:
[----:B------:R-:W-:Y:S01]  /*0000*/  LDC R1, c[0x0][0x37c] ;  /* 0x0000df00ff017b82 */ /* 0x000fe20000000800 */
[----:B------:R-:W-:Y:S05]  /*0010*/  EXIT ;  /* 0x000000000000794d */ /* 0x000fea0003800000 */
.L_x_12918:
        /* <DEDUP_REMOVED lines=14> */
.L_x_12947:


//--------------------- .nv.global.init           --------------------------
	.section	.nv.global.init,"aw",@progbits
	.align	4
.nv.global.init:
	.type		mrg32k3aM1SubSeq,@object
	.size		mrg32k3aM1SubSeq,(mrg32k3aM2SubSeq - mrg32k3aM1SubSeq)
mrg32k3aM1SubSeq:
        /*0000*/ 	.byte	0x0b, 0xcc, 0xee, 0x04, 0x73, 0x29, 0x8b, 0x6f, 0xf6, 0x53, 0x03, 0xf6, 0x23, 0xf6, 0xea, 0xda
        /* <DEDUP_REMOVED lines=125> */
	.type		mrg32k3aM2SubSeq,@object
	.size		mrg32k3aM2SubSeq,(mrg32k3aM1 - mrg32k3aM2SubSeq)
mrg32k3aM2SubSeq:
        /* <DEDUP_REMOVED lines=126> */
	.type		mrg32k3aM1,@object
	.size		mrg32k3aM1,(mrg32k3aM1Seq - mrg32k3aM1)
mrg32k3aM1:
        /* <DEDUP_REMOVED lines=144> */
	.type		mrg32k3aM1Seq,@object
	.size		mrg32k3aM1Seq,(mrg32k3aM2 - mrg32k3aM1Seq)
mrg32k3aM1Seq:
        /* <DEDUP_REMOVED lines=144> */
	.type		mrg32k3aM2,@object
	.size		mrg32k3aM2,(mrg32k3aM2Seq - mrg32k3aM2)
mrg32k3aM2:
        /* <DEDUP_REMOVED lines=144> */
	.type		mrg32k3aM2Seq,@object
	.size		mrg32k3aM2Seq,(precalc_xorwow_matrix - mrg32k3aM2Seq)
mrg32k3aM2Seq:
        /* <DEDUP_REMOVED lines=144> */
	.type		precalc_xorwow_matrix,@object
	.size		precalc_xorwow_matrix,(precalc_xorwow_offset_matrix - precalc_xorwow_matrix)
precalc_xorwow_matrix:
        /* <DEDUP_REMOVED lines=6400> */
	.type		precalc_xorwow_offset_matrix,@object
	.size		precalc_xorwow_offset_matrix,(.L_1 - precalc_xorwow_offset_matrix)
precalc_xorwow_offset_matrix:
        /* <DEDUP_REMOVED lines=6400> */
.L_1:


//--------------------- .nv.shared._ZN17fastertransformer18tileEncoderResultsI6__halfEEvPT_PiPKS2_PKijjj --------------------------
	.section	.nv.shared._ZN17fastertransformer18tileEncoderResultsI6__halfEEvPT_PiPKS2_PKijjj,"aw",@nobits
	.sectionflags	@""
	.align	16
	.zero		1024


//--------------------- .nv.shared.reserved.0     --------------------------
	.section	.nv.shared.reserved.0,"aw",@nobits
	.weak		__nv_reservedSMEM_offset_0_alias
	.size		__nv_reservedSMEM_offset_0_alias, 0, 64
	.other		__nv_reservedSMEM_offset_0_alias,@"STO_CUDA_RESERVED_SHARED STV_DEFAULT"
__nv_reservedSMEM_offset_0_alias:
	.zero		0
	.zero		64


//--------------------- .nv.global                --------------------------
	.section	.nv.global,"aw",@nobits
.nv.global:
	.type		_ZN58_INTERNAL_5f8bc908_27_beam_search_topk_kernels_cu_f51918246thrust24THRUST_300001_SM_1030_NS12placeholders2_5E,@object
	.size		_ZN58_INTERNAL_5f8bc908_27_beam_search_topk_kernels_cu_f51918246thrust24THRUST_300001_SM_1030_NS12placeholders2_5E,(_ZN58_INTERNAL_5f8bc908_27_beam_search_topk_kernels_cu_f51918244cuda3std3__45__cpo6cbeginE - _ZN58_INTERNAL_5f8bc908_27_beam_search_topk_kernels_cu_f51918246thrust24THRUST_300001_SM_1030_NS12placeholders2_5E)
_ZN58_INTERNAL_5f8bc908_27_beam_search_topk_kernels_cu_f51918246thrust24THRUST_300001_SM_1030_NS12placeholders2_5E:
	.zero		1
	.type		_ZN58_INTERNAL_5f8bc908_27_beam_search_topk_kernels_cu_f51918244cuda3std3__45__cpo6cbeginE,@object
	.size		_ZN58_INTERNAL_5f8bc908_27_beam_search_topk_kernels_cu_f51918244cuda3std3__45__cpo6cbeginE,(_ZN58_INTERNAL_5f8bc908_27_beam_search_topk_kernels_cu_f51918244cuda3std6ranges3__45__cpo6cbeginE - _ZN58_INTERNAL_5f8bc908_27_beam_search_topk_kernels_cu_f51918244cuda3std3__45__cpo6cbeginE)
_ZN58_INTERNAL_5f8bc908_27_beam_search_topk_kernels_cu_f51918244cuda3std3__45__cpo6cbeginE:
	.zero		1
	.type		_ZN58_INTERNAL_5f8bc908_27_beam_search_topk_kernels_cu_f51918244cuda3std6ranges3__45__cpo6cbeginE,@object
	.size		_ZN58_INTERNAL_5f8bc908_27_beam_search_topk_kernels_cu_f51918244cuda3std6ranges3__45__cpo6cbeginE,(_ZN58_INTERNAL_5f8bc908_27_beam_search_topk_kernels_cu_f51918244cuda3std3__48in_placeE - _ZN58_INTERNAL_5f8bc908_27_beam_search_topk_kernels_cu_f51918244cuda3std6ranges3__45__cpo6cbeginE)
_ZN58_INTERNAL_5f8bc908_27_beam_search_topk_kernels_cu_f51918244cuda3std6ranges3__45__cpo6cbeginE:
	.zero		1
	.type		_ZN58_INTERNAL_5f8bc908_27_beam_search_topk_kernels_cu_f51918244cuda3std3__48in_placeE,@object
	.size		_ZN58_INTERNAL_5f8bc908_27_beam_search_topk_kernels_cu_f51918244cuda3std3__48in_placeE,(_ZN58_INTERNAL_5f8bc908_27_beam_search_topk_kernels_cu_f51918244cuda3std6ranges3__45__cpo4sizeE - _ZN58_INTERNAL_5f8bc908_27_beam_search_topk_kernels_cu_f51918244cuda3std3__48in_placeE)
_ZN58_INTERNAL_5f8bc908_27_beam_search_topk_kernels_cu_f51918244cuda3std3__48in_placeE:
	.zero		1
	.type		_ZN58_INTERNAL_5f8bc908_27_beam_search_topk_kernels_cu_f51918244cuda3std6ranges3__45__cpo4sizeE,@object
	.size		_ZN58_INTERNAL_5f8bc908_27_beam_search_topk_kernels_cu_f51918244cuda3std6ranges3__45__cpo4sizeE,(_ZN58_INTERNAL_5f8bc908_27_beam_search_topk_kernels_cu_f51918246thrust24THRUST_300001_SM_1030_NS12placeholders2_9E - _ZN58_INTERNAL_5f8bc908_27_beam_search_topk_kernels_cu_f51918244cuda3std6ranges3__45__cpo4sizeE)
_ZN58_INTERNAL_5f8bc908_27_beam_search_topk_kernels_cu_f51918244cuda3std6ranges3__45__cpo4sizeE:
	.zero		1
	.type		_ZN58_INTERNAL_5f8bc908_27_beam_search_topk_kernels_cu_f51918246thrust24THRUST_300001_SM_1030_NS12placeholders2_9E,@object
	.size		_ZN58_INTERNAL_5f8bc908_27_beam_search_topk_kernels_cu_f51918246thrust24THRUST_300001_SM_1030_NS12placeholders2_9E,(_ZN58_INTERNAL_5f8bc908_27_beam_search_topk_kernels_cu_f51918244cuda3std3__45__cpo7crbeginE - _ZN58_INTERNAL_5f8bc908_27_beam_search_topk_kernels_cu_f51918246thrust24THRUST_300001_SM_1030_NS12placeholders2_9E)
_ZN58_INTERNAL_5f8bc908_27_beam_search_topk_kernels_cu_f51918246thrust24THRUST_300001_SM_1030_NS12placeholders2_9E:
	.zero		1
	.type		_ZN58_INTERNAL_5f8bc908_27_beam_search_topk_kernels_cu_f51918244cuda3std3__45__cpo7crbeginE,@object
	.size		_ZN58_INTERNAL_5f8bc908_27_beam_search_topk_kernels_cu_f51918244cuda3std3__45__cpo7crbeginE,(_ZN58_INTERNAL_5f8bc908_27_beam_search_topk_kernels_cu_f51918244cuda3std6ranges3__45__cpo4nextE - _ZN58_INTERNAL_5f8bc908_27_beam_search_topk_kernels_cu_f51918244cuda3std3__45__cpo7crbeginE)
_ZN58_INTERNAL_5f8bc908_27_beam_search_topk_kernels_cu_f51918244cuda3std3__45__cpo7crbeginE:
	.zero		1
	.type		_ZN58_INTERNAL_5f8bc908_27_beam_search_topk_kernels_cu_f51918244cuda3std6ranges3__45__cpo4nextE,@object
	.size		_ZN58_INTERNAL_5f8bc908_27_beam_search_topk_kernels_cu_f51918244cuda3std6ranges3__45__cpo4nextE,(_ZN58_INTERNAL_5f8bc908_27_beam_search_topk_kernels_cu_f51918244cuda3std6ranges3__45__cpo4swapE - _ZN58_INTERNAL_5f8bc908_27_beam_search_topk_kernels_cu_f51918244cuda3std6ranges3__45__cpo4nextE)
_ZN58_INTERNAL_5f8bc908_27_beam_search_topk_kernels_cu_f51918244cuda3std6ranges3__45__cpo4nextE:
	.zero		1
	.type		_ZN58_INTERNAL_5f8bc908_27_beam_search_topk_kernels_cu_f51918244cuda3std6ranges3__45__cpo4swapE,@object
	.size		_ZN58_INTERNAL_5f8bc908_27_beam_search_topk_kernels_cu_f51918244cuda3std6ranges3__45__cpo4swapE,(_ZN58_INTERNAL_5f8bc908_27_beam_search_topk_kernels_cu_f51918246thrust24THRUST_300001_SM_1030_NS12placeholders2_1E - _ZN58_INTERNAL_5f8bc908_27_beam_search_topk_kernels_cu_f51918244cuda3std6ranges3__45__cpo4swapE)
_ZN58_INTERNAL_5f8bc908_27_beam_search_topk_kernels_cu_f51918244cuda3std6ranges3__45__cpo4swapE:
	.zero		1
	.type		_ZN58_INTERNAL_5f8bc908_27_beam_search_topk_kernels_cu_f51918246thrust24THRUST_300001_SM_1030_NS12placeholders2_1E,@object
	.size		_ZN58_INTERNAL_5f8bc908_27_beam_search_topk_kernels_cu_f51918246thrust24THRUST_300001_SM_1030_NS12placeholders2_1E,(_ZN58_INTERNAL_5f8bc908_27_beam_search_topk_kernels_cu_f51918246thrust24THRUST_300001_SM_1030_NS12placeholders2_3E - _ZN58_INTERNAL_5f8bc908_27_beam_search_topk_kernels_cu_f51918246thrust24THRUST_300001_SM_1030_NS12placeholders2_1E)
_ZN58_INTERNAL_5f8bc908_27_beam_search_topk_kernels_cu_f51918246thrust24THRUST_300001_SM_1030_NS12placeholders2_1E:
	.zero		1
	.type		_ZN58_INTERNAL_5f8bc908_27_beam_search_topk_kernels_cu_f51918246thrust24THRUST_300001_SM_1030_NS12placeholders2_3E,@object
	.size		_ZN58_INTERNAL_5f8bc908_27_beam_search_topk_kernels_cu_f51918246thrust24THRUST_300001_SM_1030_NS12placeholders2_3E,(_ZN58_INTERNAL_5f8bc908_27_beam_search_topk_kernels_cu_f51918244cuda3std3__45__cpo5beginE - _ZN58_INTERNAL_5f8bc908_27_beam_search_topk_kernels_cu_f51918246thrust24THRUST_300001_SM_1030_NS12placeholders2_3E)
_ZN58_INTERNAL_5f8bc908_27_beam_search_topk_kernels_cu_f51918246thrust24THRUST_300001_SM_1030_NS12placeholders2_3E:
	.zero		1
	.type		_ZN58_INTERNAL_5f8bc908_27_beam_search_topk_kernels_cu_f51918244cuda3std3__45__cpo5beginE,@object
	.size		_ZN58_INTERNAL_5f8bc908_27_beam_search_topk_kernels_cu_f51918244cuda3std3__45__cpo5beginE,(_ZN58_INTERNAL_5f8bc908_27_beam_search_topk_kernels_cu_f51918244cuda3std6ranges3__45__cpo5beginE - _ZN58_INTERNAL_5f8bc908_27_beam_search_topk_kernels_cu_f51918244cuda3std3__45__cpo5beginE)
_ZN58_INTERNAL_5f8bc908_27_beam_search_topk_kernels_cu_f51918244cuda3std3__45__cpo5beginE:
	.zero		1
	.type		_ZN58_INTERNAL_5f8bc908_27_beam_search_topk_kernels_cu_f51918244cuda3std6ranges3__45__cpo5beginE,@object
	.size		_ZN58_INTERNAL_5f8bc908_27_beam_search_topk_kernels_cu_f51918244cuda3std6ranges3__45__cpo5beginE,(_ZN58_INTERNAL_5f8bc908_27_beam_search_topk_kernels_cu_f51918244cuda3std3__460_GLOBAL__N__5f8bc908_27_beam_search_topk_kernels_cu_f51918246ignoreE - _ZN58_INTERNAL_5f8bc908_27_beam_search_topk_kernels_cu_f51918244cuda3std6ranges3__45__cpo5beginE)
_ZN58_INTERNAL_5f8bc908_27_beam_search_topk_kernels_cu_f51918244cuda3std6ranges3__45__cpo5beginE:
	.zero		1
	.type		_ZN58_INTERNAL_5f8bc908_27_beam_search_topk_kernels_cu_f51918244cuda3std3__460_GLOBAL__N__5f8bc908_27_beam_search_topk_kernels_cu_f51918246ignoreE,@object
	.size		_ZN58_INTERNAL_5f8bc908_27_beam_search_topk_kernels_cu_f51918244cuda3std3__460_GLOBAL__N__5f8bc908_27_beam_search_topk_kernels_cu_f51918246ignoreE,(_ZN58_INTERNAL_5f8bc908_27_beam_search_topk_kernels_cu_f51918244cuda3std6ranges3__45__cpo4dataE - _ZN58_INTERNAL_5f8bc908_27_beam_search_topk_kernels_cu_f51918244cuda3std3__460_GLOBAL__N__5f8bc908_27_beam_search_topk_kernels_cu_f51918246ignoreE)
_ZN58_INTERNAL_5f8bc908_27_beam_search_topk_kernels_cu_f51918244cuda3std3__460_GLOBAL__N__5f8bc908_27_beam_search_topk_kernels_cu_f51918246ignoreE:
	.zero		1
	.type		_ZN58_INTERNAL_5f8bc908_27_beam_search_topk_kernels_cu_f51918244cuda3std6ranges3__45__cpo4dataE,@object
	.size		_ZN58_INTERNAL_5f8bc908_27_beam_search_topk_kernels_cu_f51918244cuda3std6ranges3__45__cpo4dataE,(_ZN58_INTERNAL_5f8bc908_27_beam_search_topk_kernels_cu_f51918246thrust24THRUST_300001_SM_1030_NS12placeholders2_7E - _ZN58_INTERNAL_5f8bc908_27_beam_search_topk_kernels_cu_f51918244cuda3std6ranges3__45__cpo4dataE)
_ZN58_INTERNAL_5f8bc908_27_beam_search_topk_kernels_cu_f51918244cuda3std6ranges3__45__cpo4dataE:
	.zero		1
	.type		_ZN58_INTERNAL_5f8bc908_27_beam_search_topk_kernels_cu_f51918246thrust24THRUST_300001_SM_1030_NS12placeholders2_7E,@object
	.size		_ZN58_INTERNAL_5f8bc908_27_beam_search_topk_kernels_cu_f51918246thrust24THRUST_300001_SM_1030_NS12placeholders2_7E,(_ZN58_INTERNAL_5f8bc908_27_beam_search_topk_kernels_cu_f51918244cuda3std3__45__cpo6rbeginE - _ZN58_INTERNAL_5f8bc908_27_beam_search_topk_kernels_cu_f51918246thrust24THRUST_300001_SM_1030_NS12placeholders2_7E)
_ZN58_INTERNAL_5f8bc908_27_beam_search_topk_kernels_cu_f51918246thrust24THRUST_300001_SM_1030_NS12placeholders2_7E:
	.zero		1
	.type		_ZN58_INTERNAL_5f8bc908_27_beam_search_topk_kernels_cu_f51918244cuda3std3__45__cpo6rbeginE,@object
	.size		_ZN58_INTERNAL_5f8bc908_27_beam_search_topk_kernels_cu_f51918244cuda3std3__45__cpo6rbeginE,(_ZN58_INTERNAL_5f8bc908_27_beam_search_topk_kernels_cu_f51918244cuda3std6ranges3__45__cpo7advanceE - _ZN58_INTERNAL_5f8bc908_27_beam_search_topk_kernels_cu_f51918244cuda3std3__45__cpo6rbeginE)
_ZN58_INTERNAL_5f8bc908_27_beam_search_topk_kernels_cu_f51918244cuda3std3__45__cpo6rbeginE:
	.zero		1
	.type		_ZN58_INTERNAL_5f8bc908_27_beam_search_topk_kernels_cu_f51918244cuda3std6ranges3__45__cpo7advanceE,@object
	.size		_ZN58_INTERNAL_5f8bc908_27_beam_search_topk_kernels_cu_f51918244cuda3std6ranges3__45__cpo7advanceE,(_ZN58_INTERNAL_5f8bc908_27_beam_search_topk_kernels_cu_f51918244cuda3std3__47nulloptE - _ZN58_INTERNAL_5f8bc908_27_beam_search_topk_kernels_cu_f51918244cuda3std6ranges3__45__cpo7advanceE)
_ZN58_INTERNAL_5f8bc908_27_beam_search_topk_kernels_cu_f51918244cuda3std6ranges3__45__cpo7advanceE:
	.zero		1
	.type		_ZN58_INTERNAL_5f8bc908_27_beam_search_topk_kernels_cu_f51918244cuda3std3__47nulloptE,@object
	.size		_ZN58_INTERNAL_5f8bc908_27_beam_search_topk_kernels_cu_f51918244cuda3std3__47nulloptE,(_ZN58_INTERNAL_5f8bc908_27_beam_search_topk_kernels_cu_f51918244cuda3std6ranges3__45__cpo8distanceE - _ZN58_INTERNAL_5f8bc908_27_beam_search_topk_kernels_cu_f51918244cuda3std3__47nulloptE)
_ZN58_INTERNAL_5f8bc908_27_beam_search_topk_kernels_cu_f51918244cuda3std3__47nulloptE:
	.zero		1
	.type		_ZN58_INTERNAL_5f8bc908_27_beam_search_topk_kernels_cu_f51918244cuda3std6ranges3__45__cpo8distanceE,@object
	.size		_ZN58_INTERNAL_5f8bc908_27_beam_search_topk_kernels_cu_f51918244cuda3std6ranges3__45__cpo8distanceE,(_ZN58_INTERNAL_5f8bc908_27_beam_search_topk_kernels_cu_f51918246thrust24THRUST_300001_SM_1030_NS12placeholders2_6E - _ZN58_INTERNAL_5f8bc908_27_beam_search_topk_kernels_cu_f51918244cuda3std6ranges3__45__cpo8distanceE)
_ZN58_INTERNAL_5f8bc908_27_beam_search_topk_kernels_cu_f51918244cuda3std6ranges3__45__cpo8distanceE:
	.zero		1
	.type		_ZN58_INTERNAL_5f8bc908_27_beam_search_topk_kernels_cu_f51918246thrust24THRUST_300001_SM_1030_NS12placeholders2_6E,@object
	.size		_ZN58_INTERNAL_5f8bc908_27_beam_search_topk_kernels_cu_f51918246thrust24THRUST_300001_SM_1030_NS12placeholders2_6E,(_ZN58_INTERNAL_5f8bc908_27_beam_search_topk_kernels_cu_f51918244cuda3std3__45__cpo4cendE - _ZN58_INTERNAL_5f8bc908_27_beam_search_topk_kernels_cu_f51918246thrust24THRUST_300001_SM_1030_NS12placeholders2_6E)
_ZN58_INTERNAL_5f8bc908_27_beam_search_topk_kernels_cu_f51918246thrust24THRUST_300001_SM_1030_NS12placeholders2_6E:
	.zero		1
	.type		_ZN58_INTERNAL_5f8bc908_27_beam_search_topk_kernels_cu_f51918244cuda3std3__45__cpo4cendE,@object
	.size		_ZN58_INTERNAL_5f8bc908_27_beam_search_topk_kernels_cu_f51918244cuda3std3__45__cpo4cendE,(_ZN58_INTERNAL_5f8bc908_27_beam_search_topk_kernels_cu_f51918244cuda3std6ranges3__45__cpo4cendE - _ZN58_INTERNAL_5f8bc908_27_beam_search_topk_kernels_cu_f51918244cuda3std3__45__cpo4cendE)
_ZN58_INTERNAL_5f8bc908_27_beam_search_topk_kernels_cu_f51918244cuda3std3__45__cpo4cendE:
	.zero		1
	.type		_ZN58_INTERNAL_5f8bc908_27_beam_search_topk_kernels_cu_f51918244cuda3std6ranges3__45__cpo4cendE,@object
	.size		_ZN58_INTERNAL_5f8bc908_27_beam_search_topk_kernels_cu_f51918244cuda3std6ranges3__45__cpo4cendE,(_ZN58_INTERNAL_5f8bc908_27_beam_search_topk_kernels_cu_f51918244cuda3std3__420unreachable_sentinelE - _ZN58_INTERNAL_5f8bc908_27_beam_search_topk_kernels_cu_f51918244cuda3std6ranges3__45__cpo4cendE)
_ZN58_INTERNAL_5f8bc908_27_beam_search_topk_kernels_cu_f51918244cuda3std6ranges3__45__cpo4cendE:
	.zero		1
	.type		_ZN58_INTERNAL_5f8bc908_27_beam_search_topk_kernels_cu_f51918244cuda3std3__420unreachable_sentinelE,@object
	.size		_ZN58_INTERNAL_5f8bc908_27_beam_search_topk_kernels_cu_f51918244cuda3std3__420unreachable_sentinelE,(_ZN58_INTERNAL_5f8bc908_27_beam_search_topk_kernels_cu_f51918244cuda3std6ranges3__45__cpo5ssizeE - _ZN58_INTERNAL_5f8bc908_27_beam_search_topk_kernels_cu_f51918244cuda3std3__420unreachable_sentinelE)
_ZN58_INTERNAL_5f8bc908_27_beam_search_topk_kernels_cu_f51918244cuda3std3__420unreachable_sentinelE:
	.zero		1
	.type		_ZN58_INTERNAL_5f8bc908_27_beam_search_topk_kernels_cu_f51918244cuda3std6ranges3__45__cpo5ssizeE,@object
	.size		_ZN58_INTERNAL_5f8bc908_27_beam_search_topk_kernels_cu_f51918244cuda3std6ranges3__45__cpo5ssizeE,(_ZN58_INTERNAL_5f8bc908_27_beam_search_topk_kernels_cu_f51918246thrust24THRUST_300001_SM_1030_NS12placeholders3_10E - _ZN58_INTERNAL_5f8bc908_27_beam_search_topk_kernels_cu_f51918244cuda3std6ranges3__45__cpo5ssizeE)
_ZN58_INTERNAL_5f8bc908_27_beam_search_topk_kernels_cu_f51918244cuda3std6ranges3__45__cpo5ssizeE:
	.zero		1
	.type		_ZN58_INTERNAL_5f8bc908_27_beam_search_topk_kernels_cu_f51918246thrust24THRUST_300001_SM_1030_NS12placeholders3_10E,@object
	.size		_ZN58_INTERNAL_5f8bc908_27_beam_search_topk_kernels_cu_f51918246thrust24THRUST_300001_SM_1030_NS12placeholders3_10E,(_ZN58_INTERNAL_5f8bc908_27_beam_search_topk_kernels_cu_f51918244cuda3std3__45__cpo5crendE - _ZN58_INTERNAL_5f8bc908_27_beam_search_topk_kernels_cu_f51918246thrust24THRUST_300001_SM_1030_NS12placeholders3_10E)
_ZN58_INTERNAL_5f8bc908_27_beam_search_topk_kernels_cu_f51918246thrust24THRUST_300001_SM_1030_NS12placeholders3_10E:
	.zero		1
	.type		_ZN58_INTERNAL_5f8bc908_27_beam_search_topk_kernels_cu_f51918244cuda3std3__45__cpo5crendE,@object
	.size		_ZN58_INTERNAL_5f8bc908_27_beam_search_topk_kernels_cu_f51918244cuda3std3__45__cpo5crendE,(_ZN58_INTERNAL_5f8bc908_27_beam_search_topk_kernels_cu_f51918244cuda3std6ranges3__45__cpo4prevE - _ZN58_INTERNAL_5f8bc908_27_beam_search_topk_kernels_cu_f51918244cuda3std3__45__cpo5crendE)
_ZN58_INTERNAL_5f8bc908_27_beam_search_topk_kernels_cu_f51918244cuda3std3__45__cpo5crendE:
	.zero		1
	.type		_ZN58_INTERNAL_5f8bc908_27_beam_search_topk_kernels_cu_f51918244cuda3std6ranges3__45__cpo4prevE,@object
	.size		_ZN58_INTERNAL_5f8bc908_27_beam_search_topk_kernels_cu_f51918244cuda3std6ranges3__45__cpo4prevE,(_ZN58_INTERNAL_5f8bc908_27_beam_search_topk_kernels_cu_f51918244cuda3std6ranges3__45__cpo9iter_moveE - _ZN58_INTERNAL_5f8bc908_27_beam_search_topk_kernels_cu_f51918244cuda3std6ranges3__45__cpo4prevE)
_ZN58_INTERNAL_5f8bc908_27_beam_search_topk_kernels_cu_f51918244cuda3std6ranges3__45__cpo4prevE:
	.zero		1
	.type		_ZN58_INTERNAL_5f8bc908_27_beam_search_topk_kernels_cu_f51918244cuda3std6ranges3__45__cpo9iter_moveE,@object
	.size		_ZN58_INTERNAL_5f8bc908_27_beam_search_topk_kernels_cu_f51918244cuda3std6ranges3__45__cpo9iter_moveE,(_ZN58_INTERNAL_5f8bc908_27_beam_search_topk_kernels_cu_f51918246thrust24THRUST_300001_SM_1030_NS12placeholders2_2E - _ZN58_INTERNAL_5f8bc908_27_beam_search_topk_kernels_cu_f51918244cuda3std6ranges3__45__cpo9iter_moveE)
_ZN58_INTERNAL_5f8bc908_27_beam_search_topk_kernels_cu_f51918244cuda3std6ranges3__45__cpo9iter_moveE:
	.zero		1
	.type		_ZN58_INTERNAL_5f8bc908_27_beam_search_topk_kernels_cu_f51918246thrust24THRUST_300001_SM_1030_NS12placeholders2_2E,@object
	.size		_ZN58_INTERNAL_5f8bc908_27_beam_search_topk_kernels_cu_f51918246thrust24THRUST_300001_SM_1030_NS12placeholders2_2E,(_ZN58_INTERNAL_5f8bc908_27_beam_search_topk_kernels_cu_f51918246thrust24THRUST_300001_SM_1030_NS12placeholders2_4E - _ZN58_INTERNAL_5f8bc908_27_beam_search_topk_kernels_cu_f51918246thrust24THRUST_300001_SM_1030_NS12placeholders2_2E)
_ZN58_INTERNAL_5f8bc908_27_beam_search_topk_kernels_cu_f51918246thrust24THRUST_300001_SM_1030_NS12placeholders2_2E:
	.zero		1
	.type		_ZN58_INTERNAL_5f8bc908_27_beam_search_topk_kernels_cu_f51918246thrust24THRUST_300001_SM_1030_NS12placeholders2_4E,@object
	.size		_ZN58_INTERNAL_5f8bc908_27_beam_search_topk_kernels_cu_f51918246thrust24THRUST_300001_SM_1030_NS12placeholders2_4E,(_ZN58_INTERNAL_5f8bc908_27_beam_search_topk_kernels_cu_f51918244cuda3std3__45__cpo3endE - _ZN58_INTERNAL_5f8bc908_27_beam_search_topk_kernels_cu_f51918246thrust24THRUST_300001_SM_1030_NS12placeholders2_4E)
_ZN58_INTERNAL_5f8bc908_27_beam_search_topk_kernels_cu_f51918246thrust24THRUST_300001_SM_1030_NS12placeholders2_4E:
	.zero		1
	.type		_ZN58_INTERNAL_5f8bc908_27_beam_search_topk_kernels_cu_f51918244cuda3std3__45__cpo3endE,@object
	.size		_ZN58_INTERNAL_5f8bc908_27_beam_search_topk_kernels_cu_f51918244cuda3std3__45__cpo3endE,(_ZN58_INTERNAL_5f8bc908_27_beam_search_topk_kernels_cu_f51918244cuda3std6ranges3__45__cpo3endE - _ZN58_INTERNAL_5f8bc908_27_beam_search_topk_kernels_cu_f51918244cuda3std3__45__cpo3endE)
_ZN58_INTERNAL_5f8bc908_27_beam_search_topk_kernels_cu_f51918244cuda3std3__45__cpo3endE:
	.zero		1
	.type		_ZN58_INTERNAL_5f8bc908_27_beam_search_topk_kernels_cu_f51918244cuda3std6ranges3__45__cpo3endE,@object
	.size		_ZN58_INTERNAL_5f8bc908_27_beam_search_topk_kernels_cu_f51918244cuda3std6ranges3__45__cpo3endE,(_ZN58_INTERNAL_5f8bc908_27_beam_search_topk_kernels_cu_f51918244cuda3std3__419piecewise_constructE - _ZN58_INTERNAL_5f8bc908_27_beam_search_topk_kernels_cu_f51918244cuda3std6ranges3__45__cpo3endE)
_ZN58_INTERNAL_5f8bc908_27_beam_search_topk_kernels_cu_f51918244cuda3std6ranges3__45__cpo3endE:
	.zero		1
	.type		_ZN58_INTERNAL_5f8bc908_27_beam_search_topk_kernels_cu_f51918244cuda3std3__419piecewise_constructE,@object
	.size		_ZN58_INTERNAL_5f8bc908_27_beam_search_topk_kernels_cu_f51918244cuda3std3__419piecewise_constructE,(_ZN58_INTERNAL_5f8bc908_27_beam_search_topk_kernels_cu_f51918244cuda3std6ranges3__45__cpo5cdataE - _ZN58_INTERNAL_5f8bc908_27_beam_search_topk_kernels_cu_f51918244cuda3std3__419piecewise_constructE)
_ZN58_INTERNAL_5f8bc908_27_beam_search_topk_kernels_cu_f51918244cuda3std3__419piecewise_constructE:
	.zero		1
	.type		_ZN58_INTERNAL_5f8bc908_27_beam_search_topk_kernels_cu_f51918244cuda3std6ranges3__45__cpo5cdataE,@object
	.size		_ZN58_INTERNAL_5f8bc908_27_beam_search_topk_kernels_cu_f51918244cuda3std6ranges3__45__cpo5cdataE,(_ZN58_INTERNAL_5f8bc908_27_beam_search_topk_kernels_cu_f51918246thrust24THRUST_300001_SM_1030_NS12placeholders2_8E - _ZN58_INTERNAL_5f8bc908_27_beam_search_topk_kernels_cu_f51918244cuda3std6ranges3__45__cpo5cdataE)
_ZN58_INTERNAL_5f8bc908_27_beam_search_topk_kernels_cu_f51918244cuda3std6ranges3__45__cpo5cdataE:
	.zero		1
	.type		_ZN58_INTERNAL_5f8bc908_27_beam_search_topk_kernels_cu_f51918246thrust24THRUST_300001_SM_1030_NS12placeholders2_8E,@object
	.size		_ZN58_INTERNAL_5f8bc908_27_beam_search_topk_kernels_cu_f51918246thrust24THRUST_300001_SM_1030_NS12placeholders2_8E,(_ZN58_INTERNAL_5f8bc908_27_beam_search_topk_kernels_cu_f51918244cuda3std3__45__cpo4rendE - _ZN58_INTERNAL_5f8bc908_27_beam_search_topk_kernels_cu_f51918246thrust24THRUST_300001_SM_1030_NS12placeholders2_8E)
_ZN58_INTERNAL_5f8bc908_27_beam_search_topk_kernels_cu_f51918246thrust24THRUST_300001_SM_1030_NS12placeholders2_8E:
	.zero		1
	.type		_ZN58_INTERNAL_5f8bc908_27_beam_search_topk_kernels_cu_f51918244cuda3std3__45__cpo4rendE,@object
	.size		_ZN58_INTERNAL_5f8bc908_27_beam_search_topk_kernels_cu_f51918244cuda3std3__45__cpo4rendE,(_ZN58_INTERNAL_5f8bc908_27_beam_search_topk_kernels_cu_f51918244cuda3std6ranges3__45__cpo9iter_swapE - _ZN58_INTERNAL_5f8bc908_27_beam_search_topk_kernels_cu_f51918244cuda3std3__45__cpo4rendE)
_ZN58_INTERNAL_5f8bc908_27_beam_search_topk_kernels_cu_f51918244cuda3std3__45__cpo4rendE:
	.zero		1
	.type		_ZN58_INTERNAL_5f8bc908_27_beam_search_topk_kernels_cu_f51918244cuda3std6ranges3__45__cpo9iter_swapE,@object
	.size		_ZN58_INTERNAL_5f8bc908_27_beam_search_topk_kernels_cu_f51918244cuda3std6ranges3__45__cpo9iter_swapE,(_ZN58_INTERNAL_5f8bc908_27_beam_search_topk_kernels_cu_f51918244cuda3std3__48unexpectE - _ZN58_INTERNAL_5f8bc908_27_beam_search_topk_kernels_cu_f51918244cuda3std6ranges3__45__cpo9iter_swapE)
_ZN58_INTERNAL_5f8bc908_27_beam_search_topk_kernels_cu_f51918244cuda3std6ranges3__45__cpo9iter_swapE:
	.zero		1
	.type		_ZN58_INTERNAL_5f8bc908_27_beam_search_topk_kernels_cu_f51918244cuda3std3__48unexpectE,@object
	.size		_ZN58_INTERNAL_5f8bc908_27_beam_search_topk_kernels_cu_f51918244cuda3std3__48unexpectE,(_ZN58_INTERNAL_5f8bc908_27_beam_search_topk_kernels_cu_f51918246thrust24THRUST_300001_SM_1030_NS6system6detail10sequential3seqE - _ZN58_INTERNAL_5f8bc908_27_beam_search_topk_kernels_cu_f51918244cuda3std3__48unexpectE)
_ZN58_INTERNAL_5f8bc908_27_beam_search_topk_kernels_cu_f51918244cuda3std3__48unexpectE:
	.zero		1
	.type		_ZN58_INTERNAL_5f8bc908_27_beam_search_topk_kernels_cu_f51918246thrust24THRUST_300001_SM_1030_NS6system6detail10sequential3seqE,@object
	.size		_ZN58_INTERNAL_5f8bc908_27_beam_search_topk_kernels_cu_f51918246thrust24THRUST_300001_SM_1030_NS6system6detail10sequential3seqE,(.L_38 - _ZN58_INTERNAL_5f8bc908_27_beam_search_topk_kernels_cu_f51918246thrust24THRUST_300001_SM_1030_NS6system6detail10sequential3seqE)
_ZN58_INTERNAL_5f8bc908_27_beam_search_topk_kernels_cu_f51918246thrust24THRUST_300001_SM_1030_NS6system6detail10sequential3seqE:
	.zero		1
.L_38:


//--------------------- .nv.shared._ZN17fastertransformer18tileEncoderResultsIfEEvPT_PiPKS1_PKijjj --------------------------
	.section	.nv.shared._ZN17fastertransformer18tileEncoderResultsIfEEvPT_PiPKS1_PKijjj,"aw",@nobits
	.sectionflags	@""
	.align	16
	.zero		1024


//--------------------- .nv.shared._ZN17fastertransformer18tileEncoderResultsI7__half2EEvPT_PiPKS2_PKijjj --------------------------
	.section	.nv.shared._ZN17fastertransformer18tileEncoderResultsI7__half2EEvPT_PiPKS2_PKijjj,"aw",@nobits
	.sectionflags	@""
	.align	16
	.zero		1024


//--------------------- .nv.shared._ZN17fastertransformer20batch_topK_kernel_v2IfLi64ELi32EEEvPiPT_S1_ --------------------------
	.section	.nv.shared._ZN17fastertransformer20batch_topK_kernel_v2IfLi64ELi32EEEvPiPT_S1_,"aw",@nobits
	.sectionflags	@""
	.align	16
	.zero		1024


//--------------------- .nv.shared._ZN17fastertransformer17batch_topK_kernelIfLi64ELi256EEEvPiPT_S1_ --------------------------
	.section	.nv.shared._ZN17fastertransformer17batch_topK_kernelIfLi64ELi256EEEvPiPT_S1_,"aw",@nobits
	.sectionflags	@""
	.align	16
	.zero		1024


//--------------------- .nv.shared._ZN17fastertransformer16beam_topK_kernelIfLi64ELi64EEEvPKT_PiPS1_PKbPKiiS1_f --------------------------
	.section	.nv.shared._ZN17fastertransformer16beam_topK_kernelIfLi64ELi64EEEvPKT_PiPS1_PKbPKiiS1_f,"aw",@nobits
	.sectionflags	@""
	.align	16
.nv.shared._ZN17fastertransformer16beam_topK_kernelIfLi64ELi64EEEvPKT_PiPS1_PKbPKiiS1_f:
	.zero		2576


//--------------------- .nv.shared._ZN17fastertransformer20batch_topK_kernel_v2IfLi32ELi32EEEvPiPT_S1_ --------------------------
	.section	.nv.shared._ZN17fastertransformer20batch_topK_kernel_v2IfLi32ELi32EEEvPiPT_S1_,"aw",@nobits
	.sectionflags	@""
	.align	16
	.zero		1024


//--------------------- .nv.shared._ZN17fastertransformer17batch_topK_kernelIfLi32ELi256EEEvPiPT_S1_ --------------------------
	.section	.nv.shared._ZN17fastertransformer17batch_topK_kernelIfLi32ELi256EEEvPiPT_S1_,"aw",@nobits
	.sectionflags	@""
	.align	16
	.zero		1024


//--------------------- .nv.shared._ZN17fastertransformer16beam_topK_kernelIfLi32ELi64EEEvPKT_PiPS1_PKbPKiiS1_f --------------------------
	.section	.nv.shared._ZN17fastertransformer16beam_topK_kernelIfLi32ELi64EEEvPKT_PiPS1_PKbPKiiS1_f,"aw",@nobits
	.sectionflags	@""
	.align	16
.nv.shared._ZN17fastertransformer16beam_topK_kernelIfLi32ELi64EEEvPKT_PiPS1_PKbPKiiS1_f:
	.zero		1808


//--------------------- .nv.shared._ZN17fastertransformer20batch_topK_kernel_v2IfLi16ELi32EEEvPiPT_S1_ --------------------------
	.section	.nv.shared._ZN17fastertransformer20batch_topK_kernel_v2IfLi16ELi32EEEvPiPT_S1_,"aw",@nobits
	.sectionflags	@""
	.align	16
	.zero		1024


//--------------------- .nv.shared._ZN17fastertransformer17batch_topK_kernelIfLi16ELi256EEEvPiPT_S1_ --------------------------
	.section	.nv.shared._ZN17fastertransformer17batch_topK_kernelIfLi16ELi256EEEvPiPT_S1_,"aw",@nobits
	.sectionflags	@""
	.align	16
	.zero		1024


//--------------------- .nv.shared._ZN17fastertransformer16beam_topK_kernelIfLi16ELi64EEEvPKT_PiPS1_PKbPKiiS1_f --------------------------
	.section	.nv.shared._ZN17fastertransformer16beam_topK_kernelIfLi16ELi64EEEvPKT_PiPS1_PKbPKiiS1_f,"aw",@nobits
	.sectionflags	@""
	.align	16
.nv.shared._ZN17fastertransformer16beam_topK_kernelIfLi16ELi64EEEvPKT_PiPS1_PKbPKiiS1_f:
	.zero		1424


//--------------------- .nv.shared._ZN17fastertransformer20batch_topK_kernel_v2IfLi4ELi32EEEvPiPT_S1_ --------------------------
	.section	.nv.shared._ZN17fastertransformer20batch_topK_kernel_v2IfLi4ELi32EEEvPiPT_S1_,"aw",@nobits
	.sectionflags	@""
	.align	16
	.zero		1024


//--------------------- .nv.shared._ZN17fastertransformer17batch_topK_kernelIfLi4ELi256EEEvPiPT_S1_ --------------------------
	.section	.nv.shared._ZN17fastertransformer17batch_topK_kernelIfLi4ELi256EEEvPiPT_S1_,"aw",@nobits
	.sectionflags	@""
	.align	16
	.zero		1024


//--------------------- .nv.shared._ZN17fastertransformer16beam_topK_kernelIfLi4ELi256EEEvPKT_PiPS1_PKbPKiiS1_f --------------------------
	.section	.nv.shared._ZN17fastertransformer16beam_topK_kernelIfLi4ELi256EEEvPKT_PiPS1_PKbPKiiS1_f,"aw",@nobits
	.sectionflags	@""
	.align	16
.nv.shared._ZN17fastertransformer16beam_topK_kernelIfLi4ELi256EEEvPKT_PiPS1_PKbPKiiS1_f:
	.zero		1328


//--------------------- .nv.shared._ZN17fastertransformer20batch_topK_kernel_v2IfLi1ELi32EEEvPiPT_S1_ --------------------------
	.section	.nv.shared._ZN17fastertransformer20batch_topK_kernel_v2IfLi1ELi32EEEvPiPT_S1_,"aw",@nobits
	.sectionflags	@""
	.align	16
	.zero		1024


//--------------------- .nv.shared._ZN17fastertransformer17batch_topK_kernelIfLi1ELi256EEEvPiPT_S1_ --------------------------
	.section	.nv.shared._ZN17fastertransformer17batch_topK_kernelIfLi1ELi256EEEvPiPT_S1_,"aw",@nobits
	.sectionflags	@""
	.align	16
	.zero		1024


//--------------------- .nv.shared._ZN17fastertransformer16beam_topK_kernelIfLi1ELi256EEEvPKT_PiPS1_PKbPKiiS1_f --------------------------
	.section	.nv.shared._ZN17fastertransformer16beam_topK_kernelIfLi1ELi256EEEvPKT_PiPS1_PKbPKiiS1_f,"aw",@nobits
	.sectionflags	@""
	.align	16
.nv.shared._ZN17fastertransformer16beam_topK_kernelIfLi1ELi256EEEvPKT_PiPS1_PKbPKiiS1_f:
	.zero		1104


//--------------------- .nv.shared._ZN17fastertransformer25topk_stage_2_opt2_generalIfLi128ELi1EEEvPKiPT_PiNS_14BeamHypothesesES2_ii --------------------------
	.section	.nv.shared._ZN17fastertransformer25topk_stage_2_opt2_generalIfLi128ELi1EEEvPKiPT_PiNS_14BeamHypothesesES2_ii,"aw",@nobits
	.sectionflags	@""
	.align	16
.nv.shared._ZN17fastertransformer25topk_stage_2_opt2_generalIfLi128ELi1EEEvPKiPT_PiNS_14BeamHypothesesES2_ii:
	.zero		1088


//--------------------- .nv.shared._ZN17fastertransformer25topk_stage_1_opt2_generalIfLi128ELi1EEEvPKT_PS1_PiS4_PKbPKiiif --------------------------
	.section	.nv.shared._ZN17fastertransformer25topk_stage_1_opt2_generalIfLi128ELi1EEEvPKT_PS1_PiS4_PKbPKiiif,"aw",@nobits
	.sectionflags	@""
	.align	16
.nv.shared._ZN17fastertransformer25topk_stage_1_opt2_generalIfLi128ELi1EEEvPKT_PS1_PiS4_PKbPKiiif:
	.zero		1072


//--------------------- .nv.shared._ZN17fastertransformer17topk_stage_2_opt3IfLi256ELi1EEEvPKiPT_PiNS_14BeamHypothesesES2_ii --------------------------
	.section	.nv.shared._ZN17fastertransformer17topk_stage_2_opt3IfLi256ELi1EEEvPKiPT_PiNS_14BeamHypothesesES2_ii,"aw",@nobits
	.sectionflags	@""
	.align	16
.nv.shared._ZN17fastertransformer17topk_stage_2_opt3IfLi256ELi1EEEvPKiPT_PiNS_14BeamHypothesesES2_ii:
	.zero		1120


//--------------------- .nv.shared._ZN17fastertransformer17topk_stage_2_opt3IfLi128ELi1EEEvPKiPT_PiNS_14BeamHypothesesES2_ii --------------------------
	.section	.nv.shared._ZN17fastertransformer17topk_stage_2_opt3IfLi128ELi1EEEvPKiPT_PiNS_14BeamHypothesesES2_ii,"aw",@nobits
	.sectionflags	@""
	.align	16
.nv.shared._ZN17fastertransformer17topk_stage_2_opt3IfLi128ELi1EEEvPKiPT_PiNS_14BeamHypothesesES2_ii:
	.zero		1088


//--------------------- .nv.shared._ZN17fastertransformer17topk_stage_1_opt3IfLi256ELi1EEEvPKT_PS1_PiS4_PKbPKiiifS9_ --------------------------
	.section	.nv.shared._ZN17fastertransformer17topk_stage_1_opt3IfLi256ELi1EEEvPKT_PS1_PiS4_PKbPKiiifS9_,"aw",@nobits
	.sectionflags	@""
	.align	16
.nv.shared._ZN17fastertransformer17topk_stage_1_opt3IfLi256ELi1EEEvPKT_PS1_PiS4_PKbPKiiifS9_:
	.zero		1104


//--------------------- .nv.shared._ZN17fastertransformer17topk_stage_2_opt3IfLi128ELi5EEEvPKiPT_PiNS_14BeamHypothesesES2_ii --------------------------
	.section	.nv.shared._ZN17fastertransformer17topk_stage_2_opt3IfLi128ELi5EEEvPKiPT_PiNS_14BeamHypothesesES2_ii,"aw",@nobits
	.sectionflags	@""
	.align	16
.nv.shared._ZN17fastertransformer17topk_stage_2_opt3IfLi128ELi5EEEvPKiPT_PiNS_14BeamHypothesesES2_ii:
	.zero		1088


//--------------------- .nv.shared._ZN17fastertransformer17topk_stage_1_opt3IfLi128ELi5EEEvPKT_PS1_PiS4_PKbPKiiifS9_ --------------------------
	.section	.nv.shared._ZN17fastertransformer17topk_stage_1_opt3IfLi128ELi5EEEvPKT_PS1_PiS4_PKbPKiiifS9_,"aw",@nobits
	.sectionflags	@""
	.align	16
.nv.shared._ZN17fastertransformer17topk_stage_1_opt3IfLi128ELi5EEEvPKT_PS1_PiS4_PKbPKiiifS9_:
	.zero		1072


//--------------------- .nv.shared._ZN17fastertransformer17topk_stage_2_opt3IfLi128ELi8EEEvPKiPT_PiNS_14BeamHypothesesES2_ii --------------------------
	.section	.nv.shared._ZN17fastertransformer17topk_stage_2_opt3IfLi128ELi8EEEvPKiPT_PiNS_14BeamHypothesesES2_ii,"aw",@nobits
	.sectionflags	@""
	.align	16
.nv.shared._ZN17fastertransformer17topk_stage_2_opt3IfLi128ELi8EEEvPKiPT_PiNS_14BeamHypothesesES2_ii:
	.zero		1088


//--------------------- .nv.shared._ZN17fastertransformer17topk_stage_1_opt3IfLi128ELi8EEEvPKT_PS1_PiS4_PKbPKiiifS9_ --------------------------
	.section	.nv.shared._ZN17fastertransformer17topk_stage_1_opt3IfLi128ELi8EEEvPKT_PS1_PiS4_PKbPKiiifS9_,"aw",@nobits
	.sectionflags	@""
	.align	16
.nv.shared._ZN17fastertransformer17topk_stage_1_opt3IfLi128ELi8EEEvPKT_PS1_PiS4_PKbPKiiifS9_:
	.zero		1072


//--------------------- .nv.shared._ZN17fastertransformer20insertUnfinishedPathENS_14BeamHypothesesEPKbPKfii --------------------------
	.section	.nv.shared._ZN17fastertransformer20insertUnfinishedPathENS_14BeamHypothesesEPKbPKfii,"aw",@nobits
	.sectionflags	@""
	.align	16
	.zero		1024


//--------------------- .nv.shared._ZN3cub18CUB_300001_SM_10306detail11EmptyKernelIvEEvv --------------------------
	.section	.nv.shared._ZN3cub18CUB_300001_SM_10306detail11EmptyKernelIvEEvv,"aw",@nobits
	.sectionflags	@""
	.align	16
	.zero		1024


//--------------------- .nv.constant0._ZN17fastertransformer18tileEncoderResultsI6__halfEEvPT_PiPKS2_PKijjj --------------------------
	.section	.nv.constant0._ZN17fastertransformer18tileEncoderResultsI6__halfEEvPT_PiPKS2_PKijjj,"a",@progbits
	.sectionflags	@""
	.align	4
.nv.constant0._ZN17fastertransformer18tileEncoderResultsI6__halfEEvPT_PiPKS2_PKijjj:
	.zero		940


//--------------------- .nv.constant0._ZN17fastertransformer18tileEncoderResultsIfEEvPT_PiPKS1_PKijjj --------------------------
	.section	.nv.constant0._ZN17fastertransformer18tileEncoderResultsIfEEvPT_PiPKS1_PKijjj,"a",@progbits
	.sectionflags	@""
	.align	4
.nv.constant0._ZN17fastertransformer18tileEncoderResultsIfEEvPT_PiPKS1_PKijjj:
	.zero		940


//--------------------- .nv.constant0._ZN17fastertransformer18tileEncoderResultsI7__half2EEvPT_PiPKS2_PKijjj --------------------------
	.section	.nv.constant0._ZN17fastertransformer18tileEncoderResultsI7__half2EEvPT_PiPKS2_PKijjj,"a",@progbits
	.sectionflags	@""
	.align	4
.nv.constant0._ZN17fastertransformer18tileEncoderResultsI7__half2EEvPT_PiPKS2_PKijjj:
	.zero		940


//--------------------- .nv.constant0._ZN17fastertransformer20batch_topK_kernel_v2IfLi64ELi32EEEvPiPT_S1_ --------------------------
	.section	.nv.constant0._ZN17fastertransformer20batch_topK_kernel_v2IfLi64ELi32EEEvPiPT_S1_,"a",@progbits
	.sectionflags	@""
	.align	4
.nv.constant0._ZN17fastertransformer20batch_topK_kernel_v2IfLi64ELi32EEEvPiPT_S1_:
	.zero		920


//--------------------- .nv.constant0._ZN17fastertransformer17batch_topK_kernelIfLi64ELi256EEEvPiPT_S1_ --------------------------
	.section	.nv.constant0._ZN17fastertransformer17batch_topK_kernelIfLi64ELi256EEEvPiPT_S1_,"a",@progbits
	.sectionflags	@""
	.align	4
.nv.constant0._ZN17fastertransformer17batch_topK_kernelIfLi64ELi256EEEvPiPT_S1_:
	.zero		920


//--------------------- .nv.constant0._ZN17fastertransformer16beam_topK_kernelIfLi64ELi64EEEvPKT_PiPS1_PKbPKiiS1_f --------------------------
	.section	.nv.constant0._ZN17fastertransformer16beam_topK_kernelIfLi64ELi64EEEvPKT_PiPS1_PKbPKiiS1_f,"a",@progbits
	.sectionflags	@""
	.align	4
.nv.constant0._ZN17fastertransformer16beam_topK_kernelIfLi64ELi64EEEvPKT_PiPS1_PKbPKiiS1_f:
	.zero		948


//--------------------- .nv.constant0._ZN17fastertransformer20batch_topK_kernel_v2IfLi32ELi32EEEvPiPT_S1_ --------------------------
	.section	.nv.constant0._ZN17fastertransformer20batch_topK_kernel_v2IfLi32ELi32EEEvPiPT_S1_,"a",@progbits
	.sectionflags	@""
	.align	4
.nv.constant0._ZN17fastertransformer20batch_topK_kernel_v2IfLi32ELi32EEEvPiPT_S1_:
	.zero		920


//--------------------- .nv.constant0._ZN17fastertransformer17batch_topK_kernelIfLi32ELi256EEEvPiPT_S1_ --------------------------
	.section	.nv.constant0._ZN17fastertransformer17batch_topK_kernelIfLi32ELi256EEEvPiPT_S1_,"a",@progbits
	.sectionflags	@""
	.align	4
.nv.constant0._ZN17fastertransformer17batch_topK_kernelIfLi32ELi256EEEvPiPT_S1_:
	.zero		920


//--------------------- .nv.constant0._ZN17fastertransformer16beam_topK_kernelIfLi32ELi64EEEvPKT_PiPS1_PKbPKiiS1_f --------------------------
	.section	.nv.constant0._ZN17fastertransformer16beam_topK_kernelIfLi32ELi64EEEvPKT_PiPS1_PKbPKiiS1_f,"a",@progbits
	.sectionflags	@""
	.align	4
.nv.constant0._ZN17fastertransformer16beam_topK_kernelIfLi32ELi64EEEvPKT_PiPS1_PKbPKiiS1_f:
	.zero		948


//--------------------- .nv.constant0._ZN17fastertransformer20batch_topK_kernel_v2IfLi16ELi32EEEvPiPT_S1_ --------------------------
	.section	.nv.constant0._ZN17fastertransformer20batch_topK_kernel_v2IfLi16ELi32EEEvPiPT_S1_,"a",@progbits
	.sectionflags	@""
	.align	4
.nv.constant0._ZN17fastertransformer20batch_topK_kernel_v2IfLi16ELi32EEEvPiPT_S1_:
	.zero		920


//--------------------- .nv.constant0._ZN17fastertransformer17batch_topK_kernelIfLi16ELi256EEEvPiPT_S1_ --------------------------
	.section	.nv.constant0._ZN17fastertransformer17batch_topK_kernelIfLi16ELi256EEEvPiPT_S1_,"a",@progbits
	.sectionflags	@""
	.align	4
.nv.constant0._ZN17fastertransformer17batch_topK_kernelIfLi16ELi256EEEvPiPT_S1_:
	.zero		920


//--------------------- .nv.constant0._ZN17fastertransformer16beam_topK_kernelIfLi16ELi64EEEvPKT_PiPS1_PKbPKiiS1_f --------------------------
	.section	.nv.constant0._ZN17fastertransformer16beam_topK_kernelIfLi16ELi64EEEvPKT_PiPS1_PKbPKiiS1_f,"a",@progbits
	.sectionflags	@""
	.align	4
.nv.constant0._ZN17fastertransformer16beam_topK_kernelIfLi16ELi64EEEvPKT_PiPS1_PKbPKiiS1_f:
	.zero		948


//--------------------- .nv.constant0._ZN17fastertransformer20batch_topK_kernel_v2IfLi4ELi32EEEvPiPT_S1_ --------------------------
	.section	.nv.constant0._ZN17fastertransformer20batch_topK_kernel_v2IfLi4ELi32EEEvPiPT_S1_,"a",@progbits
	.sectionflags	@""
	.align	4
.nv.constant0._ZN17fastertransformer20batch_topK_kernel_v2IfLi4ELi32EEEvPiPT_S1_:
	.zero		920


//--------------------- .nv.constant0._ZN17fastertransformer17batch_topK_kernelIfLi4ELi256EEEvPiPT_S1_ --------------------------
	.section	.nv.constant0._ZN17fastertransformer17batch_topK_kernelIfLi4ELi256EEEvPiPT_S1_,"a",@progbits
	.sectionflags	@""
	.align	4
.nv.constant0._ZN17fastertransformer17batch_topK_kernelIfLi4ELi256EEEvPiPT_S1_:
	.zero		920


//--------------------- .nv.constant0._ZN17fastertransformer16beam_topK_kernelIfLi4ELi256EEEvPKT_PiPS1_PKbPKiiS1_f --------------------------
	.section	.nv.constant0._ZN17fastertransformer16beam_topK_kernelIfLi4ELi256EEEvPKT_PiPS1_PKbPKiiS1_f,"a",@progbits
	.sectionflags	@""
	.align	4
.nv.constant0._ZN17fastertransformer16beam_topK_kernelIfLi4ELi256EEEvPKT_PiPS1_PKbPKiiS1_f:
	.zero		948


//--------------------- .nv.constant0._ZN17fastertransformer20batch_topK_kernel_v2IfLi1ELi32EEEvPiPT_S1_ --------------------------
	.section	.nv.constant0._ZN17fastertransformer20batch_topK_kernel_v2IfLi1ELi32EEEvPiPT_S1_,"a",@progbits
	.sectionflags	@""
	.align	4
.nv.constant0._ZN17fastertransformer20batch_topK_kernel_v2IfLi1ELi32EEEvPiPT_S1_:
	.zero		920


//--------------------- .nv.constant0._ZN17fastertransformer17batch_topK_kernelIfLi1ELi256EEEvPiPT_S1_ --------------------------
	.section	.nv.constant0._ZN17fastertransformer17batch_topK_kernelIfLi1ELi256EEEvPiPT_S1_,"a",@progbits
	.sectionflags	@""
	.align	4
.nv.constant0._ZN17fastertransformer17batch_topK_kernelIfLi1ELi256EEEvPiPT_S1_:
	.zero		920


//--------------------- .nv.constant0._ZN17fastertransformer16beam_topK_kernelIfLi1ELi256EEEvPKT_PiPS1_PKbPKiiS1_f --------------------------
	.section	.nv.constant0._ZN17fastertransformer16beam_topK_kernelIfLi1ELi256EEEvPKT_PiPS1_PKbPKiiS1_f,"a",@progbits
	.sectionflags	@""
	.align	4
.nv.constant0._ZN17fastertransformer16beam_topK_kernelIfLi1ELi256EEEvPKT_PiPS1_PKbPKiiS1_f:
	.zero		948


//--------------------- .nv.constant0._ZN17fastertransformer25topk_stage_2_opt2_generalIfLi128ELi1EEEvPKiPT_PiNS_14BeamHypothesesES2_ii --------------------------
	.section	.nv.constant0._ZN17fastertransformer25topk_stage_2_opt2_generalIfLi128ELi1EEEvPKiPT_PiNS_14BeamHypothesesES2_ii,"a",@progbits
	.sectionflags	@""
	.align	4
.nv.constant0._ZN17fastertransformer25topk_stage_2_opt2_generalIfLi128ELi1EEEvPKiPT_PiNS_14BeamHypothesesES2_ii:
	.zero		1072


//--------------------- .nv.constant0._ZN17fastertransformer25topk_stage_1_opt2_generalIfLi128ELi1EEEvPKT_PS1_PiS4_PKbPKiiif --------------------------
	.section	.nv.constant0._ZN17fastertransformer25topk_stage_1_opt2_generalIfLi128ELi1EEEvPKT_PS1_PiS4_PKbPKiiif,"a",@progbits
	.sectionflags	@""
	.align	4
.nv.constant0._ZN17fastertransformer25topk_stage_1_opt2_generalIfLi128ELi1EEEvPKT_PS1_PiS4_PKbPKiiif:
	.zero		956


//--------------------- .nv.constant0._ZN17fastertransformer17topk_stage_2_opt3IfLi256ELi1EEEvPKiPT_PiNS_14BeamHypothesesES2_ii --------------------------
	.section	.nv.constant0._ZN17fastertransformer17topk_stage_2_opt3IfLi256ELi1EEEvPKiPT_PiNS_14BeamHypothesesES2_ii,"a",@progbits
	.sectionflags	@""
	.align	4
.nv.constant0._ZN17fastertransformer17topk_stage_2_opt3IfLi256ELi1EEEvPKiPT_PiNS_14BeamHypothesesES2_ii:
	.zero		1072


//--------------------- .nv.constant0._ZN17fastertransformer17topk_stage_2_opt3IfLi128ELi1EEEvPKiPT_PiNS_14BeamHypothesesES2_ii --------------------------
	.section	.nv.constant0._ZN17fastertransformer17topk_stage_2_opt3IfLi128ELi1EEEvPKiPT_PiNS_14BeamHypothesesES2_ii,"a",@progbits
	.sectionflags	@""
	.align	4
.nv.constant0._ZN17fastertransformer17topk_stage_2_opt3IfLi128ELi1EEEvPKiPT_PiNS_14BeamHypothesesES2_ii:
	.zero		1072


//--------------------- .nv.constant0._ZN17fastertransformer17topk_stage_1_opt3IfLi256ELi1EEEvPKT_PS1_PiS4_PKbPKiiifS9_ --------------------------
	.section	.nv.constant0._ZN17fastertransformer17topk_stage_1_opt3IfLi256ELi1EEEvPKT_PS1_PiS4_PKbPKiiifS9_,"a",@progbits
	.sectionflags	@""
	.align	4
.nv.constant0._ZN17fastertransformer17topk_stage_1_opt3IfLi256ELi1EEEvPKT_PS1_PiS4_PKbPKiiifS9_:
	.zero		968


//--------------------- .nv.constant0._ZN17fastertransformer17topk_stage_2_opt3IfLi128ELi5EEEvPKiPT_PiNS_14BeamHypothesesES2_ii --------------------------
	.section	.nv.constant0._ZN17fastertransformer17topk_stage_2_opt3IfLi128ELi5EEEvPKiPT_PiNS_14BeamHypothesesES2_ii,"a",@progbits
	.sectionflags	@""
	.align	4
.nv.constant0._ZN17fastertransformer17topk_stage_2_opt3IfLi128ELi5EEEvPKiPT_PiNS_14BeamHypothesesES2_ii:
	.zero		1072


//--------------------- .nv.constant0._ZN17fastertransformer17topk_stage_1_opt3IfLi128ELi5EEEvPKT_PS1_PiS4_PKbPKiiifS9_ --------------------------
	.section	.nv.constant0._ZN17fastertransformer17topk_stage_1_opt3IfLi128ELi5EEEvPKT_PS1_PiS4_PKbPKiiifS9_,"a",@progbits
	.sectionflags	@""
	.align	4
.nv.constant0._ZN17fastertransformer17topk_stage_1_opt3IfLi128ELi5EEEvPKT_PS1_PiS4_PKbPKiiifS9_:
	.zero		968


//--------------------- .nv.constant0._ZN17fastertransformer17topk_stage_2_opt3IfLi128ELi8EEEvPKiPT_PiNS_14BeamHypothesesES2_ii --------------------------
	.section	.nv.constant0._ZN17fastertransformer17topk_stage_2_opt3IfLi128ELi8EEEvPKiPT_PiNS_14BeamHypothesesES2_ii,"a",@progbits
	.sectionflags	@""
	.align	4
.nv.constant0._ZN17fastertransformer17topk_stage_2_opt3IfLi128ELi8EEEvPKiPT_PiNS_14BeamHypothesesES2_ii:
	.zero		1072


//--------------------- .nv.constant0._ZN17fastertransformer17topk_stage_1_opt3IfLi128ELi8EEEvPKT_PS1_PiS4_PKbPKiiifS9_ --------------------------
	.section	.nv.constant0._ZN17fastertransformer17topk_stage_1_opt3IfLi128ELi8EEEvPKT_PS1_PiS4_PKbPKiiifS9_,"a",@progbits
	.sectionflags	@""
	.align	4
.nv.constant0._ZN17fastertransformer17topk_stage_1_opt3IfLi128ELi8EEEvPKT_PS1_PiS4_PKbPKiiifS9_:
	.zero		968


//--------------------- .nv.constant0._ZN17fastertransformer20insertUnfinishedPathENS_14BeamHypothesesEPKbPKfii --------------------------
	.section	.nv.constant0._ZN17fastertransformer20insertUnfinishedPathENS_14BeamHypothesesEPKbPKfii,"a",@progbits
	.sectionflags	@""
	.align	4
.nv.constant0._ZN17fastertransformer20insertUnfinishedPathENS_14BeamHypothesesEPKbPKfii:
	.zero		1056


//--------------------- .nv.constant0._ZN3cub18CUB_300001_SM_10306detail11EmptyKernelIvEEvv --------------------------
	.section	.nv.constant0._ZN3cub18CUB_300001_SM_10306detail11EmptyKernelIvEEvv,"a",@progbits
	.sectionflags	@""
	.align	4
.nv.constant0._ZN3cub18CUB_300001_SM_10306detail11EmptyKernelIvEEvv:
	.zero		896


//--------------------- SYMBOLS --------------------------

	.type		.nv.reservedSmem.offset0,@object
	.size		.nv.reservedSmem.offset0,0x4
	.type		.nv.reservedSmem.cap,@object
	.size		.nv.reservedSmem.cap,0x4
